//
// Generated by NVIDIA NVVM Compiler
//
// Compiler Build ID: CL-36424714
// Cuda compilation tools, release 13.0, V13.0.88
// Based on NVVM 20.0.0
//

.version 9.0
.target sm_100
.address_size 64

	// .globl	_Z32DPRK_solver_threshold_fix_tissuePdS_iii
.extern .func  (.param .b32 func_retval0) vprintf
(
	.param .b64 vprintf_param_0,
	.param .b64 vprintf_param_1
)
;
.func  (.param .align 16 .b8 func_retval0[16]) __internal_trig_reduction_slowpathd
(
	.param .b64 __internal_trig_reduction_slowpathd_param_0
)
;
.func  (.param .b64 func_retval0) __internal_accurate_pow
(
	.param .b64 __internal_accurate_pow_param_0,
	.param .b64 __internal_accurate_pow_param_1
)
;
.global .align 8 .f64 rho;
.global .align 8 .f64 P0;
.global .align 8 .f64 S2;
.global .align 8 .f64 C_inf;
.global .align 8 .f64 lambda;
.global .align 8 .f64 n;
.global .align 8 .f64 B;
.global .align 8 .f64 gamma1;
.global .align 8 .f64 gamma3;
.global .align 8 .f64 mu4;
.global .align 8 .f64 G4_3;
.global .align 1 .u8 triple_fr;
.global .align 8 .f64 minA;
.global .align 8 .f64 stepA;
.global .align 8 .f64 minR0;
.global .align 8 .f64 stepR0;
.global .align 1 .b8 $str[63] = {10, 32, 82, 48, 32, 61, 32, 37, 46, 51, 102, 59, 32, 65, 32, 61, 32, 37, 46, 51, 102, 40, 53, 41, 59, 32, 102, 114, 49, 32, 61, 32, 37, 46, 52, 102, 59, 32, 102, 114, 50, 32, 61, 32, 37, 46, 52, 102, 44, 32, 102, 114, 51, 32, 61, 32, 37, 46, 52, 102, 32, 10};
.global .align 1 .b8 $str$1[65] = {10, 32, 82, 48, 32, 61, 32, 37, 46, 51, 102, 59, 32, 65, 32, 61, 32, 37, 46, 51, 102, 40, 109, 97, 120, 41, 59, 32, 102, 114, 49, 32, 61, 32, 37, 46, 52, 102, 59, 32, 102, 114, 50, 32, 61, 32, 37, 46, 52, 102, 44, 32, 102, 114, 51, 32, 61, 32, 37, 46, 52, 102, 32, 10};
.global .align 1 .b8 $str$2[63] = {10, 32, 82, 48, 32, 61, 32, 37, 46, 51, 102, 59, 32, 65, 32, 61, 32, 37, 46, 51, 102, 40, 52, 41, 59, 32, 102, 114, 49, 32, 61, 32, 37, 46, 52, 102, 59, 32, 102, 114, 50, 32, 61, 32, 37, 46, 52, 102, 44, 32, 102, 114, 51, 32, 61, 32, 37, 46, 52, 102, 32, 10};
.global .align 1 .b8 $str$3[63] = {10, 32, 82, 48, 32, 61, 32, 37, 46, 51, 102, 59, 32, 65, 32, 61, 32, 37, 46, 51, 102, 40, 51, 41, 59, 32, 102, 114, 49, 32, 61, 32, 37, 46, 52, 102, 59, 32, 102, 114, 50, 32, 61, 32, 37, 46, 52, 102, 44, 32, 102, 114, 51, 32, 61, 32, 37, 46, 52, 102, 32, 10};
.global .align 8 .b8 __cudart_i2opi_d[144] = {8, 93, 141, 31, 177, 95, 251, 107, 234, 146, 82, 138, 247, 57, 7, 61, 123, 241, 229, 235, 199, 186, 39, 117, 45, 234, 95, 158, 102, 63, 70, 79, 183, 9, 203, 39, 207, 126, 54, 109, 31, 109, 10, 90, 139, 17, 47, 239, 15, 152, 5, 222, 255, 151, 248, 31, 59, 40, 249, 189, 139, 95, 132, 156, 244, 57, 83, 131, 57, 214, 145, 57, 65, 126, 95, 180, 38, 112, 156, 233, 132, 68, 187, 46, 245, 53, 130, 232, 62, 167, 41, 177, 28, 235, 29, 254, 28, 146, 209, 9, 234, 46, 73, 6, 224, 210, 77, 66, 58, 110, 36, 183, 97, 197, 187, 222, 171, 99, 81, 254, 65, 144, 67, 60, 153, 149, 98, 219, 192, 221, 52, 245, 209, 87, 39, 252, 41, 21, 68, 78, 110, 131, 249, 162};
.global .align 16 .b8 __cudart_sin_cos_coeffs[128] = {70, 210, 176, 44, 241, 229, 90, 190, 146, 227, 172, 105, 227, 29, 199, 62, 161, 98, 219, 25, 160, 1, 42, 191, 24, 8, 17, 17, 17, 17, 129, 63, 84, 85, 85, 85, 85, 85, 197, 191, 0, 0, 0, 0, 0, 0, 0, 0, 0, 0, 0, 0, 0, 0, 0, 0, 100, 129, 253, 32, 131, 255, 168, 189, 40, 133, 239, 193, 167, 238, 33, 62, 217, 230, 6, 142, 79, 126, 146, 190, 233, 188, 221, 25, 160, 1, 250, 62, 71, 93, 193, 22, 108, 193, 86, 191, 81, 85, 85, 85, 85, 85, 165, 63, 0, 0, 0, 0, 0, 0, 224, 191, 0, 0, 0, 0, 0, 0, 240, 63};

.visible .entry _Z32DPRK_solver_threshold_fix_tissuePdS_iii(
	.param .u64 .ptr .align 1 _Z32DPRK_solver_threshold_fix_tissuePdS_iii_param_0,
	.param .u64 .ptr .align 1 _Z32DPRK_solver_threshold_fix_tissuePdS_iii_param_1,
	.param .u32 _Z32DPRK_solver_threshold_fix_tissuePdS_iii_param_2,
	.param .u32 _Z32DPRK_solver_threshold_fix_tissuePdS_iii_param_3,
	.param .u32 _Z32DPRK_solver_threshold_fix_tissuePdS_iii_param_4
)
{
	.local .align 8 .b8 	__local_depot0[824];
	.reg .b64 	%SP;
	.reg .b64 	%SPL;
	.reg .pred 	%p<1437>;
	.reg .b16 	%rs<12>;
	.reg .b32 	%r<1805>;
	.reg .b64 	%rd<604>;
	.reg .b64 	%fd<4798>;

	mov.u64 	%SPL, __local_depot0;
	cvta.local.u64 	%SP, %SPL;
	ld.param.u64 	%rd42, [_Z32DPRK_solver_threshold_fix_tissuePdS_iii_param_1];
	ld.param.u32 	%r376, [_Z32DPRK_solver_threshold_fix_tissuePdS_iii_param_2];
	ld.param.u32 	%r377, [_Z32DPRK_solver_threshold_fix_tissuePdS_iii_param_3];
	add.u64 	%rd1, %SPL, 0;
	add.u64 	%rd2, %SPL, 392;
	add.u64 	%rd3, %SPL, 448;
	add.u64 	%rd4, %SPL, 504;
	add.u64 	%rd5, %SPL, 560;
	add.u64 	%rd6, %SPL, 616;
	add.u64 	%rd7, %SPL, 672;
	add.u64 	%rd8, %SPL, 728;
	add.u64 	%rd9, %SPL, 0;
	add.u64 	%rd10, %SPL, 392;
	add.u64 	%rd11, %SPL, 448;
	add.u64 	%rd12, %SPL, 504;
	add.u64 	%rd13, %SPL, 560;
	add.u64 	%rd14, %SPL, 616;
	add.u64 	%rd15, %SPL, 672;
	add.u64 	%rd16, %SPL, 728;
	add.u64 	%rd17, %SPL, 0;
	add.u64 	%rd18, %SPL, 392;
	add.u64 	%rd19, %SPL, 448;
	add.u64 	%rd20, %SPL, 504;
	add.u64 	%rd21, %SPL, 560;
	add.u64 	%rd22, %SPL, 616;
	add.u64 	%rd23, %SPL, 672;
	add.u64 	%rd24, %SPL, 728;
	mov.u32 	%r378, %tid.x;
	mov.u32 	%r379, %ntid.x;
	mov.u32 	%r380, %ctaid.x;
	mad.lo.s32 	%r1, %r379, %r380, %r378;
	div.s32 	%r2, %r1, %r377;
	mul.lo.s32 	%r381, %r2, %r377;
	sub.s32 	%r3, %r1, %r381;
	setp.ge.s32 	%p86, %r2, %r376;
	or.b32  	%r382, %r2, %r377;
	or.b32  	%r383, %r382, %r3;
	setp.lt.s32 	%p87, %r383, 0;
	or.pred  	%p88, %p86, %p87;
	@%p88 bra 	$L__BB0_872;
	cvta.to.global.u64 	%rd67, %rd42;
	ld.global.f64 	%fd1360, [minR0];
	cvt.rn.f64.s32 	%fd1361, %r3;
	ld.global.f64 	%fd1362, [stepR0];
	fma.rn.f64 	%fd1, %fd1362, %fd1361, %fd1360;
	mul.lo.s32 	%r384, %r2, 3;
	mul.wide.s32 	%rd68, %r384, 8;
	add.s64 	%rd69, %rd67, %rd68;
	ld.global.f64 	%fd2, [%rd69];
	ld.global.f64 	%fd3, [%rd69+8];
	ld.global.f64 	%fd4, [%rd69+16];
	ld.global.u8 	%rs1, [triple_fr];
	setp.eq.s16 	%p89, %rs1, 0;
	@%p89 bra 	$L__BB0_3;
	setp.le.f64 	%p90, %fd2, %fd3;
	setp.le.f64 	%p91, %fd2, %fd4;
	mov.f64 	%fd1363, 0d4014000000000000;
	div.rn.f64 	%fd1364, %fd1363, %fd2;
	selp.f64 	%fd1365, %fd1364, 0d0000000000000000, %p91;
	selp.f64 	%fd1366, %fd1365, 0d0000000000000000, %p90;
	setp.le.f64 	%p92, %fd3, %fd2;
	setp.le.f64 	%p93, %fd3, %fd4;
	div.rn.f64 	%fd1367, %fd1363, %fd3;
	selp.f64 	%fd1368, %fd1367, %fd1366, %p93;
	selp.f64 	%fd1369, %fd1368, %fd1366, %p92;
	setp.le.f64 	%p94, %fd4, %fd2;
	setp.le.f64 	%p95, %fd4, %fd3;
	div.rn.f64 	%fd1370, %fd1363, %fd4;
	selp.f64 	%fd1371, %fd1370, %fd1369, %p95;
	selp.f64 	%fd4538, %fd1371, %fd1369, %p94;
	bra.uni 	$L__BB0_4;
$L__BB0_3:
	mov.f64 	%fd1372, 0d4014000000000000;
	div.rn.f64 	%fd4538, %fd1372, %fd2;
$L__BB0_4:
	ld.param.u64 	%rd601, [_Z32DPRK_solver_threshold_fix_tissuePdS_iii_param_0];
	mov.f64 	%fd1374, 0d4024000000000000;
	{
	.reg .b32 %temp; 
	mov.b64 	{%temp, %r4}, %fd1374;
	}
	mov.f64 	%fd1375, 0dC02A000000000000;
	{
	.reg .b32 %temp; 
	mov.b64 	{%temp, %r385}, %fd1375;
	}
	and.b32  	%r387, %r385, 2146435072;
	setp.eq.s32 	%p96, %r387, 1075838976;
	{ // callseq 0, 0
	.param .b64 param0;
	st.param.f64 	[param0], 0d4024000000000000;
	.param .b64 param1;
	st.param.f64 	[param1], 0dC02A000000000000;
	.param .b64 retval0;
	call.uni (retval0), 
	__internal_accurate_pow, 
	(
	param0, 
	param1
	);
	ld.param.f64 	%fd1376, [retval0];
	} // callseq 0
	setp.lt.s32 	%p97, %r4, 0;
	neg.f64 	%fd1378, %fd1376;
	selp.f64 	%fd1379, %fd1378, %fd1376, %p96;
	selp.f64 	%fd8, %fd1379, %fd1376, %p97;
	cvta.to.global.u64 	%rd70, %rd601;
	mul.wide.s32 	%rd71, %r1, 8;
	add.s64 	%rd72, %rd70, %rd71;
	mov.b64 	%rd73, -4616189618054758400;
	st.global.u64 	[%rd72], %rd73;
	mov.f64 	%fd1380, 0d401C000000000000;
	{
	.reg .b32 %temp; 
	mov.b64 	{%temp, %r388}, %fd1380;
	}
	and.b32  	%r390, %r388, 2146435072;
	setp.eq.s32 	%p98, %r390, 1074790400;
	{ // callseq 1, 0
	.param .b64 param0;
	st.param.f64 	[param0], 0d4024000000000000;
	.param .b64 param1;
	st.param.f64 	[param1], 0d401C000000000000;
	.param .b64 retval0;
	call.uni (retval0), 
	__internal_accurate_pow, 
	(
	param0, 
	param1
	);
	ld.param.f64 	%fd1381, [retval0];
	} // callseq 1
	neg.f64 	%fd1383, %fd1381;
	selp.f64 	%fd1384, %fd1383, %fd1381, %p98;
	selp.f64 	%fd9, %fd1384, %fd1381, %p97;
	mov.f64 	%fd1385, 0d4014000000000000;
	{
	.reg .b32 %temp; 
	mov.b64 	{%temp, %r391}, %fd1385;
	}
	and.b32  	%r393, %r391, 2146435072;
	setp.eq.s32 	%p99, %r393, 1074790400;
	and.pred  	%p1, %p97, %p99;
	mov.f64 	%fd1386, 0dC022000000000000;
	{
	.reg .b32 %temp; 
	mov.b64 	{%temp, %r394}, %fd1386;
	}
	and.b32  	%r396, %r394, 2146435072;
	setp.eq.s32 	%p100, %r396, 1075838976;
	and.pred  	%p2, %p97, %p100;
	mov.f64 	%fd1387, 0d4008000000000000;
	{
	.reg .b32 %temp; 
	mov.b64 	{%temp, %r5}, %fd1387;
	}
	mul.f64 	%fd10, %fd2, 0d401921FB54442D18;
	mul.f64 	%fd11, %fd3, 0d401921FB54442D18;
	mul.f64 	%fd12, %fd4, 0d401921FB54442D18;
	{
	.reg .b32 %temp; 
	mov.b64 	{%temp, %r6}, %fd1;
	}
	abs.f64 	%fd13, %fd1;
	mov.f64 	%fd1388, 0d4000000000000000;
	{
	.reg .b32 %temp; 
	mov.b64 	{%temp, %r7}, %fd1388;
	}
	and.b32  	%r8, %r7, 2146435072;
	setp.lt.s32 	%p101, %r7, 0;
	selp.b32 	%r9, 0, 2146435072, %p101;
	mov.f64 	%fd1389, 0dBFC999999999999A;
	{
	.reg .b32 %temp; 
	mov.b64 	{%temp, %r10}, %fd1389;
	}
	mov.f64 	%fd4540, 0d0000000000000000;
	mov.f64 	%fd4541, %fd8;
	bra.uni 	$L__BB0_7;
$L__BB0_5:
	setp.gtu.f64 	%p1409, %fd4555, %fd54;
$L__BB0_6:
	not.pred 	%p536, %p1409;
	@%p536 bra 	$L__BB0_292;
$L__BB0_7:
	mov.f64 	%fd15, %fd4540;
	setp.geu.f64 	%p102, %fd15, %fd9;
	@%p102 bra 	$L__BB0_292;
	setp.leu.f64 	%p104, %fd4538, 0d0000000000000000;
	{ // callseq 2, 0
	.param .b64 param0;
	st.param.f64 	[param0], 0d4024000000000000;
	.param .b64 param1;
	st.param.f64 	[param1], 0d4014000000000000;
	.param .b64 retval0;
	call.uni (retval0), 
	__internal_accurate_pow, 
	(
	param0, 
	param1
	);
	ld.param.f64 	%fd1390, [retval0];
	} // callseq 2
	neg.f64 	%fd1392, %fd1390;
	selp.f64 	%fd1393, %fd1392, %fd1390, %p1;
	add.f64 	%fd4540, %fd15, %fd1393;
	mov.pred 	%p1409, -1;
	@%p104 bra 	$L__BB0_6;
	setp.eq.f64 	%p105, %fd1, 0dBFF0000000000000;
	setp.eq.f64 	%p106, %fd1, 0d0000000000000000;
	setp.lt.s32 	%p107, %r6, 0;
	{ // callseq 3, 0
	.param .b64 param0;
	st.param.f64 	[param0], 0d4024000000000000;
	.param .b64 param1;
	st.param.f64 	[param1], 0dC022000000000000;
	.param .b64 retval0;
	call.uni (retval0), 
	__internal_accurate_pow, 
	(
	param0, 
	param1
	);
	ld.param.f64 	%fd1395, [retval0];
	} // callseq 3
	neg.f64 	%fd1397, %fd1395;
	selp.f64 	%fd18, %fd1397, %fd1395, %p2;
	div.rn.f64 	%fd19, %fd4540, 0d3FFBB67AE8584CAA;
	div.rn.f64 	%fd20, %fd4540, 0d3FF6A09E667F3BCD;
	mul.f64 	%fd1398, %fd4540, 0d3FF279A74590331D;
	mul.f64 	%fd21, %fd1398, 0d400921FB54442D18;
	mul.f64 	%fd1399, %fd4540, 0d3FF6A09E667F3BCD;
	mul.f64 	%fd22, %fd1399, 0d400921FB54442D18;
	add.f64 	%fd1400, %fd4540, %fd4540;
	mul.f64 	%fd1401, %fd1400, 0d400921FB54442D18;
	mul.f64 	%fd23, %fd2, %fd1401;
	ld.global.f64 	%fd1402, [G4_3];
	ld.global.f64 	%fd24, [mu4];
	ld.global.f64 	%fd25, [lambda];
	ld.global.f64 	%fd26, [P0];
	ld.global.f64 	%fd27, [S2];
	ld.global.f64 	%fd28, [gamma3];
	ld.global.f64 	%fd29, [B];
	ld.global.f64 	%fd30, [n];
	ld.global.f64 	%fd31, [rho];
	ld.global.f64 	%fd32, [C_inf];
	neg.f64 	%fd33, %fd1402;
	div.rn.f64 	%fd1403, %fd27, %fd1;
	add.f64 	%fd34, %fd26, %fd1403;
	{
	.reg .b32 %temp; 
	mov.b64 	{%temp, %r397}, %fd28;
	}
	shr.u32 	%r398, %r397, 20;
	and.b32  	%r399, %r398, 2047;
	add.s32 	%r400, %r399, -1012;
	mov.b64 	%rd74, %fd28;
	shl.b64 	%rd75, %rd74, %r400;
	setp.eq.s64 	%p108, %rd75, -9223372036854775808;
	cvt.rzi.f64.f64 	%fd35, %fd28;
	abs.f64 	%fd36, %fd28;
	setp.neu.f64 	%p110, %fd36, 0d3FE0000000000000;
	and.pred  	%p111, %p110, %p108;
	setp.lt.s32 	%p112, %r397, 0;
	selp.b32 	%r401, 0, 2146435072, %p112;
	and.b32  	%r402, %r397, 2147483647;
	setp.ne.s32 	%p113, %r402, 1071644672;
	or.b32  	%r403, %r401, -2147483648;
	add.f64 	%fd1404, %fd30, 0dBFF0000000000000;
	mul.f64 	%fd37, %fd31, %fd1404;
	div.rn.f64 	%fd38, %fd1404, %fd30;
	{
	.reg .b32 %temp; 
	mov.b64 	{%temp, %r12}, %fd38;
	}
	shr.u32 	%r404, %r12, 20;
	and.b32  	%r405, %r404, 2047;
	add.s32 	%r406, %r405, -1012;
	mov.b64 	%rd76, %fd38;
	shl.b64 	%rd25, %rd76, %r406;
	cvt.rzi.f64.f64 	%fd39, %fd38;
	abs.f64 	%fd40, %fd38;
	selp.b32 	%r407, %r6, 0, %p111;
	or.b32  	%r408, %r407, 2146435072;
	selp.b32 	%r409, %r408, %r407, %p112;
	mov.b32 	%r410, 0;
	mov.b64 	%fd41, {%r410, %r409};
	add.f64 	%fd1405, %fd1, %fd28;
	{
	.reg .b32 %temp; 
	mov.b64 	{%temp, %r411}, %fd1405;
	}
	and.b32  	%r13, %r411, 2146435072;
	setp.gt.f64 	%p114, %fd13, 0d3FF0000000000000;
	selp.b32 	%r412, 2146435072, 0, %p114;
	xor.b32  	%r413, %r412, 2146435072;
	selp.b32 	%r414, %r413, %r412, %p112;
	selp.b32 	%r415, 1072693248, %r414, %p105;
	mov.b64 	%fd42, {%r410, %r415};
	neg.f64 	%fd43, %fd28;
	mov.f64 	%fd1406, 0dBFF0000000000000;
	sub.f64 	%fd44, %fd1406, %fd28;
	{
	.reg .b32 %temp; 
	mov.b64 	{%temp, %r14}, %fd44;
	}
	cvt.rzi.f64.f64 	%fd45, %fd44;
	abs.f64 	%fd46, %fd44;
	rcp.rn.f64 	%fd1407, %fd30;
	neg.f64 	%fd47, %fd1407;
	{
	.reg .b32 %temp; 
	mov.b64 	{%temp, %r15}, %fd47;
	}
	shr.u32 	%r416, %r15, 20;
	and.b32  	%r417, %r416, 2047;
	add.s32 	%r418, %r417, -1012;
	mov.b64 	%rd77, %fd47;
	shl.b64 	%rd26, %rd77, %r418;
	cvt.rzi.f64.f64 	%fd48, %fd47;
	abs.f64 	%fd49, %fd47;
	add.f64 	%fd1408, %fd30, %fd30;
	div.rn.f64 	%fd50, %fd1404, %fd1408;
	{
	.reg .b32 %temp; 
	mov.b64 	{%temp, %r16}, %fd50;
	}
	cvt.rzi.f64.f64 	%fd51, %fd50;
	abs.f64 	%fd52, %fd50;
	selp.u32 	%r419, -1, 0, %p108;
	selp.u32 	%r420, -1, 0, %p111;
	selp.b32 	%r421, %r420, %r419, %p106;
	and.b32  	%r423, %r421, 1;
	setp.eq.b32 	%p115, %r423, 1;
	selp.b32 	%r424, %r403, %r401, %p113;
	selp.b32 	%r425, %r424, %r401, %p115;
	selp.b32 	%r426, %r425, %r401, %p107;
	mov.b64 	%fd53, {%r410, %r426};
	neg.f64 	%fd54, %fd32;
	mov.f64 	%fd4542, 0d0000000000000000;
	mov.f64 	%fd4543, %fd4542;
	mov.f64 	%fd4544, %fd4542;
	mov.f64 	%fd4545, %fd1;
	mov.f64 	%fd4546, %fd4542;
$L__BB0_10:
	mov.b64 	%rd78, 0;
	st.local.u64 	[%rd17], %rd78;
	st.local.u64 	[%rd17+8], %rd78;
	st.local.u64 	[%rd17+16], %rd78;
	st.local.u64 	[%rd17+24], %rd78;
	st.local.u64 	[%rd17+32], %rd78;
	st.local.u64 	[%rd17+40], %rd78;
	st.local.u64 	[%rd17+48], %rd78;
	mov.b64 	%rd79, 4596373779694328218;
	st.local.u64 	[%rd17+56], %rd79;
	st.local.u64 	[%rd17+64], %rd78;
	st.local.u64 	[%rd17+72], %rd78;
	st.local.u64 	[%rd17+80], %rd78;
	st.local.u64 	[%rd17+88], %rd78;
	st.local.u64 	[%rd17+96], %rd78;
	st.local.u64 	[%rd17+104], %rd78;
	mov.b64 	%rd80, 4590068740216009523;
	st.local.u64 	[%rd17+112], %rd80;
	mov.b64 	%rd81, -4626097537234973491;
	st.local.u64 	[%rd17+120], %rd81;
	st.local.u64 	[%rd17+128], %rd78;
	st.local.u64 	[%rd17+136], %rd78;
	st.local.u64 	[%rd17+144], %rd78;
	st.local.u64 	[%rd17+152], %rd78;
	st.local.u64 	[%rd17+160], %rd78;
	mov.b64 	%rd82, 4606982258816578719;
	st.local.u64 	[%rd17+168], %rd82;
	mov.b64 	%rd83, -4607782898750333474;
	st.local.u64 	[%rd17+176], %rd83;
	mov.b64 	%rd84, 4615188818137564956;
	st.local.u64 	[%rd17+184], %rd84;
	st.local.u64 	[%rd17+192], %rd78;
	st.local.u64 	[%rd17+200], %rd78;
	st.local.u64 	[%rd17+208], %rd78;
	st.local.u64 	[%rd17+216], %rd78;
	mov.b64 	%rd85, 4613831079978299777;
	st.local.u64 	[%rd17+224], %rd85;
	mov.b64 	%rd86, -4600654567488282396;
	st.local.u64 	[%rd17+232], %rd86;
	mov.b64 	%rd87, 4621719415128085136;
	st.local.u64 	[%rd17+240], %rd87;
	mov.b64 	%rd88, -4624461661814770875;
	st.local.u64 	[%rd17+248], %rd88;
	st.local.u64 	[%rd17+256], %rd78;
	st.local.u64 	[%rd17+264], %rd78;
	st.local.u64 	[%rd17+272], %rd78;
	mov.b64 	%rd89, 4613591660883350704;
	st.local.u64 	[%rd17+280], %rd89;
	mov.b64 	%rd90, -4601126442028363900;
	st.local.u64 	[%rd17+288], %rd90;
	mov.b64 	%rd91, 4621203488308862603;
	st.local.u64 	[%rd17+296], %rd91;
	mov.b64 	%rd92, 4598686992230204881;
	st.local.u64 	[%rd17+304], %rd92;
	mov.b64 	%rd93, -4624772915028964305;
	st.local.u64 	[%rd17+312], %rd93;
	st.local.u64 	[%rd17+320], %rd78;
	st.local.u64 	[%rd17+328], %rd78;
	mov.b64 	%rd94, 4591232170119746901;
	st.local.u64 	[%rd17+336], %rd94;
	st.local.u64 	[%rd17+344], %rd78;
	mov.b64 	%rd95, 4601764341620278779;
	st.local.u64 	[%rd17+352], %rd95;
	mov.b64 	%rd96, 4604039281560081749;
	st.local.u64 	[%rd17+360], %rd96;
	mov.b64 	%rd97, -4623893003973981165;
	st.local.u64 	[%rd17+368], %rd97;
	mov.b64 	%rd98, 4593886077043018801;
	st.local.u64 	[%rd17+376], %rd98;
	st.local.u64 	[%rd17+384], %rd78;
	st.local.u64 	[%rd18], %rd94;
	st.local.u64 	[%rd18+8], %rd78;
	st.local.u64 	[%rd18+16], %rd95;
	st.local.u64 	[%rd18+24], %rd96;
	st.local.u64 	[%rd18+32], %rd97;
	st.local.u64 	[%rd18+40], %rd98;
	st.local.u64 	[%rd18+48], %rd78;
	mov.b64 	%rd99, 4591143349127095983;
	st.local.u64 	[%rd19], %rd99;
	st.local.u64 	[%rd19+8], %rd78;
	mov.b64 	%rd100, 4601840952719061242;
	st.local.u64 	[%rd19+16], %rd100;
	mov.b64 	%rd101, 4603706202837640806;
	st.local.u64 	[%rd19+24], %rd101;
	mov.b64 	%rd102, -4624809284685903608;
	st.local.u64 	[%rd19+32], %rd102;
	mov.b64 	%rd103, 4591080977846542320;
	st.local.u64 	[%rd19+40], %rd103;
	mov.b64 	%rd104, 4582862980812216730;
	st.local.u64 	[%rd19+48], %rd104;
	st.local.u64 	[%rd20], %rd78;
	st.local.u64 	[%rd20+8], %rd79;
	mov.b64 	%rd105, 4599075939470750515;
	st.local.u64 	[%rd20+16], %rd105;
	mov.b64 	%rd106, 4605380978949069210;
	st.local.u64 	[%rd20+24], %rd106;
	mov.b64 	%rd107, 4606181618882823964;
	st.local.u64 	[%rd20+32], %rd107;
	mov.b64 	%rd108, 4607182418800017408;
	st.local.u64 	[%rd20+40], %rd108;
	st.local.u64 	[%rd20+48], %rd108;
	st.local.u64 	[%rd21], %rd78;
	st.local.u64 	[%rd21+8], %rd78;
	st.local.u64 	[%rd21+16], %rd78;
	st.local.u64 	[%rd21+24], %rd78;
	st.local.u64 	[%rd21+48], %rd78;
	st.local.u64 	[%rd22], %rd78;
	st.local.u64 	[%rd22+8], %rd78;
	st.local.u64 	[%rd22+48], %rd78;
	st.local.u64 	[%rd23+48], %rd78;
	st.local.u64 	[%rd24+48], %rd78;
	add.f64 	%fd1410, %fd4541, %fd4546;
	setp.gt.f64 	%p116, %fd1410, %fd4538;
	sub.f64 	%fd1411, %fd4538, %fd4546;
	selp.f64 	%fd4549, %fd1411, %fd4541, %p116;
	abs.f64 	%fd62, %fd4545;
	abs.f64 	%fd63, %fd4544;
	abs.f64 	%fd64, %fd4543;
	abs.f64 	%fd65, %fd4542;
	mov.f64 	%fd4548, 0d4014000000000000;
$L__BB0_11:
	mov.f64 	%fd67, %fd4549;
	mov.f64 	%fd66, %fd4548;
	mov.b64 	%rd109, 0;
	st.local.u64 	[%rd21], %rd109;
	st.local.u64 	[%rd22], %rd109;
	st.local.u64 	[%rd23], %rd109;
	st.local.u64 	[%rd24], %rd109;
	st.local.u64 	[%rd21+8], %rd109;
	st.local.u64 	[%rd22+8], %rd109;
	st.local.u64 	[%rd23+8], %rd109;
	st.local.u64 	[%rd24+8], %rd109;
	st.local.u64 	[%rd21+16], %rd109;
	st.local.u64 	[%rd22+16], %rd109;
	st.local.u64 	[%rd23+16], %rd109;
	st.local.u64 	[%rd24+16], %rd109;
	st.local.u64 	[%rd21+24], %rd109;
	st.local.u64 	[%rd22+24], %rd109;
	st.local.u64 	[%rd23+24], %rd109;
	st.local.u64 	[%rd24+24], %rd109;
	st.local.u64 	[%rd21+32], %rd109;
	st.local.u64 	[%rd22+32], %rd109;
	st.local.u64 	[%rd23+32], %rd109;
	st.local.u64 	[%rd24+32], %rd109;
	st.local.u64 	[%rd21+40], %rd109;
	st.local.u64 	[%rd22+40], %rd109;
	st.local.u64 	[%rd23+40], %rd109;
	st.local.u64 	[%rd24+40], %rd109;
	mov.b32 	%r1697, 0;
	mov.f64 	%fd4550, 0d0000000000000000;
	mov.f64 	%fd4551, %fd4550;
	mov.f64 	%fd4552, %fd4550;
	mov.f64 	%fd4553, %fd4550;
	mov.f64 	%fd4554, %fd4545;
	mov.f64 	%fd4555, %fd4544;
	mov.f64 	%fd4556, %fd4543;
	mov.f64 	%fd4557, %fd4542;
$L__BB0_12:
	setp.eq.s32 	%p117, %r1697, 0;
	mov.f64 	%fd4558, 0d0000000000000000;
	mov.f64 	%fd4559, %fd4558;
	mov.f64 	%fd4560, %fd4558;
	mov.f64 	%fd4561, %fd4558;
	@%p117 bra 	$L__BB0_19;
	mul.wide.u32 	%rd110, %r1697, 56;
	add.s64 	%rd27, %rd17, %rd110;
	ld.local.f64 	%fd1414, [%rd27];
	ld.local.f64 	%fd1415, [%rd21];
	mul.f64 	%fd1416, %fd1414, %fd1415;
	fma.rn.f64 	%fd4558, %fd67, %fd1416, 0d0000000000000000;
	ld.local.f64 	%fd1417, [%rd22];
	mul.f64 	%fd1418, %fd1414, %fd1417;
	fma.rn.f64 	%fd4559, %fd67, %fd1418, 0d0000000000000000;
	ld.local.f64 	%fd1419, [%rd23];
	mul.f64 	%fd1420, %fd1414, %fd1419;
	fma.rn.f64 	%fd4560, %fd67, %fd1420, 0d0000000000000000;
	ld.local.f64 	%fd1421, [%rd24];
	mul.f64 	%fd1422, %fd1414, %fd1421;
	fma.rn.f64 	%fd4561, %fd67, %fd1422, 0d0000000000000000;
	setp.eq.s32 	%p118, %r1697, 1;
	@%p118 bra 	$L__BB0_19;
	ld.local.f64 	%fd1423, [%rd27+8];
	ld.local.f64 	%fd1424, [%rd21+8];
	mul.f64 	%fd1425, %fd1423, %fd1424;
	fma.rn.f64 	%fd4558, %fd67, %fd1425, %fd4558;
	ld.local.f64 	%fd1426, [%rd22+8];
	mul.f64 	%fd1427, %fd1423, %fd1426;
	fma.rn.f64 	%fd4559, %fd67, %fd1427, %fd4559;
	ld.local.f64 	%fd1428, [%rd23+8];
	mul.f64 	%fd1429, %fd1423, %fd1428;
	fma.rn.f64 	%fd4560, %fd67, %fd1429, %fd4560;
	ld.local.f64 	%fd1430, [%rd24+8];
	mul.f64 	%fd1431, %fd1423, %fd1430;
	fma.rn.f64 	%fd4561, %fd67, %fd1431, %fd4561;
	setp.eq.s32 	%p119, %r1697, 2;
	@%p119 bra 	$L__BB0_19;
	ld.local.f64 	%fd1432, [%rd27+16];
	ld.local.f64 	%fd1433, [%rd21+16];
	mul.f64 	%fd1434, %fd1432, %fd1433;
	fma.rn.f64 	%fd4558, %fd67, %fd1434, %fd4558;
	ld.local.f64 	%fd1435, [%rd22+16];
	mul.f64 	%fd1436, %fd1432, %fd1435;
	fma.rn.f64 	%fd4559, %fd67, %fd1436, %fd4559;
	ld.local.f64 	%fd1437, [%rd23+16];
	mul.f64 	%fd1438, %fd1432, %fd1437;
	fma.rn.f64 	%fd4560, %fd67, %fd1438, %fd4560;
	ld.local.f64 	%fd1439, [%rd24+16];
	mul.f64 	%fd1440, %fd1432, %fd1439;
	fma.rn.f64 	%fd4561, %fd67, %fd1440, %fd4561;
	setp.eq.s32 	%p120, %r1697, 3;
	@%p120 bra 	$L__BB0_19;
	ld.local.f64 	%fd1441, [%rd27+24];
	ld.local.f64 	%fd1442, [%rd21+24];
	mul.f64 	%fd1443, %fd1441, %fd1442;
	fma.rn.f64 	%fd4558, %fd67, %fd1443, %fd4558;
	ld.local.f64 	%fd1444, [%rd22+24];
	mul.f64 	%fd1445, %fd1441, %fd1444;
	fma.rn.f64 	%fd4559, %fd67, %fd1445, %fd4559;
	ld.local.f64 	%fd1446, [%rd23+24];
	mul.f64 	%fd1447, %fd1441, %fd1446;
	fma.rn.f64 	%fd4560, %fd67, %fd1447, %fd4560;
	ld.local.f64 	%fd1448, [%rd24+24];
	mul.f64 	%fd1449, %fd1441, %fd1448;
	fma.rn.f64 	%fd4561, %fd67, %fd1449, %fd4561;
	setp.eq.s32 	%p121, %r1697, 4;
	@%p121 bra 	$L__BB0_19;
	ld.local.f64 	%fd1450, [%rd27+32];
	ld.local.f64 	%fd1451, [%rd21+32];
	mul.f64 	%fd1452, %fd1450, %fd1451;
	fma.rn.f64 	%fd4558, %fd67, %fd1452, %fd4558;
	ld.local.f64 	%fd1453, [%rd22+32];
	mul.f64 	%fd1454, %fd1450, %fd1453;
	fma.rn.f64 	%fd4559, %fd67, %fd1454, %fd4559;
	ld.local.f64 	%fd1455, [%rd23+32];
	mul.f64 	%fd1456, %fd1450, %fd1455;
	fma.rn.f64 	%fd4560, %fd67, %fd1456, %fd4560;
	ld.local.f64 	%fd1457, [%rd24+32];
	mul.f64 	%fd1458, %fd1450, %fd1457;
	fma.rn.f64 	%fd4561, %fd67, %fd1458, %fd4561;
	setp.eq.s32 	%p122, %r1697, 5;
	@%p122 bra 	$L__BB0_19;
	ld.local.f64 	%fd1459, [%rd27+40];
	ld.local.f64 	%fd1460, [%rd21+40];
	mul.f64 	%fd1461, %fd1459, %fd1460;
	fma.rn.f64 	%fd4558, %fd67, %fd1461, %fd4558;
	ld.local.f64 	%fd1462, [%rd22+40];
	mul.f64 	%fd1463, %fd1459, %fd1462;
	fma.rn.f64 	%fd4559, %fd67, %fd1463, %fd4559;
	ld.local.f64 	%fd1464, [%rd23+40];
	mul.f64 	%fd1465, %fd1459, %fd1464;
	fma.rn.f64 	%fd4560, %fd67, %fd1465, %fd4560;
	ld.local.f64 	%fd1466, [%rd24+40];
	mul.f64 	%fd1467, %fd1459, %fd1466;
	fma.rn.f64 	%fd4561, %fd67, %fd1467, %fd4561;
$L__BB0_19:
	setp.lt.s32 	%p123, %r5, 0;
	and.b32  	%r428, %r5, 2146435072;
	setp.eq.s32 	%p124, %r428, 1073741824;
	add.f64 	%fd104, %fd4544, %fd4559;
	mul.wide.u32 	%rd111, %r1697, 8;
	add.s64 	%rd112, %rd21, %rd111;
	st.local.f64 	[%rd112], %fd104;
	add.s64 	%rd113, %rd20, %rd111;
	ld.local.f64 	%fd1468, [%rd113];
	fma.rn.f64 	%fd105, %fd67, %fd1468, %fd4546;
	add.f64 	%fd106, %fd4545, %fd4558;
	add.f64 	%fd107, %fd4543, %fd4560;
	add.f64 	%fd108, %fd4542, %fd4561;
	div.rn.f64 	%fd109, %fd1, %fd106;
	{
	.reg .b32 %temp; 
	mov.b64 	{%temp, %r18}, %fd109;
	}
	abs.f64 	%fd110, %fd109;
	{ // callseq 4, 0
	.param .b64 param0;
	st.param.f64 	[param0], %fd110;
	.param .b64 param1;
	st.param.f64 	[param1], 0d4008000000000000;
	.param .b64 retval0;
	call.uni (retval0), 
	__internal_accurate_pow, 
	(
	param0, 
	param1
	);
	ld.param.f64 	%fd1469, [retval0];
	} // callseq 4
	setp.lt.s32 	%p125, %r18, 0;
	neg.f64 	%fd1471, %fd1469;
	selp.f64 	%fd1472, %fd1471, %fd1469, %p124;
	selp.f64 	%fd1473, %fd1472, %fd1469, %p125;
	setp.eq.f64 	%p126, %fd109, 0d0000000000000000;
	selp.b32 	%r429, %r18, 0, %p124;
	or.b32  	%r430, %r429, 2146435072;
	selp.b32 	%r431, %r430, %r429, %p123;
	mov.b32 	%r432, 0;
	mov.b64 	%fd1474, {%r432, %r431};
	selp.f64 	%fd4562, %fd1474, %fd1473, %p126;
	add.f64 	%fd1475, %fd109, 0d4008000000000000;
	{
	.reg .b32 %temp; 
	mov.b64 	{%temp, %r433}, %fd1475;
	}
	and.b32  	%r434, %r433, 2146435072;
	setp.ne.s32 	%p127, %r434, 2146435072;
	@%p127 bra 	$L__BB0_24;
	setp.num.f64 	%p128, %fd109, %fd109;
	@%p128 bra 	$L__BB0_22;
	mov.f64 	%fd1476, 0d4008000000000000;
	add.rn.f64 	%fd4562, %fd109, %fd1476;
	bra.uni 	$L__BB0_24;
$L__BB0_22:
	setp.neu.f64 	%p129, %fd110, 0d7FF0000000000000;
	@%p129 bra 	$L__BB0_24;
	setp.lt.s32 	%p130, %r18, 0;
	and.b32  	%r435, %r5, 2146435072;
	setp.eq.s32 	%p131, %r435, 1073741824;
	and.b32  	%r436, %r5, 2147483647;
	setp.ne.s32 	%p132, %r436, 1071644672;
	setp.lt.s32 	%p133, %r5, 0;
	selp.b32 	%r437, 0, 2146435072, %p133;
	or.b32  	%r438, %r437, -2147483648;
	selp.b32 	%r439, %r438, %r437, %p132;
	selp.b32 	%r440, %r439, %r437, %p131;
	selp.b32 	%r441, %r440, %r437, %p130;
	mov.b32 	%r442, 0;
	mov.b64 	%fd4562, {%r442, %r441};
$L__BB0_24:
	setp.ne.s16 	%p134, %rs1, 0;
	setp.eq.f64 	%p135, %fd109, 0d3FF0000000000000;
	mov.f64 	%fd1477, 0d3FF0000000000000;
	sub.f64 	%fd1478, %fd1477, %fd4562;
	selp.f64 	%fd1479, 0d0000000000000000, %fd1478, %p135;
	mul.f64 	%fd1480, %fd1479, %fd33;
	mul.f64 	%fd1481, %fd104, %fd24;
	div.rn.f64 	%fd1482, %fd1481, %fd106;
	sub.f64 	%fd1483, %fd1480, %fd1482;
	sub.f64 	%fd1484, %fd1483, %fd107;
	div.rn.f64 	%fd115, %fd1484, %fd25;
	mul.f64 	%fd1485, %fd25, 0d4008000000000000;
	div.rn.f64 	%fd1486, %fd1483, %fd1485;
	div.rn.f64 	%fd1487, %fd108, %fd25;
	sub.f64 	%fd116, %fd1486, %fd1487;
	@%p134 bra 	$L__BB0_30;
	mul.f64 	%fd117, %fd10, %fd105;
	abs.f64 	%fd118, %fd117;
	setp.neu.f64 	%p166, %fd118, 0d7FF0000000000000;
	@%p166 bra 	$L__BB0_27;
	mov.f64 	%fd1649, 0d0000000000000000;
	mul.rn.f64 	%fd4563, %fd117, %fd1649;
	mov.b32 	%r1698, 0;
	bra.uni 	$L__BB0_29;
$L__BB0_27:
	mul.f64 	%fd1644, %fd117, 0d3FE45F306DC9C883;
	cvt.rni.s32.f64 	%r1698, %fd1644;
	cvt.rn.f64.s32 	%fd1645, %r1698;
	fma.rn.f64 	%fd1646, %fd1645, 0dBFF921FB54442D18, %fd117;
	fma.rn.f64 	%fd1647, %fd1645, 0dBC91A62633145C00, %fd1646;
	fma.rn.f64 	%fd4563, %fd1645, 0dB97B839A252049C0, %fd1647;
	setp.ltu.f64 	%p167, %fd118, 0d41E0000000000000;
	@%p167 bra 	$L__BB0_29;
	{ // callseq 11, 0
	.param .b64 param0;
	st.param.f64 	[param0], %fd117;
	.param .align 16 .b8 retval0[16];
	call.uni (retval0), 
	__internal_trig_reduction_slowpathd, 
	(
	param0
	);
	ld.param.f64 	%fd4563, [retval0];
	ld.param.b32 	%r1698, [retval0+8];
	} // callseq 11
$L__BB0_29:
	shl.b32 	%r475, %r1698, 6;
	cvt.u64.u32 	%rd138, %r475;
	and.b64  	%rd139, %rd138, 64;
	mov.u64 	%rd140, __cudart_sin_cos_coeffs;
	add.s64 	%rd141, %rd140, %rd139;
	mul.rn.f64 	%fd1650, %fd4563, %fd4563;
	and.b32  	%r476, %r1698, 1;
	setp.eq.b32 	%p168, %r476, 1;
	selp.f64 	%fd1651, 0dBDA8FF8320FD8164, 0d3DE5DB65F9785EBA, %p168;
	ld.global.nc.v2.f64 	{%fd1652, %fd1653}, [%rd141];
	fma.rn.f64 	%fd1654, %fd1651, %fd1650, %fd1652;
	fma.rn.f64 	%fd1655, %fd1654, %fd1650, %fd1653;
	ld.global.nc.v2.f64 	{%fd1656, %fd1657}, [%rd141+16];
	fma.rn.f64 	%fd1658, %fd1655, %fd1650, %fd1656;
	fma.rn.f64 	%fd1659, %fd1658, %fd1650, %fd1657;
	ld.global.nc.v2.f64 	{%fd1660, %fd1661}, [%rd141+32];
	fma.rn.f64 	%fd1662, %fd1659, %fd1650, %fd1660;
	fma.rn.f64 	%fd1663, %fd1662, %fd1650, %fd1661;
	fma.rn.f64 	%fd1664, %fd1663, %fd4563, %fd4563;
	fma.rn.f64 	%fd1665, %fd1663, %fd1650, 0d3FF0000000000000;
	selp.f64 	%fd1666, %fd1665, %fd1664, %p168;
	and.b32  	%r477, %r1698, 2;
	setp.eq.s32 	%p169, %r477, 0;
	mov.f64 	%fd1667, 0d0000000000000000;
	sub.f64 	%fd1668, %fd1667, %fd1666;
	selp.f64 	%fd1669, %fd1666, %fd1668, %p169;
	mul.f64 	%fd4570, %fd4540, %fd1669;
	bra.uni 	$L__BB0_59;
$L__BB0_30:
	setp.neu.f64 	%p136, %fd2, %fd3;
	setp.neu.f64 	%p137, %fd2, %fd4;
	or.pred  	%p138, %p136, %p137;
	@%p138 bra 	$L__BB0_36;
	mul.f64 	%fd124, %fd10, %fd105;
	abs.f64 	%fd125, %fd124;
	setp.neu.f64 	%p162, %fd125, 0d7FF0000000000000;
	@%p162 bra 	$L__BB0_33;
	mov.f64 	%fd1623, 0d0000000000000000;
	mul.rn.f64 	%fd4564, %fd124, %fd1623;
	mov.b32 	%r1699, 0;
	bra.uni 	$L__BB0_35;
$L__BB0_33:
	mul.f64 	%fd1618, %fd124, 0d3FE45F306DC9C883;
	cvt.rni.s32.f64 	%r1699, %fd1618;
	cvt.rn.f64.s32 	%fd1619, %r1699;
	fma.rn.f64 	%fd1620, %fd1619, 0dBFF921FB54442D18, %fd124;
	fma.rn.f64 	%fd1621, %fd1619, 0dBC91A62633145C00, %fd1620;
	fma.rn.f64 	%fd4564, %fd1619, 0dB97B839A252049C0, %fd1621;
	setp.ltu.f64 	%p163, %fd125, 0d41E0000000000000;
	@%p163 bra 	$L__BB0_35;
	{ // callseq 10, 0
	.param .b64 param0;
	st.param.f64 	[param0], %fd124;
	.param .align 16 .b8 retval0[16];
	call.uni (retval0), 
	__internal_trig_reduction_slowpathd, 
	(
	param0
	);
	ld.param.f64 	%fd4564, [retval0];
	ld.param.b32 	%r1699, [retval0+8];
	} // callseq 10
$L__BB0_35:
	shl.b32 	%r470, %r1699, 6;
	cvt.u64.u32 	%rd134, %r470;
	and.b64  	%rd135, %rd134, 64;
	mov.u64 	%rd136, __cudart_sin_cos_coeffs;
	add.s64 	%rd137, %rd136, %rd135;
	mul.rn.f64 	%fd1624, %fd4564, %fd4564;
	and.b32  	%r471, %r1699, 1;
	setp.eq.b32 	%p164, %r471, 1;
	selp.f64 	%fd1625, 0dBDA8FF8320FD8164, 0d3DE5DB65F9785EBA, %p164;
	ld.global.nc.v2.f64 	{%fd1626, %fd1627}, [%rd137];
	fma.rn.f64 	%fd1628, %fd1625, %fd1624, %fd1626;
	fma.rn.f64 	%fd1629, %fd1628, %fd1624, %fd1627;
	ld.global.nc.v2.f64 	{%fd1630, %fd1631}, [%rd137+16];
	fma.rn.f64 	%fd1632, %fd1629, %fd1624, %fd1630;
	fma.rn.f64 	%fd1633, %fd1632, %fd1624, %fd1631;
	ld.global.nc.v2.f64 	{%fd1634, %fd1635}, [%rd137+32];
	fma.rn.f64 	%fd1636, %fd1633, %fd1624, %fd1634;
	fma.rn.f64 	%fd1637, %fd1636, %fd1624, %fd1635;
	fma.rn.f64 	%fd1638, %fd1637, %fd4564, %fd4564;
	fma.rn.f64 	%fd1639, %fd1637, %fd1624, 0d3FF0000000000000;
	selp.f64 	%fd1640, %fd1639, %fd1638, %p164;
	and.b32  	%r472, %r1699, 2;
	setp.eq.s32 	%p165, %r472, 0;
	mov.f64 	%fd1641, 0d0000000000000000;
	sub.f64 	%fd1642, %fd1641, %fd1640;
	selp.f64 	%fd1643, %fd1640, %fd1642, %p165;
	mul.f64 	%fd4570, %fd4540, %fd1643;
	bra.uni 	$L__BB0_59;
$L__BB0_36:
	setp.neu.f64 	%p140, %fd3, %fd4;
	and.pred  	%p141, %p136, %p140;
	@%p141 bra 	$L__BB0_46;
	mul.f64 	%fd131, %fd10, %fd105;
	abs.f64 	%fd132, %fd131;
	setp.neu.f64 	%p154, %fd132, 0d7FF0000000000000;
	@%p154 bra 	$L__BB0_39;
	mov.f64 	%fd1571, 0d0000000000000000;
	mul.rn.f64 	%fd4565, %fd131, %fd1571;
	mov.b32 	%r1700, 0;
	bra.uni 	$L__BB0_41;
$L__BB0_39:
	mul.f64 	%fd1566, %fd131, 0d3FE45F306DC9C883;
	cvt.rni.s32.f64 	%r1700, %fd1566;
	cvt.rn.f64.s32 	%fd1567, %r1700;
	fma.rn.f64 	%fd1568, %fd1567, 0dBFF921FB54442D18, %fd131;
	fma.rn.f64 	%fd1569, %fd1567, 0dBC91A62633145C00, %fd1568;
	fma.rn.f64 	%fd4565, %fd1567, 0dB97B839A252049C0, %fd1569;
	setp.ltu.f64 	%p155, %fd132, 0d41E0000000000000;
	@%p155 bra 	$L__BB0_41;
	{ // callseq 8, 0
	.param .b64 param0;
	st.param.f64 	[param0], %fd131;
	.param .align 16 .b8 retval0[16];
	call.uni (retval0), 
	__internal_trig_reduction_slowpathd, 
	(
	param0
	);
	ld.param.f64 	%fd4565, [retval0];
	ld.param.b32 	%r1700, [retval0+8];
	} // callseq 8
$L__BB0_41:
	shl.b32 	%r460, %r1700, 6;
	cvt.u64.u32 	%rd126, %r460;
	and.b64  	%rd127, %rd126, 64;
	mov.u64 	%rd128, __cudart_sin_cos_coeffs;
	add.s64 	%rd129, %rd128, %rd127;
	mul.rn.f64 	%fd1572, %fd4565, %fd4565;
	and.b32  	%r461, %r1700, 1;
	setp.eq.b32 	%p156, %r461, 1;
	selp.f64 	%fd1573, 0dBDA8FF8320FD8164, 0d3DE5DB65F9785EBA, %p156;
	ld.global.nc.v2.f64 	{%fd1574, %fd1575}, [%rd129];
	fma.rn.f64 	%fd1576, %fd1573, %fd1572, %fd1574;
	fma.rn.f64 	%fd1577, %fd1576, %fd1572, %fd1575;
	ld.global.nc.v2.f64 	{%fd1578, %fd1579}, [%rd129+16];
	fma.rn.f64 	%fd1580, %fd1577, %fd1572, %fd1578;
	fma.rn.f64 	%fd1581, %fd1580, %fd1572, %fd1579;
	ld.global.nc.v2.f64 	{%fd1582, %fd1583}, [%rd129+32];
	fma.rn.f64 	%fd1584, %fd1581, %fd1572, %fd1582;
	fma.rn.f64 	%fd1585, %fd1584, %fd1572, %fd1583;
	fma.rn.f64 	%fd1586, %fd1585, %fd4565, %fd4565;
	fma.rn.f64 	%fd1587, %fd1585, %fd1572, 0d3FF0000000000000;
	selp.f64 	%fd1588, %fd1587, %fd1586, %p156;
	and.b32  	%r462, %r1700, 2;
	setp.eq.s32 	%p157, %r462, 0;
	mov.f64 	%fd1589, 0d0000000000000000;
	sub.f64 	%fd1590, %fd1589, %fd1588;
	selp.f64 	%fd137, %fd1588, %fd1590, %p157;
	mul.f64 	%fd138, %fd12, %fd105;
	abs.f64 	%fd139, %fd138;
	setp.neu.f64 	%p158, %fd139, 0d7FF0000000000000;
	@%p158 bra 	$L__BB0_43;
	mov.f64 	%fd1596, 0d0000000000000000;
	mul.rn.f64 	%fd4566, %fd138, %fd1596;
	mov.b32 	%r1701, 0;
	bra.uni 	$L__BB0_45;
$L__BB0_43:
	mul.f64 	%fd1591, %fd138, 0d3FE45F306DC9C883;
	cvt.rni.s32.f64 	%r1701, %fd1591;
	cvt.rn.f64.s32 	%fd1592, %r1701;
	fma.rn.f64 	%fd1593, %fd1592, 0dBFF921FB54442D18, %fd138;
	fma.rn.f64 	%fd1594, %fd1592, 0dBC91A62633145C00, %fd1593;
	fma.rn.f64 	%fd4566, %fd1592, 0dB97B839A252049C0, %fd1594;
	setp.ltu.f64 	%p159, %fd139, 0d41E0000000000000;
	@%p159 bra 	$L__BB0_45;
	{ // callseq 9, 0
	.param .b64 param0;
	st.param.f64 	[param0], %fd138;
	.param .align 16 .b8 retval0[16];
	call.uni (retval0), 
	__internal_trig_reduction_slowpathd, 
	(
	param0
	);
	ld.param.f64 	%fd4566, [retval0];
	ld.param.b32 	%r1701, [retval0+8];
	} // callseq 9
$L__BB0_45:
	shl.b32 	%r465, %r1701, 6;
	cvt.u64.u32 	%rd130, %r465;
	and.b64  	%rd131, %rd130, 64;
	mov.u64 	%rd132, __cudart_sin_cos_coeffs;
	add.s64 	%rd133, %rd132, %rd131;
	mul.rn.f64 	%fd1597, %fd4566, %fd4566;
	and.b32  	%r466, %r1701, 1;
	setp.eq.b32 	%p160, %r466, 1;
	selp.f64 	%fd1598, 0dBDA8FF8320FD8164, 0d3DE5DB65F9785EBA, %p160;
	ld.global.nc.v2.f64 	{%fd1599, %fd1600}, [%rd133];
	fma.rn.f64 	%fd1601, %fd1598, %fd1597, %fd1599;
	fma.rn.f64 	%fd1602, %fd1601, %fd1597, %fd1600;
	ld.global.nc.v2.f64 	{%fd1603, %fd1604}, [%rd133+16];
	fma.rn.f64 	%fd1605, %fd1602, %fd1597, %fd1603;
	fma.rn.f64 	%fd1606, %fd1605, %fd1597, %fd1604;
	ld.global.nc.v2.f64 	{%fd1607, %fd1608}, [%rd133+32];
	fma.rn.f64 	%fd1609, %fd1606, %fd1597, %fd1607;
	fma.rn.f64 	%fd1610, %fd1609, %fd1597, %fd1608;
	fma.rn.f64 	%fd1611, %fd1610, %fd4566, %fd4566;
	fma.rn.f64 	%fd1612, %fd1610, %fd1597, 0d3FF0000000000000;
	selp.f64 	%fd1613, %fd1612, %fd1611, %p160;
	and.b32  	%r467, %r1701, 2;
	setp.eq.s32 	%p161, %r467, 0;
	mov.f64 	%fd1614, 0d0000000000000000;
	sub.f64 	%fd1615, %fd1614, %fd1613;
	selp.f64 	%fd1616, %fd1613, %fd1615, %p161;
	add.f64 	%fd1617, %fd137, %fd1616;
	mul.f64 	%fd4570, %fd20, %fd1617;
	bra.uni 	$L__BB0_59;
$L__BB0_46:
	mul.f64 	%fd145, %fd10, %fd105;
	abs.f64 	%fd146, %fd145;
	setp.neu.f64 	%p142, %fd146, 0d7FF0000000000000;
	@%p142 bra 	$L__BB0_48;
	mov.f64 	%fd1493, 0d0000000000000000;
	mul.rn.f64 	%fd4567, %fd145, %fd1493;
	mov.b32 	%r1702, 0;
	bra.uni 	$L__BB0_50;
$L__BB0_48:
	mul.f64 	%fd1488, %fd145, 0d3FE45F306DC9C883;
	cvt.rni.s32.f64 	%r1702, %fd1488;
	cvt.rn.f64.s32 	%fd1489, %r1702;
	fma.rn.f64 	%fd1490, %fd1489, 0dBFF921FB54442D18, %fd145;
	fma.rn.f64 	%fd1491, %fd1489, 0dBC91A62633145C00, %fd1490;
	fma.rn.f64 	%fd4567, %fd1489, 0dB97B839A252049C0, %fd1491;
	setp.ltu.f64 	%p143, %fd146, 0d41E0000000000000;
	@%p143 bra 	$L__BB0_50;
	{ // callseq 5, 0
	.param .b64 param0;
	st.param.f64 	[param0], %fd145;
	.param .align 16 .b8 retval0[16];
	call.uni (retval0), 
	__internal_trig_reduction_slowpathd, 
	(
	param0
	);
	ld.param.f64 	%fd4567, [retval0];
	ld.param.b32 	%r1702, [retval0+8];
	} // callseq 5
$L__BB0_50:
	shl.b32 	%r445, %r1702, 6;
	cvt.u64.u32 	%rd114, %r445;
	and.b64  	%rd115, %rd114, 64;
	mov.u64 	%rd116, __cudart_sin_cos_coeffs;
	add.s64 	%rd117, %rd116, %rd115;
	mul.rn.f64 	%fd1494, %fd4567, %fd4567;
	and.b32  	%r446, %r1702, 1;
	setp.eq.b32 	%p144, %r446, 1;
	selp.f64 	%fd1495, 0dBDA8FF8320FD8164, 0d3DE5DB65F9785EBA, %p144;
	ld.global.nc.v2.f64 	{%fd1496, %fd1497}, [%rd117];
	fma.rn.f64 	%fd1498, %fd1495, %fd1494, %fd1496;
	fma.rn.f64 	%fd1499, %fd1498, %fd1494, %fd1497;
	ld.global.nc.v2.f64 	{%fd1500, %fd1501}, [%rd117+16];
	fma.rn.f64 	%fd1502, %fd1499, %fd1494, %fd1500;
	fma.rn.f64 	%fd1503, %fd1502, %fd1494, %fd1501;
	ld.global.nc.v2.f64 	{%fd1504, %fd1505}, [%rd117+32];
	fma.rn.f64 	%fd1506, %fd1503, %fd1494, %fd1504;
	fma.rn.f64 	%fd1507, %fd1506, %fd1494, %fd1505;
	fma.rn.f64 	%fd1508, %fd1507, %fd4567, %fd4567;
	fma.rn.f64 	%fd1509, %fd1507, %fd1494, 0d3FF0000000000000;
	selp.f64 	%fd1510, %fd1509, %fd1508, %p144;
	and.b32  	%r447, %r1702, 2;
	setp.eq.s32 	%p145, %r447, 0;
	mov.f64 	%fd1511, 0d0000000000000000;
	sub.f64 	%fd1512, %fd1511, %fd1510;
	selp.f64 	%fd151, %fd1510, %fd1512, %p145;
	mul.f64 	%fd152, %fd11, %fd105;
	abs.f64 	%fd153, %fd152;
	setp.neu.f64 	%p146, %fd153, 0d7FF0000000000000;
	@%p146 bra 	$L__BB0_52;
	mov.f64 	%fd1518, 0d0000000000000000;
	mul.rn.f64 	%fd4568, %fd152, %fd1518;
	mov.b32 	%r1703, 0;
	bra.uni 	$L__BB0_54;
$L__BB0_52:
	mul.f64 	%fd1513, %fd152, 0d3FE45F306DC9C883;
	cvt.rni.s32.f64 	%r1703, %fd1513;
	cvt.rn.f64.s32 	%fd1514, %r1703;
	fma.rn.f64 	%fd1515, %fd1514, 0dBFF921FB54442D18, %fd152;
	fma.rn.f64 	%fd1516, %fd1514, 0dBC91A62633145C00, %fd1515;
	fma.rn.f64 	%fd4568, %fd1514, 0dB97B839A252049C0, %fd1516;
	setp.ltu.f64 	%p147, %fd153, 0d41E0000000000000;
	@%p147 bra 	$L__BB0_54;
	{ // callseq 6, 0
	.param .b64 param0;
	st.param.f64 	[param0], %fd152;
	.param .align 16 .b8 retval0[16];
	call.uni (retval0), 
	__internal_trig_reduction_slowpathd, 
	(
	param0
	);
	ld.param.f64 	%fd4568, [retval0];
	ld.param.b32 	%r1703, [retval0+8];
	} // callseq 6
$L__BB0_54:
	shl.b32 	%r450, %r1703, 6;
	cvt.u64.u32 	%rd118, %r450;
	and.b64  	%rd119, %rd118, 64;
	mov.u64 	%rd120, __cudart_sin_cos_coeffs;
	add.s64 	%rd121, %rd120, %rd119;
	mul.rn.f64 	%fd1519, %fd4568, %fd4568;
	and.b32  	%r451, %r1703, 1;
	setp.eq.b32 	%p148, %r451, 1;
	selp.f64 	%fd1520, 0dBDA8FF8320FD8164, 0d3DE5DB65F9785EBA, %p148;
	ld.global.nc.v2.f64 	{%fd1521, %fd1522}, [%rd121];
	fma.rn.f64 	%fd1523, %fd1520, %fd1519, %fd1521;
	fma.rn.f64 	%fd1524, %fd1523, %fd1519, %fd1522;
	ld.global.nc.v2.f64 	{%fd1525, %fd1526}, [%rd121+16];
	fma.rn.f64 	%fd1527, %fd1524, %fd1519, %fd1525;
	fma.rn.f64 	%fd1528, %fd1527, %fd1519, %fd1526;
	ld.global.nc.v2.f64 	{%fd1529, %fd1530}, [%rd121+32];
	fma.rn.f64 	%fd1531, %fd1528, %fd1519, %fd1529;
	fma.rn.f64 	%fd1532, %fd1531, %fd1519, %fd1530;
	fma.rn.f64 	%fd1533, %fd1532, %fd4568, %fd4568;
	fma.rn.f64 	%fd1534, %fd1532, %fd1519, 0d3FF0000000000000;
	selp.f64 	%fd1535, %fd1534, %fd1533, %p148;
	and.b32  	%r452, %r1703, 2;
	setp.eq.s32 	%p149, %r452, 0;
	mov.f64 	%fd1536, 0d0000000000000000;
	sub.f64 	%fd1537, %fd1536, %fd1535;
	selp.f64 	%fd1538, %fd1535, %fd1537, %p149;
	add.f64 	%fd158, %fd151, %fd1538;
	mul.f64 	%fd159, %fd12, %fd105;
	abs.f64 	%fd160, %fd159;
	setp.neu.f64 	%p150, %fd160, 0d7FF0000000000000;
	@%p150 bra 	$L__BB0_56;
	mov.f64 	%fd1544, 0d0000000000000000;
	mul.rn.f64 	%fd4569, %fd159, %fd1544;
	mov.b32 	%r1704, 0;
	bra.uni 	$L__BB0_58;
$L__BB0_56:
	mul.f64 	%fd1539, %fd159, 0d3FE45F306DC9C883;
	cvt.rni.s32.f64 	%r1704, %fd1539;
	cvt.rn.f64.s32 	%fd1540, %r1704;
	fma.rn.f64 	%fd1541, %fd1540, 0dBFF921FB54442D18, %fd159;
	fma.rn.f64 	%fd1542, %fd1540, 0dBC91A62633145C00, %fd1541;
	fma.rn.f64 	%fd4569, %fd1540, 0dB97B839A252049C0, %fd1542;
	setp.ltu.f64 	%p151, %fd160, 0d41E0000000000000;
	@%p151 bra 	$L__BB0_58;
	{ // callseq 7, 0
	.param .b64 param0;
	st.param.f64 	[param0], %fd159;
	.param .align 16 .b8 retval0[16];
	call.uni (retval0), 
	__internal_trig_reduction_slowpathd, 
	(
	param0
	);
	ld.param.f64 	%fd4569, [retval0];
	ld.param.b32 	%r1704, [retval0+8];
	} // callseq 7
$L__BB0_58:
	shl.b32 	%r455, %r1704, 6;
	cvt.u64.u32 	%rd122, %r455;
	and.b64  	%rd123, %rd122, 64;
	mov.u64 	%rd124, __cudart_sin_cos_coeffs;
	add.s64 	%rd125, %rd124, %rd123;
	mul.rn.f64 	%fd1545, %fd4569, %fd4569;
	and.b32  	%r456, %r1704, 1;
	setp.eq.b32 	%p152, %r456, 1;
	selp.f64 	%fd1546, 0dBDA8FF8320FD8164, 0d3DE5DB65F9785EBA, %p152;
	ld.global.nc.v2.f64 	{%fd1547, %fd1548}, [%rd125];
	fma.rn.f64 	%fd1549, %fd1546, %fd1545, %fd1547;
	fma.rn.f64 	%fd1550, %fd1549, %fd1545, %fd1548;
	ld.global.nc.v2.f64 	{%fd1551, %fd1552}, [%rd125+16];
	fma.rn.f64 	%fd1553, %fd1550, %fd1545, %fd1551;
	fma.rn.f64 	%fd1554, %fd1553, %fd1545, %fd1552;
	ld.global.nc.v2.f64 	{%fd1555, %fd1556}, [%rd125+32];
	fma.rn.f64 	%fd1557, %fd1554, %fd1545, %fd1555;
	fma.rn.f64 	%fd1558, %fd1557, %fd1545, %fd1556;
	fma.rn.f64 	%fd1559, %fd1558, %fd4569, %fd4569;
	fma.rn.f64 	%fd1560, %fd1558, %fd1545, 0d3FF0000000000000;
	selp.f64 	%fd1561, %fd1560, %fd1559, %p152;
	and.b32  	%r457, %r1704, 2;
	setp.eq.s32 	%p153, %r457, 0;
	mov.f64 	%fd1562, 0d0000000000000000;
	sub.f64 	%fd1563, %fd1562, %fd1561;
	selp.f64 	%fd1564, %fd1561, %fd1563, %p153;
	add.f64 	%fd1565, %fd158, %fd1564;
	mul.f64 	%fd4570, %fd19, %fd1565;
$L__BB0_59:
	setp.neu.f64 	%p170, %fd109, 0d0000000000000000;
	mov.b64 	%rd142, %fd28;
	shr.u32 	%r478, %r397, 20;
	and.b32  	%r479, %r478, 2047;
	add.s32 	%r480, %r479, -1012;
	shl.b64 	%rd143, %rd142, %r480;
	setp.eq.s64 	%p172, %rd143, -9223372036854775808;
	{ // callseq 12, 0
	.param .b64 param0;
	st.param.f64 	[param0], %fd110;
	.param .b64 param1;
	st.param.f64 	[param1], %fd28;
	.param .b64 retval0;
	call.uni (retval0), 
	__internal_accurate_pow, 
	(
	param0, 
	param1
	);
	ld.param.f64 	%fd1670, [retval0];
	} // callseq 12
	neg.f64 	%fd1672, %fd1670;
	selp.f64 	%fd1673, %fd1672, %fd1670, %p172;
	selp.f64 	%fd167, %fd1673, %fd1670, %p125;
	@%p170 bra 	$L__BB0_61;
	setp.lt.s32 	%p175, %r397, 0;
	setp.neu.f64 	%p176, %fd36, 0d3FE0000000000000;
	mov.b64 	%rd147, %fd28;
	shr.u32 	%r484, %r397, 20;
	and.b32  	%r485, %r484, 2047;
	add.s32 	%r486, %r485, -1012;
	shl.b64 	%rd148, %rd147, %r486;
	setp.eq.s64 	%p177, %rd148, -9223372036854775808;
	and.pred  	%p7, %p176, %p177;
	selp.b32 	%r487, %r18, 0, %p7;
	or.b32  	%r488, %r487, 2146435072;
	selp.b32 	%r489, %r488, %r487, %p175;
	mov.b32 	%r490, 0;
	mov.b64 	%fd4572, {%r490, %r489};
	bra.uni 	$L__BB0_62;
$L__BB0_61:
	mov.b64 	%rd145, %fd28;
	shr.u32 	%r481, %r397, 20;
	and.b32  	%r482, %r481, 2047;
	add.s32 	%r483, %r482, -1012;
	shl.b64 	%rd146, %rd145, %r483;
	setp.eq.s64 	%p7, %rd146, -9223372036854775808;
	setp.lt.s32 	%p173, %r18, 0;
	setp.neu.f64 	%p174, %fd28, %fd35;
	selp.f64 	%fd1674, 0dFFF8000000000000, %fd167, %p174;
	selp.f64 	%fd4572, %fd1674, %fd167, %p173;
$L__BB0_62:
	add.f64 	%fd1675, %fd109, %fd28;
	{
	.reg .b32 %temp; 
	mov.b64 	{%temp, %r491}, %fd1675;
	}
	and.b32  	%r40, %r491, 2146435072;
	setp.ne.s32 	%p178, %r40, 2146435072;
	@%p178 bra 	$L__BB0_69;
	setp.num.f64 	%p179, %fd28, %fd28;
	setp.num.f64 	%p180, %fd109, %fd109;
	and.pred  	%p181, %p180, %p179;
	@%p181 bra 	$L__BB0_65;
	add.rn.f64 	%fd4572, %fd109, %fd28;
	bra.uni 	$L__BB0_69;
$L__BB0_65:
	setp.neu.f64 	%p182, %fd36, 0d7FF0000000000000;
	@%p182 bra 	$L__BB0_67;
	setp.lt.s32 	%p187, %r397, 0;
	setp.gt.f64 	%p188, %fd110, 0d3FF0000000000000;
	selp.b32 	%r499, 2146435072, 0, %p188;
	xor.b32  	%r500, %r499, 2146435072;
	selp.b32 	%r501, %r500, %r499, %p187;
	setp.eq.f64 	%p189, %fd109, 0dBFF0000000000000;
	selp.b32 	%r502, 1072693248, %r501, %p189;
	mov.b32 	%r503, 0;
	mov.b64 	%fd4572, {%r503, %r502};
	bra.uni 	$L__BB0_69;
$L__BB0_67:
	setp.neu.f64 	%p183, %fd110, 0d7FF0000000000000;
	@%p183 bra 	$L__BB0_69;
	setp.lt.s32 	%p184, %r18, 0;
	and.b32  	%r492, %r397, 2147483647;
	setp.ne.s32 	%p185, %r492, 1071644672;
	setp.lt.s32 	%p186, %r397, 0;
	selp.b32 	%r493, 0, 2146435072, %p186;
	or.b32  	%r494, %r493, -2147483648;
	selp.b32 	%r495, %r494, %r493, %p185;
	selp.b32 	%r496, %r495, %r493, %p7;
	selp.b32 	%r497, %r496, %r493, %p184;
	mov.b32 	%r498, 0;
	mov.b64 	%fd4572, {%r498, %r497};
$L__BB0_69:
	setp.eq.f64 	%p190, %fd109, 0d3FF0000000000000;
	setp.eq.f64 	%p191, %fd28, 0d0000000000000000;
	or.pred  	%p8, %p190, %p191;
	selp.f64 	%fd1676, 0d3FF0000000000000, %fd4572, %p8;
	mul.f64 	%fd1677, %fd34, %fd1676;
	add.f64 	%fd1678, %fd4570, %fd26;
	add.f64 	%fd175, %fd1678, %fd29;
	div.rn.f64 	%fd176, %fd27, %fd106;
	sub.f64 	%fd1679, %fd1677, %fd176;
	add.f64 	%fd1680, %fd107, %fd1679;
	add.f64 	%fd1681, %fd29, %fd1680;
	div.rn.f64 	%fd177, %fd1681, %fd175;
	{
	.reg .b32 %temp; 
	mov.b64 	{%temp, %r41}, %fd177;
	}
	abs.f64 	%fd178, %fd177;
	setp.neu.f64 	%p192, %fd177, 0d0000000000000000;
	@%p192 bra 	$L__BB0_71;
	setp.lt.s32 	%p195, %r12, 0;
	setp.neu.f64 	%p196, %fd40, 0d3FE0000000000000;
	setp.eq.s64 	%p197, %rd25, -9223372036854775808;
	and.pred  	%p11, %p196, %p197;
	selp.b32 	%r504, %r41, 0, %p11;
	or.b32  	%r505, %r504, 2146435072;
	selp.b32 	%r506, %r505, %r504, %p195;
	mov.b32 	%r507, 0;
	mov.b64 	%fd4574, {%r507, %r506};
	bra.uni 	$L__BB0_72;
$L__BB0_71:
	setp.eq.s64 	%p11, %rd25, -9223372036854775808;
	{ // callseq 13, 0
	.param .b64 param0;
	st.param.f64 	[param0], %fd178;
	.param .b64 param1;
	st.param.f64 	[param1], %fd38;
	.param .b64 retval0;
	call.uni (retval0), 
	__internal_accurate_pow, 
	(
	param0, 
	param1
	);
	ld.param.f64 	%fd1682, [retval0];
	} // callseq 13
	setp.lt.s32 	%p193, %r41, 0;
	setp.neu.f64 	%p194, %fd38, %fd39;
	neg.f64 	%fd1684, %fd1682;
	selp.f64 	%fd1685, %fd1684, %fd1682, %p11;
	selp.f64 	%fd1686, %fd1685, %fd1682, %p193;
	selp.f64 	%fd1687, 0dFFF8000000000000, %fd1686, %p194;
	selp.f64 	%fd4574, %fd1687, %fd1686, %p193;
$L__BB0_72:
	add.f64 	%fd1688, %fd177, %fd38;
	{
	.reg .b32 %temp; 
	mov.b64 	{%temp, %r508}, %fd1688;
	}
	and.b32  	%r509, %r508, 2146435072;
	setp.ne.s32 	%p198, %r509, 2146435072;
	@%p198 bra 	$L__BB0_79;
	setp.num.f64 	%p199, %fd38, %fd38;
	setp.num.f64 	%p200, %fd177, %fd177;
	and.pred  	%p201, %p200, %p199;
	@%p201 bra 	$L__BB0_75;
	add.rn.f64 	%fd4574, %fd177, %fd38;
	bra.uni 	$L__BB0_79;
$L__BB0_75:
	setp.neu.f64 	%p202, %fd40, 0d7FF0000000000000;
	@%p202 bra 	$L__BB0_77;
	setp.lt.s32 	%p207, %r12, 0;
	setp.gt.f64 	%p208, %fd178, 0d3FF0000000000000;
	selp.b32 	%r517, 2146435072, 0, %p208;
	xor.b32  	%r518, %r517, 2146435072;
	selp.b32 	%r519, %r518, %r517, %p207;
	setp.eq.f64 	%p209, %fd177, 0dBFF0000000000000;
	selp.b32 	%r520, 1072693248, %r519, %p209;
	mov.b32 	%r521, 0;
	mov.b64 	%fd4574, {%r521, %r520};
	bra.uni 	$L__BB0_79;
$L__BB0_77:
	setp.neu.f64 	%p203, %fd178, 0d7FF0000000000000;
	@%p203 bra 	$L__BB0_79;
	setp.lt.s32 	%p204, %r41, 0;
	and.b32  	%r510, %r12, 2147483647;
	setp.ne.s32 	%p205, %r510, 1071644672;
	setp.lt.s32 	%p206, %r12, 0;
	selp.b32 	%r511, 0, 2146435072, %p206;
	or.b32  	%r512, %r511, -2147483648;
	selp.b32 	%r513, %r512, %r511, %p205;
	selp.b32 	%r514, %r513, %r511, %p11;
	selp.b32 	%r515, %r514, %r511, %p204;
	mov.b32 	%r516, 0;
	mov.b64 	%fd4574, {%r516, %r515};
$L__BB0_79:
	setp.eq.f64 	%p210, %fd38, 0d0000000000000000;
	setp.ne.s16 	%p211, %rs1, 0;
	setp.eq.f64 	%p212, %fd177, 0d3FF0000000000000;
	add.f64 	%fd1689, %fd4574, 0dBFF0000000000000;
	selp.f64 	%fd1690, 0d0000000000000000, %fd1689, %p210;
	selp.f64 	%fd1691, 0d0000000000000000, %fd1690, %p212;
	mul.f64 	%fd1692, %fd175, %fd30;
	div.rn.f64 	%fd1693, %fd1692, %fd37;
	mul.f64 	%fd186, %fd1693, %fd1691;
	@%p211 bra 	$L__BB0_85;
	mul.f64 	%fd187, %fd10, %fd105;
	abs.f64 	%fd188, %fd187;
	setp.neu.f64 	%p243, %fd188, 0d7FF0000000000000;
	@%p243 bra 	$L__BB0_82;
	mov.f64 	%fd1855, 0d0000000000000000;
	mul.rn.f64 	%fd4575, %fd187, %fd1855;
	mov.b32 	%r1705, 0;
	bra.uni 	$L__BB0_84;
$L__BB0_82:
	mul.f64 	%fd1850, %fd187, 0d3FE45F306DC9C883;
	cvt.rni.s32.f64 	%r1705, %fd1850;
	cvt.rn.f64.s32 	%fd1851, %r1705;
	fma.rn.f64 	%fd1852, %fd1851, 0dBFF921FB54442D18, %fd187;
	fma.rn.f64 	%fd1853, %fd1851, 0dBC91A62633145C00, %fd1852;
	fma.rn.f64 	%fd4575, %fd1851, 0dB97B839A252049C0, %fd1853;
	setp.ltu.f64 	%p244, %fd188, 0d41E0000000000000;
	@%p244 bra 	$L__BB0_84;
	{ // callseq 20, 0
	.param .b64 param0;
	st.param.f64 	[param0], %fd187;
	.param .align 16 .b8 retval0[16];
	call.uni (retval0), 
	__internal_trig_reduction_slowpathd, 
	(
	param0
	);
	ld.param.f64 	%fd4575, [retval0];
	ld.param.b32 	%r1705, [retval0+8];
	} // callseq 20
$L__BB0_84:
	shl.b32 	%r554, %r1705, 6;
	cvt.u64.u32 	%rd174, %r554;
	and.b64  	%rd175, %rd174, 64;
	mov.u64 	%rd176, __cudart_sin_cos_coeffs;
	add.s64 	%rd177, %rd176, %rd175;
	mul.rn.f64 	%fd1856, %fd4575, %fd4575;
	and.b32  	%r555, %r1705, 1;
	setp.eq.b32 	%p245, %r555, 1;
	selp.f64 	%fd1857, 0dBDA8FF8320FD8164, 0d3DE5DB65F9785EBA, %p245;
	ld.global.nc.v2.f64 	{%fd1858, %fd1859}, [%rd177];
	fma.rn.f64 	%fd1860, %fd1857, %fd1856, %fd1858;
	fma.rn.f64 	%fd1861, %fd1860, %fd1856, %fd1859;
	ld.global.nc.v2.f64 	{%fd1862, %fd1863}, [%rd177+16];
	fma.rn.f64 	%fd1864, %fd1861, %fd1856, %fd1862;
	fma.rn.f64 	%fd1865, %fd1864, %fd1856, %fd1863;
	ld.global.nc.v2.f64 	{%fd1866, %fd1867}, [%rd177+32];
	fma.rn.f64 	%fd1868, %fd1865, %fd1856, %fd1866;
	fma.rn.f64 	%fd1869, %fd1868, %fd1856, %fd1867;
	fma.rn.f64 	%fd1870, %fd1869, %fd4575, %fd4575;
	fma.rn.f64 	%fd1871, %fd1869, %fd1856, 0d3FF0000000000000;
	selp.f64 	%fd1872, %fd1871, %fd1870, %p245;
	and.b32  	%r556, %r1705, 2;
	setp.eq.s32 	%p246, %r556, 0;
	mov.f64 	%fd1873, 0d0000000000000000;
	sub.f64 	%fd1874, %fd1873, %fd1872;
	selp.f64 	%fd1875, %fd1872, %fd1874, %p246;
	mul.f64 	%fd4582, %fd4540, %fd1875;
	bra.uni 	$L__BB0_114;
$L__BB0_85:
	setp.neu.f64 	%p213, %fd2, %fd3;
	setp.neu.f64 	%p214, %fd2, %fd4;
	or.pred  	%p215, %p213, %p214;
	@%p215 bra 	$L__BB0_91;
	mul.f64 	%fd194, %fd10, %fd105;
	abs.f64 	%fd195, %fd194;
	setp.neu.f64 	%p239, %fd195, 0d7FF0000000000000;
	@%p239 bra 	$L__BB0_88;
	mov.f64 	%fd1829, 0d0000000000000000;
	mul.rn.f64 	%fd4576, %fd194, %fd1829;
	mov.b32 	%r1706, 0;
	bra.uni 	$L__BB0_90;
$L__BB0_88:
	mul.f64 	%fd1824, %fd194, 0d3FE45F306DC9C883;
	cvt.rni.s32.f64 	%r1706, %fd1824;
	cvt.rn.f64.s32 	%fd1825, %r1706;
	fma.rn.f64 	%fd1826, %fd1825, 0dBFF921FB54442D18, %fd194;
	fma.rn.f64 	%fd1827, %fd1825, 0dBC91A62633145C00, %fd1826;
	fma.rn.f64 	%fd4576, %fd1825, 0dB97B839A252049C0, %fd1827;
	setp.ltu.f64 	%p240, %fd195, 0d41E0000000000000;
	@%p240 bra 	$L__BB0_90;
	{ // callseq 19, 0
	.param .b64 param0;
	st.param.f64 	[param0], %fd194;
	.param .align 16 .b8 retval0[16];
	call.uni (retval0), 
	__internal_trig_reduction_slowpathd, 
	(
	param0
	);
	ld.param.f64 	%fd4576, [retval0];
	ld.param.b32 	%r1706, [retval0+8];
	} // callseq 19
$L__BB0_90:
	shl.b32 	%r549, %r1706, 6;
	cvt.u64.u32 	%rd170, %r549;
	and.b64  	%rd171, %rd170, 64;
	mov.u64 	%rd172, __cudart_sin_cos_coeffs;
	add.s64 	%rd173, %rd172, %rd171;
	mul.rn.f64 	%fd1830, %fd4576, %fd4576;
	and.b32  	%r550, %r1706, 1;
	setp.eq.b32 	%p241, %r550, 1;
	selp.f64 	%fd1831, 0dBDA8FF8320FD8164, 0d3DE5DB65F9785EBA, %p241;
	ld.global.nc.v2.f64 	{%fd1832, %fd1833}, [%rd173];
	fma.rn.f64 	%fd1834, %fd1831, %fd1830, %fd1832;
	fma.rn.f64 	%fd1835, %fd1834, %fd1830, %fd1833;
	ld.global.nc.v2.f64 	{%fd1836, %fd1837}, [%rd173+16];
	fma.rn.f64 	%fd1838, %fd1835, %fd1830, %fd1836;
	fma.rn.f64 	%fd1839, %fd1838, %fd1830, %fd1837;
	ld.global.nc.v2.f64 	{%fd1840, %fd1841}, [%rd173+32];
	fma.rn.f64 	%fd1842, %fd1839, %fd1830, %fd1840;
	fma.rn.f64 	%fd1843, %fd1842, %fd1830, %fd1841;
	fma.rn.f64 	%fd1844, %fd1843, %fd4576, %fd4576;
	fma.rn.f64 	%fd1845, %fd1843, %fd1830, 0d3FF0000000000000;
	selp.f64 	%fd1846, %fd1845, %fd1844, %p241;
	and.b32  	%r551, %r1706, 2;
	setp.eq.s32 	%p242, %r551, 0;
	mov.f64 	%fd1847, 0d0000000000000000;
	sub.f64 	%fd1848, %fd1847, %fd1846;
	selp.f64 	%fd1849, %fd1846, %fd1848, %p242;
	mul.f64 	%fd4582, %fd4540, %fd1849;
	bra.uni 	$L__BB0_114;
$L__BB0_91:
	setp.neu.f64 	%p217, %fd3, %fd4;
	and.pred  	%p218, %p213, %p217;
	@%p218 bra 	$L__BB0_101;
	mul.f64 	%fd201, %fd10, %fd105;
	abs.f64 	%fd202, %fd201;
	setp.neu.f64 	%p231, %fd202, 0d7FF0000000000000;
	@%p231 bra 	$L__BB0_94;
	mov.f64 	%fd1777, 0d0000000000000000;
	mul.rn.f64 	%fd4577, %fd201, %fd1777;
	mov.b32 	%r1707, 0;
	bra.uni 	$L__BB0_96;
$L__BB0_94:
	mul.f64 	%fd1772, %fd201, 0d3FE45F306DC9C883;
	cvt.rni.s32.f64 	%r1707, %fd1772;
	cvt.rn.f64.s32 	%fd1773, %r1707;
	fma.rn.f64 	%fd1774, %fd1773, 0dBFF921FB54442D18, %fd201;
	fma.rn.f64 	%fd1775, %fd1773, 0dBC91A62633145C00, %fd1774;
	fma.rn.f64 	%fd4577, %fd1773, 0dB97B839A252049C0, %fd1775;
	setp.ltu.f64 	%p232, %fd202, 0d41E0000000000000;
	@%p232 bra 	$L__BB0_96;
	{ // callseq 17, 0
	.param .b64 param0;
	st.param.f64 	[param0], %fd201;
	.param .align 16 .b8 retval0[16];
	call.uni (retval0), 
	__internal_trig_reduction_slowpathd, 
	(
	param0
	);
	ld.param.f64 	%fd4577, [retval0];
	ld.param.b32 	%r1707, [retval0+8];
	} // callseq 17
$L__BB0_96:
	shl.b32 	%r539, %r1707, 6;
	cvt.u64.u32 	%rd162, %r539;
	and.b64  	%rd163, %rd162, 64;
	mov.u64 	%rd164, __cudart_sin_cos_coeffs;
	add.s64 	%rd165, %rd164, %rd163;
	mul.rn.f64 	%fd1778, %fd4577, %fd4577;
	and.b32  	%r540, %r1707, 1;
	setp.eq.b32 	%p233, %r540, 1;
	selp.f64 	%fd1779, 0dBDA8FF8320FD8164, 0d3DE5DB65F9785EBA, %p233;
	ld.global.nc.v2.f64 	{%fd1780, %fd1781}, [%rd165];
	fma.rn.f64 	%fd1782, %fd1779, %fd1778, %fd1780;
	fma.rn.f64 	%fd1783, %fd1782, %fd1778, %fd1781;
	ld.global.nc.v2.f64 	{%fd1784, %fd1785}, [%rd165+16];
	fma.rn.f64 	%fd1786, %fd1783, %fd1778, %fd1784;
	fma.rn.f64 	%fd1787, %fd1786, %fd1778, %fd1785;
	ld.global.nc.v2.f64 	{%fd1788, %fd1789}, [%rd165+32];
	fma.rn.f64 	%fd1790, %fd1787, %fd1778, %fd1788;
	fma.rn.f64 	%fd1791, %fd1790, %fd1778, %fd1789;
	fma.rn.f64 	%fd1792, %fd1791, %fd4577, %fd4577;
	fma.rn.f64 	%fd1793, %fd1791, %fd1778, 0d3FF0000000000000;
	selp.f64 	%fd1794, %fd1793, %fd1792, %p233;
	and.b32  	%r541, %r1707, 2;
	setp.eq.s32 	%p234, %r541, 0;
	mov.f64 	%fd1795, 0d0000000000000000;
	sub.f64 	%fd1796, %fd1795, %fd1794;
	selp.f64 	%fd207, %fd1794, %fd1796, %p234;
	mul.f64 	%fd208, %fd12, %fd105;
	abs.f64 	%fd209, %fd208;
	setp.neu.f64 	%p235, %fd209, 0d7FF0000000000000;
	@%p235 bra 	$L__BB0_98;
	mov.f64 	%fd1802, 0d0000000000000000;
	mul.rn.f64 	%fd4578, %fd208, %fd1802;
	mov.b32 	%r1708, 0;
	bra.uni 	$L__BB0_100;
$L__BB0_98:
	mul.f64 	%fd1797, %fd208, 0d3FE45F306DC9C883;
	cvt.rni.s32.f64 	%r1708, %fd1797;
	cvt.rn.f64.s32 	%fd1798, %r1708;
	fma.rn.f64 	%fd1799, %fd1798, 0dBFF921FB54442D18, %fd208;
	fma.rn.f64 	%fd1800, %fd1798, 0dBC91A62633145C00, %fd1799;
	fma.rn.f64 	%fd4578, %fd1798, 0dB97B839A252049C0, %fd1800;
	setp.ltu.f64 	%p236, %fd209, 0d41E0000000000000;
	@%p236 bra 	$L__BB0_100;
	{ // callseq 18, 0
	.param .b64 param0;
	st.param.f64 	[param0], %fd208;
	.param .align 16 .b8 retval0[16];
	call.uni (retval0), 
	__internal_trig_reduction_slowpathd, 
	(
	param0
	);
	ld.param.f64 	%fd4578, [retval0];
	ld.param.b32 	%r1708, [retval0+8];
	} // callseq 18
$L__BB0_100:
	shl.b32 	%r544, %r1708, 6;
	cvt.u64.u32 	%rd166, %r544;
	and.b64  	%rd167, %rd166, 64;
	mov.u64 	%rd168, __cudart_sin_cos_coeffs;
	add.s64 	%rd169, %rd168, %rd167;
	mul.rn.f64 	%fd1803, %fd4578, %fd4578;
	and.b32  	%r545, %r1708, 1;
	setp.eq.b32 	%p237, %r545, 1;
	selp.f64 	%fd1804, 0dBDA8FF8320FD8164, 0d3DE5DB65F9785EBA, %p237;
	ld.global.nc.v2.f64 	{%fd1805, %fd1806}, [%rd169];
	fma.rn.f64 	%fd1807, %fd1804, %fd1803, %fd1805;
	fma.rn.f64 	%fd1808, %fd1807, %fd1803, %fd1806;
	ld.global.nc.v2.f64 	{%fd1809, %fd1810}, [%rd169+16];
	fma.rn.f64 	%fd1811, %fd1808, %fd1803, %fd1809;
	fma.rn.f64 	%fd1812, %fd1811, %fd1803, %fd1810;
	ld.global.nc.v2.f64 	{%fd1813, %fd1814}, [%rd169+32];
	fma.rn.f64 	%fd1815, %fd1812, %fd1803, %fd1813;
	fma.rn.f64 	%fd1816, %fd1815, %fd1803, %fd1814;
	fma.rn.f64 	%fd1817, %fd1816, %fd4578, %fd4578;
	fma.rn.f64 	%fd1818, %fd1816, %fd1803, 0d3FF0000000000000;
	selp.f64 	%fd1819, %fd1818, %fd1817, %p237;
	and.b32  	%r546, %r1708, 2;
	setp.eq.s32 	%p238, %r546, 0;
	mov.f64 	%fd1820, 0d0000000000000000;
	sub.f64 	%fd1821, %fd1820, %fd1819;
	selp.f64 	%fd1822, %fd1819, %fd1821, %p238;
	add.f64 	%fd1823, %fd207, %fd1822;
	mul.f64 	%fd4582, %fd20, %fd1823;
	bra.uni 	$L__BB0_114;
$L__BB0_101:
	mul.f64 	%fd215, %fd10, %fd105;
	abs.f64 	%fd216, %fd215;
	setp.neu.f64 	%p219, %fd216, 0d7FF0000000000000;
	@%p219 bra 	$L__BB0_103;
	mov.f64 	%fd1699, 0d0000000000000000;
	mul.rn.f64 	%fd4579, %fd215, %fd1699;
	mov.b32 	%r1709, 0;
	bra.uni 	$L__BB0_105;
$L__BB0_103:
	mul.f64 	%fd1694, %fd215, 0d3FE45F306DC9C883;
	cvt.rni.s32.f64 	%r1709, %fd1694;
	cvt.rn.f64.s32 	%fd1695, %r1709;
	fma.rn.f64 	%fd1696, %fd1695, 0dBFF921FB54442D18, %fd215;
	fma.rn.f64 	%fd1697, %fd1695, 0dBC91A62633145C00, %fd1696;
	fma.rn.f64 	%fd4579, %fd1695, 0dB97B839A252049C0, %fd1697;
	setp.ltu.f64 	%p220, %fd216, 0d41E0000000000000;
	@%p220 bra 	$L__BB0_105;
	{ // callseq 14, 0
	.param .b64 param0;
	st.param.f64 	[param0], %fd215;
	.param .align 16 .b8 retval0[16];
	call.uni (retval0), 
	__internal_trig_reduction_slowpathd, 
	(
	param0
	);
	ld.param.f64 	%fd4579, [retval0];
	ld.param.b32 	%r1709, [retval0+8];
	} // callseq 14
$L__BB0_105:
	shl.b32 	%r524, %r1709, 6;
	cvt.u64.u32 	%rd150, %r524;
	and.b64  	%rd151, %rd150, 64;
	mov.u64 	%rd152, __cudart_sin_cos_coeffs;
	add.s64 	%rd153, %rd152, %rd151;
	mul.rn.f64 	%fd1700, %fd4579, %fd4579;
	and.b32  	%r525, %r1709, 1;
	setp.eq.b32 	%p221, %r525, 1;
	selp.f64 	%fd1701, 0dBDA8FF8320FD8164, 0d3DE5DB65F9785EBA, %p221;
	ld.global.nc.v2.f64 	{%fd1702, %fd1703}, [%rd153];
	fma.rn.f64 	%fd1704, %fd1701, %fd1700, %fd1702;
	fma.rn.f64 	%fd1705, %fd1704, %fd1700, %fd1703;
	ld.global.nc.v2.f64 	{%fd1706, %fd1707}, [%rd153+16];
	fma.rn.f64 	%fd1708, %fd1705, %fd1700, %fd1706;
	fma.rn.f64 	%fd1709, %fd1708, %fd1700, %fd1707;
	ld.global.nc.v2.f64 	{%fd1710, %fd1711}, [%rd153+32];
	fma.rn.f64 	%fd1712, %fd1709, %fd1700, %fd1710;
	fma.rn.f64 	%fd1713, %fd1712, %fd1700, %fd1711;
	fma.rn.f64 	%fd1714, %fd1713, %fd4579, %fd4579;
	fma.rn.f64 	%fd1715, %fd1713, %fd1700, 0d3FF0000000000000;
	selp.f64 	%fd1716, %fd1715, %fd1714, %p221;
	and.b32  	%r526, %r1709, 2;
	setp.eq.s32 	%p222, %r526, 0;
	mov.f64 	%fd1717, 0d0000000000000000;
	sub.f64 	%fd1718, %fd1717, %fd1716;
	selp.f64 	%fd221, %fd1716, %fd1718, %p222;
	mul.f64 	%fd222, %fd11, %fd105;
	abs.f64 	%fd223, %fd222;
	setp.neu.f64 	%p223, %fd223, 0d7FF0000000000000;
	@%p223 bra 	$L__BB0_107;
	mov.f64 	%fd1724, 0d0000000000000000;
	mul.rn.f64 	%fd4580, %fd222, %fd1724;
	mov.b32 	%r1710, 0;
	bra.uni 	$L__BB0_109;
$L__BB0_107:
	mul.f64 	%fd1719, %fd222, 0d3FE45F306DC9C883;
	cvt.rni.s32.f64 	%r1710, %fd1719;
	cvt.rn.f64.s32 	%fd1720, %r1710;
	fma.rn.f64 	%fd1721, %fd1720, 0dBFF921FB54442D18, %fd222;
	fma.rn.f64 	%fd1722, %fd1720, 0dBC91A62633145C00, %fd1721;
	fma.rn.f64 	%fd4580, %fd1720, 0dB97B839A252049C0, %fd1722;
	setp.ltu.f64 	%p224, %fd223, 0d41E0000000000000;
	@%p224 bra 	$L__BB0_109;
	{ // callseq 15, 0
	.param .b64 param0;
	st.param.f64 	[param0], %fd222;
	.param .align 16 .b8 retval0[16];
	call.uni (retval0), 
	__internal_trig_reduction_slowpathd, 
	(
	param0
	);
	ld.param.f64 	%fd4580, [retval0];
	ld.param.b32 	%r1710, [retval0+8];
	} // callseq 15
$L__BB0_109:
	shl.b32 	%r529, %r1710, 6;
	cvt.u64.u32 	%rd154, %r529;
	and.b64  	%rd155, %rd154, 64;
	mov.u64 	%rd156, __cudart_sin_cos_coeffs;
	add.s64 	%rd157, %rd156, %rd155;
	mul.rn.f64 	%fd1725, %fd4580, %fd4580;
	and.b32  	%r530, %r1710, 1;
	setp.eq.b32 	%p225, %r530, 1;
	selp.f64 	%fd1726, 0dBDA8FF8320FD8164, 0d3DE5DB65F9785EBA, %p225;
	ld.global.nc.v2.f64 	{%fd1727, %fd1728}, [%rd157];
	fma.rn.f64 	%fd1729, %fd1726, %fd1725, %fd1727;
	fma.rn.f64 	%fd1730, %fd1729, %fd1725, %fd1728;
	ld.global.nc.v2.f64 	{%fd1731, %fd1732}, [%rd157+16];
	fma.rn.f64 	%fd1733, %fd1730, %fd1725, %fd1731;
	fma.rn.f64 	%fd1734, %fd1733, %fd1725, %fd1732;
	ld.global.nc.v2.f64 	{%fd1735, %fd1736}, [%rd157+32];
	fma.rn.f64 	%fd1737, %fd1734, %fd1725, %fd1735;
	fma.rn.f64 	%fd1738, %fd1737, %fd1725, %fd1736;
	fma.rn.f64 	%fd1739, %fd1738, %fd4580, %fd4580;
	fma.rn.f64 	%fd1740, %fd1738, %fd1725, 0d3FF0000000000000;
	selp.f64 	%fd1741, %fd1740, %fd1739, %p225;
	and.b32  	%r531, %r1710, 2;
	setp.eq.s32 	%p226, %r531, 0;
	mov.f64 	%fd1742, 0d0000000000000000;
	sub.f64 	%fd1743, %fd1742, %fd1741;
	selp.f64 	%fd1744, %fd1741, %fd1743, %p226;
	add.f64 	%fd228, %fd221, %fd1744;
	mul.f64 	%fd229, %fd12, %fd105;
	abs.f64 	%fd230, %fd229;
	setp.neu.f64 	%p227, %fd230, 0d7FF0000000000000;
	@%p227 bra 	$L__BB0_111;
	mov.f64 	%fd1750, 0d0000000000000000;
	mul.rn.f64 	%fd4581, %fd229, %fd1750;
	mov.b32 	%r1711, 0;
	bra.uni 	$L__BB0_113;
$L__BB0_111:
	mul.f64 	%fd1745, %fd229, 0d3FE45F306DC9C883;
	cvt.rni.s32.f64 	%r1711, %fd1745;
	cvt.rn.f64.s32 	%fd1746, %r1711;
	fma.rn.f64 	%fd1747, %fd1746, 0dBFF921FB54442D18, %fd229;
	fma.rn.f64 	%fd1748, %fd1746, 0dBC91A62633145C00, %fd1747;
	fma.rn.f64 	%fd4581, %fd1746, 0dB97B839A252049C0, %fd1748;
	setp.ltu.f64 	%p228, %fd230, 0d41E0000000000000;
	@%p228 bra 	$L__BB0_113;
	{ // callseq 16, 0
	.param .b64 param0;
	st.param.f64 	[param0], %fd229;
	.param .align 16 .b8 retval0[16];
	call.uni (retval0), 
	__internal_trig_reduction_slowpathd, 
	(
	param0
	);
	ld.param.f64 	%fd4581, [retval0];
	ld.param.b32 	%r1711, [retval0+8];
	} // callseq 16
$L__BB0_113:
	shl.b32 	%r534, %r1711, 6;
	cvt.u64.u32 	%rd158, %r534;
	and.b64  	%rd159, %rd158, 64;
	mov.u64 	%rd160, __cudart_sin_cos_coeffs;
	add.s64 	%rd161, %rd160, %rd159;
	mul.rn.f64 	%fd1751, %fd4581, %fd4581;
	and.b32  	%r535, %r1711, 1;
	setp.eq.b32 	%p229, %r535, 1;
	selp.f64 	%fd1752, 0dBDA8FF8320FD8164, 0d3DE5DB65F9785EBA, %p229;
	ld.global.nc.v2.f64 	{%fd1753, %fd1754}, [%rd161];
	fma.rn.f64 	%fd1755, %fd1752, %fd1751, %fd1753;
	fma.rn.f64 	%fd1756, %fd1755, %fd1751, %fd1754;
	ld.global.nc.v2.f64 	{%fd1757, %fd1758}, [%rd161+16];
	fma.rn.f64 	%fd1759, %fd1756, %fd1751, %fd1757;
	fma.rn.f64 	%fd1760, %fd1759, %fd1751, %fd1758;
	ld.global.nc.v2.f64 	{%fd1761, %fd1762}, [%rd161+32];
	fma.rn.f64 	%fd1763, %fd1760, %fd1751, %fd1761;
	fma.rn.f64 	%fd1764, %fd1763, %fd1751, %fd1762;
	fma.rn.f64 	%fd1765, %fd1764, %fd4581, %fd4581;
	fma.rn.f64 	%fd1766, %fd1764, %fd1751, 0d3FF0000000000000;
	selp.f64 	%fd1767, %fd1766, %fd1765, %p229;
	and.b32  	%r536, %r1711, 2;
	setp.eq.s32 	%p230, %r536, 0;
	mov.f64 	%fd1768, 0d0000000000000000;
	sub.f64 	%fd1769, %fd1768, %fd1767;
	selp.f64 	%fd1770, %fd1767, %fd1769, %p230;
	add.f64 	%fd1771, %fd228, %fd1770;
	mul.f64 	%fd4582, %fd19, %fd1771;
$L__BB0_114:
	setp.neu.f64 	%p247, %fd109, 0d0000000000000000;
	@%p247 bra 	$L__BB0_116;
	setp.lt.s32 	%p250, %r397, 0;
	setp.neu.f64 	%p251, %fd36, 0d3FE0000000000000;
	mov.b64 	%rd180, %fd28;
	shr.u32 	%r560, %r397, 20;
	and.b32  	%r561, %r560, 2047;
	add.s32 	%r562, %r561, -1012;
	shl.b64 	%rd181, %rd180, %r562;
	setp.eq.s64 	%p252, %rd181, -9223372036854775808;
	and.pred  	%p14, %p251, %p252;
	selp.b32 	%r563, %r18, 0, %p14;
	or.b32  	%r564, %r563, 2146435072;
	selp.b32 	%r565, %r564, %r563, %p250;
	mov.b32 	%r566, 0;
	mov.b64 	%fd4584, {%r566, %r565};
	bra.uni 	$L__BB0_117;
$L__BB0_116:
	mov.b64 	%rd178, %fd28;
	shr.u32 	%r557, %r397, 20;
	and.b32  	%r558, %r557, 2047;
	add.s32 	%r559, %r558, -1012;
	shl.b64 	%rd179, %rd178, %r559;
	setp.eq.s64 	%p14, %rd179, -9223372036854775808;
	setp.lt.s32 	%p248, %r18, 0;
	setp.neu.f64 	%p249, %fd28, %fd35;
	selp.f64 	%fd1876, 0dFFF8000000000000, %fd167, %p249;
	selp.f64 	%fd4584, %fd1876, %fd167, %p248;
$L__BB0_117:
	setp.ne.s32 	%p253, %r40, 2146435072;
	@%p253 bra 	$L__BB0_124;
	setp.num.f64 	%p254, %fd28, %fd28;
	setp.num.f64 	%p255, %fd109, %fd109;
	and.pred  	%p256, %p255, %p254;
	@%p256 bra 	$L__BB0_120;
	add.rn.f64 	%fd4584, %fd109, %fd28;
	bra.uni 	$L__BB0_124;
$L__BB0_120:
	setp.neu.f64 	%p257, %fd36, 0d7FF0000000000000;
	@%p257 bra 	$L__BB0_122;
	setp.lt.s32 	%p262, %r397, 0;
	setp.gt.f64 	%p263, %fd110, 0d3FF0000000000000;
	selp.b32 	%r574, 2146435072, 0, %p263;
	xor.b32  	%r575, %r574, 2146435072;
	selp.b32 	%r576, %r575, %r574, %p262;
	setp.eq.f64 	%p264, %fd109, 0dBFF0000000000000;
	selp.b32 	%r577, 1072693248, %r576, %p264;
	mov.b32 	%r578, 0;
	mov.b64 	%fd4584, {%r578, %r577};
	bra.uni 	$L__BB0_124;
$L__BB0_122:
	setp.neu.f64 	%p258, %fd110, 0d7FF0000000000000;
	@%p258 bra 	$L__BB0_124;
	setp.lt.s32 	%p259, %r18, 0;
	and.b32  	%r567, %r397, 2147483647;
	setp.ne.s32 	%p260, %r567, 1071644672;
	setp.lt.s32 	%p261, %r397, 0;
	selp.b32 	%r568, 0, 2146435072, %p261;
	or.b32  	%r569, %r568, -2147483648;
	selp.b32 	%r570, %r569, %r568, %p260;
	selp.b32 	%r571, %r570, %r568, %p14;
	selp.b32 	%r572, %r571, %r568, %p259;
	mov.b32 	%r573, 0;
	mov.b64 	%fd4584, {%r573, %r572};
$L__BB0_124:
	setp.ne.s16 	%p265, %rs1, 0;
	selp.f64 	%fd244, 0d3FF0000000000000, %fd4584, %p8;
	add.f64 	%fd1877, %fd4582, %fd26;
	add.f64 	%fd245, %fd1877, %fd29;
	@%p265 bra 	$L__BB0_131;
	mul.f64 	%fd246, %fd10, %fd105;
	abs.f64 	%fd247, %fd246;
	setp.neu.f64 	%p296, %fd247, 0d7FF0000000000000;
	@%p296 bra 	$L__BB0_127;
	mov.f64 	%fd2041, 0d0000000000000000;
	mul.rn.f64 	%fd4586, %fd246, %fd2041;
	mov.b32 	%r1713, 1;
	bra.uni 	$L__BB0_130;
$L__BB0_127:
	mul.f64 	%fd2036, %fd246, 0d3FE45F306DC9C883;
	cvt.rni.s32.f64 	%r1712, %fd2036;
	cvt.rn.f64.s32 	%fd2037, %r1712;
	fma.rn.f64 	%fd2038, %fd2037, 0dBFF921FB54442D18, %fd246;
	fma.rn.f64 	%fd2039, %fd2037, 0dBC91A62633145C00, %fd2038;
	fma.rn.f64 	%fd4586, %fd2037, 0dB97B839A252049C0, %fd2039;
	setp.ltu.f64 	%p297, %fd247, 0d41E0000000000000;
	@%p297 bra 	$L__BB0_129;
	{ // callseq 27, 0
	.param .b64 param0;
	st.param.f64 	[param0], %fd246;
	.param .align 16 .b8 retval0[16];
	call.uni (retval0), 
	__internal_trig_reduction_slowpathd, 
	(
	param0
	);
	ld.param.f64 	%fd4586, [retval0];
	ld.param.b32 	%r1712, [retval0+8];
	} // callseq 27
$L__BB0_129:
	add.s32 	%r1713, %r1712, 1;
$L__BB0_130:
	shl.b32 	%r611, %r1713, 6;
	cvt.u64.u32 	%rd207, %r611;
	and.b64  	%rd208, %rd207, 64;
	mov.u64 	%rd209, __cudart_sin_cos_coeffs;
	add.s64 	%rd210, %rd209, %rd208;
	mul.rn.f64 	%fd2042, %fd4586, %fd4586;
	and.b32  	%r612, %r1713, 1;
	setp.eq.b32 	%p298, %r612, 1;
	selp.f64 	%fd2043, 0dBDA8FF8320FD8164, 0d3DE5DB65F9785EBA, %p298;
	ld.global.nc.v2.f64 	{%fd2044, %fd2045}, [%rd210];
	fma.rn.f64 	%fd2046, %fd2043, %fd2042, %fd2044;
	fma.rn.f64 	%fd2047, %fd2046, %fd2042, %fd2045;
	ld.global.nc.v2.f64 	{%fd2048, %fd2049}, [%rd210+16];
	fma.rn.f64 	%fd2050, %fd2047, %fd2042, %fd2048;
	fma.rn.f64 	%fd2051, %fd2050, %fd2042, %fd2049;
	ld.global.nc.v2.f64 	{%fd2052, %fd2053}, [%rd210+32];
	fma.rn.f64 	%fd2054, %fd2051, %fd2042, %fd2052;
	fma.rn.f64 	%fd2055, %fd2054, %fd2042, %fd2053;
	fma.rn.f64 	%fd2056, %fd2055, %fd4586, %fd4586;
	fma.rn.f64 	%fd2057, %fd2055, %fd2042, 0d3FF0000000000000;
	selp.f64 	%fd2058, %fd2057, %fd2056, %p298;
	and.b32  	%r613, %r1713, 2;
	setp.eq.s32 	%p299, %r613, 0;
	mov.f64 	%fd2059, 0d0000000000000000;
	sub.f64 	%fd2060, %fd2059, %fd2058;
	selp.f64 	%fd2061, %fd2058, %fd2060, %p299;
	mul.f64 	%fd4599, %fd23, %fd2061;
	bra.uni 	$L__BB0_166;
$L__BB0_131:
	setp.neu.f64 	%p266, %fd2, %fd3;
	setp.neu.f64 	%p267, %fd2, %fd4;
	or.pred  	%p268, %p266, %p267;
	@%p268 bra 	$L__BB0_138;
	mul.f64 	%fd254, %fd10, %fd105;
	abs.f64 	%fd255, %fd254;
	setp.neu.f64 	%p292, %fd255, 0d7FF0000000000000;
	@%p292 bra 	$L__BB0_134;
	mov.f64 	%fd2015, 0d0000000000000000;
	mul.rn.f64 	%fd4588, %fd254, %fd2015;
	mov.b32 	%r1715, 1;
	bra.uni 	$L__BB0_137;
$L__BB0_134:
	mul.f64 	%fd2010, %fd254, 0d3FE45F306DC9C883;
	cvt.rni.s32.f64 	%r1714, %fd2010;
	cvt.rn.f64.s32 	%fd2011, %r1714;
	fma.rn.f64 	%fd2012, %fd2011, 0dBFF921FB54442D18, %fd254;
	fma.rn.f64 	%fd2013, %fd2011, 0dBC91A62633145C00, %fd2012;
	fma.rn.f64 	%fd4588, %fd2011, 0dB97B839A252049C0, %fd2013;
	setp.ltu.f64 	%p293, %fd255, 0d41E0000000000000;
	@%p293 bra 	$L__BB0_136;
	{ // callseq 26, 0
	.param .b64 param0;
	st.param.f64 	[param0], %fd254;
	.param .align 16 .b8 retval0[16];
	call.uni (retval0), 
	__internal_trig_reduction_slowpathd, 
	(
	param0
	);
	ld.param.f64 	%fd4588, [retval0];
	ld.param.b32 	%r1714, [retval0+8];
	} // callseq 26
$L__BB0_136:
	add.s32 	%r1715, %r1714, 1;
$L__BB0_137:
	shl.b32 	%r606, %r1715, 6;
	cvt.u64.u32 	%rd203, %r606;
	and.b64  	%rd204, %rd203, 64;
	mov.u64 	%rd205, __cudart_sin_cos_coeffs;
	add.s64 	%rd206, %rd205, %rd204;
	mul.rn.f64 	%fd2016, %fd4588, %fd4588;
	and.b32  	%r607, %r1715, 1;
	setp.eq.b32 	%p294, %r607, 1;
	selp.f64 	%fd2017, 0dBDA8FF8320FD8164, 0d3DE5DB65F9785EBA, %p294;
	ld.global.nc.v2.f64 	{%fd2018, %fd2019}, [%rd206];
	fma.rn.f64 	%fd2020, %fd2017, %fd2016, %fd2018;
	fma.rn.f64 	%fd2021, %fd2020, %fd2016, %fd2019;
	ld.global.nc.v2.f64 	{%fd2022, %fd2023}, [%rd206+16];
	fma.rn.f64 	%fd2024, %fd2021, %fd2016, %fd2022;
	fma.rn.f64 	%fd2025, %fd2024, %fd2016, %fd2023;
	ld.global.nc.v2.f64 	{%fd2026, %fd2027}, [%rd206+32];
	fma.rn.f64 	%fd2028, %fd2025, %fd2016, %fd2026;
	fma.rn.f64 	%fd2029, %fd2028, %fd2016, %fd2027;
	fma.rn.f64 	%fd2030, %fd2029, %fd4588, %fd4588;
	fma.rn.f64 	%fd2031, %fd2029, %fd2016, 0d3FF0000000000000;
	selp.f64 	%fd2032, %fd2031, %fd2030, %p294;
	and.b32  	%r608, %r1715, 2;
	setp.eq.s32 	%p295, %r608, 0;
	mov.f64 	%fd2033, 0d0000000000000000;
	sub.f64 	%fd2034, %fd2033, %fd2032;
	selp.f64 	%fd2035, %fd2032, %fd2034, %p295;
	mul.f64 	%fd4599, %fd23, %fd2035;
	bra.uni 	$L__BB0_166;
$L__BB0_138:
	setp.neu.f64 	%p270, %fd3, %fd4;
	and.pred  	%p271, %p266, %p270;
	@%p271 bra 	$L__BB0_150;
	mul.f64 	%fd262, %fd10, %fd105;
	abs.f64 	%fd263, %fd262;
	setp.neu.f64 	%p284, %fd263, 0d7FF0000000000000;
	@%p284 bra 	$L__BB0_141;
	mov.f64 	%fd1962, 0d0000000000000000;
	mul.rn.f64 	%fd4590, %fd262, %fd1962;
	mov.b32 	%r1717, 1;
	bra.uni 	$L__BB0_144;
$L__BB0_141:
	mul.f64 	%fd1957, %fd262, 0d3FE45F306DC9C883;
	cvt.rni.s32.f64 	%r1716, %fd1957;
	cvt.rn.f64.s32 	%fd1958, %r1716;
	fma.rn.f64 	%fd1959, %fd1958, 0dBFF921FB54442D18, %fd262;
	fma.rn.f64 	%fd1960, %fd1958, 0dBC91A62633145C00, %fd1959;
	fma.rn.f64 	%fd4590, %fd1958, 0dB97B839A252049C0, %fd1960;
	setp.ltu.f64 	%p285, %fd263, 0d41E0000000000000;
	@%p285 bra 	$L__BB0_143;
	{ // callseq 24, 0
	.param .b64 param0;
	st.param.f64 	[param0], %fd262;
	.param .align 16 .b8 retval0[16];
	call.uni (retval0), 
	__internal_trig_reduction_slowpathd, 
	(
	param0
	);
	ld.param.f64 	%fd4590, [retval0];
	ld.param.b32 	%r1716, [retval0+8];
	} // callseq 24
$L__BB0_143:
	add.s32 	%r1717, %r1716, 1;
$L__BB0_144:
	shl.b32 	%r596, %r1717, 6;
	cvt.u64.u32 	%rd195, %r596;
	and.b64  	%rd196, %rd195, 64;
	mov.u64 	%rd197, __cudart_sin_cos_coeffs;
	add.s64 	%rd198, %rd197, %rd196;
	mul.rn.f64 	%fd1963, %fd4590, %fd4590;
	and.b32  	%r597, %r1717, 1;
	setp.eq.b32 	%p286, %r597, 1;
	selp.f64 	%fd1964, 0dBDA8FF8320FD8164, 0d3DE5DB65F9785EBA, %p286;
	ld.global.nc.v2.f64 	{%fd1965, %fd1966}, [%rd198];
	fma.rn.f64 	%fd1967, %fd1964, %fd1963, %fd1965;
	fma.rn.f64 	%fd1968, %fd1967, %fd1963, %fd1966;
	ld.global.nc.v2.f64 	{%fd1969, %fd1970}, [%rd198+16];
	fma.rn.f64 	%fd1971, %fd1968, %fd1963, %fd1969;
	fma.rn.f64 	%fd1972, %fd1971, %fd1963, %fd1970;
	ld.global.nc.v2.f64 	{%fd1973, %fd1974}, [%rd198+32];
	fma.rn.f64 	%fd1975, %fd1972, %fd1963, %fd1973;
	fma.rn.f64 	%fd1976, %fd1975, %fd1963, %fd1974;
	fma.rn.f64 	%fd1977, %fd1976, %fd4590, %fd4590;
	fma.rn.f64 	%fd1978, %fd1976, %fd1963, 0d3FF0000000000000;
	selp.f64 	%fd1979, %fd1978, %fd1977, %p286;
	and.b32  	%r598, %r1717, 2;
	setp.eq.s32 	%p287, %r598, 0;
	mov.f64 	%fd1980, 0d0000000000000000;
	sub.f64 	%fd1981, %fd1980, %fd1979;
	selp.f64 	%fd269, %fd1979, %fd1981, %p287;
	mul.f64 	%fd270, %fd12, %fd105;
	abs.f64 	%fd271, %fd270;
	setp.neu.f64 	%p288, %fd271, 0d7FF0000000000000;
	@%p288 bra 	$L__BB0_146;
	mov.f64 	%fd1987, 0d0000000000000000;
	mul.rn.f64 	%fd4592, %fd270, %fd1987;
	mov.b32 	%r1719, 1;
	bra.uni 	$L__BB0_149;
$L__BB0_146:
	mul.f64 	%fd1982, %fd270, 0d3FE45F306DC9C883;
	cvt.rni.s32.f64 	%r1718, %fd1982;
	cvt.rn.f64.s32 	%fd1983, %r1718;
	fma.rn.f64 	%fd1984, %fd1983, 0dBFF921FB54442D18, %fd270;
	fma.rn.f64 	%fd1985, %fd1983, 0dBC91A62633145C00, %fd1984;
	fma.rn.f64 	%fd4592, %fd1983, 0dB97B839A252049C0, %fd1985;
	setp.ltu.f64 	%p289, %fd271, 0d41E0000000000000;
	@%p289 bra 	$L__BB0_148;
	{ // callseq 25, 0
	.param .b64 param0;
	st.param.f64 	[param0], %fd270;
	.param .align 16 .b8 retval0[16];
	call.uni (retval0), 
	__internal_trig_reduction_slowpathd, 
	(
	param0
	);
	ld.param.f64 	%fd4592, [retval0];
	ld.param.b32 	%r1718, [retval0+8];
	} // callseq 25
$L__BB0_148:
	add.s32 	%r1719, %r1718, 1;
$L__BB0_149:
	shl.b32 	%r601, %r1719, 6;
	cvt.u64.u32 	%rd199, %r601;
	and.b64  	%rd200, %rd199, 64;
	mov.u64 	%rd201, __cudart_sin_cos_coeffs;
	add.s64 	%rd202, %rd201, %rd200;
	mul.rn.f64 	%fd1988, %fd4592, %fd4592;
	and.b32  	%r602, %r1719, 1;
	setp.eq.b32 	%p290, %r602, 1;
	selp.f64 	%fd1989, 0dBDA8FF8320FD8164, 0d3DE5DB65F9785EBA, %p290;
	ld.global.nc.v2.f64 	{%fd1990, %fd1991}, [%rd202];
	fma.rn.f64 	%fd1992, %fd1989, %fd1988, %fd1990;
	fma.rn.f64 	%fd1993, %fd1992, %fd1988, %fd1991;
	ld.global.nc.v2.f64 	{%fd1994, %fd1995}, [%rd202+16];
	fma.rn.f64 	%fd1996, %fd1993, %fd1988, %fd1994;
	fma.rn.f64 	%fd1997, %fd1996, %fd1988, %fd1995;
	ld.global.nc.v2.f64 	{%fd1998, %fd1999}, [%rd202+32];
	fma.rn.f64 	%fd2000, %fd1997, %fd1988, %fd1998;
	fma.rn.f64 	%fd2001, %fd2000, %fd1988, %fd1999;
	fma.rn.f64 	%fd2002, %fd2001, %fd4592, %fd4592;
	fma.rn.f64 	%fd2003, %fd2001, %fd1988, 0d3FF0000000000000;
	selp.f64 	%fd2004, %fd2003, %fd2002, %p290;
	and.b32  	%r603, %r1719, 2;
	setp.eq.s32 	%p291, %r603, 0;
	mov.f64 	%fd2005, 0d0000000000000000;
	sub.f64 	%fd2006, %fd2005, %fd2004;
	selp.f64 	%fd2007, %fd2004, %fd2006, %p291;
	mul.f64 	%fd2008, %fd4, %fd2007;
	fma.rn.f64 	%fd2009, %fd2, %fd269, %fd2008;
	mul.f64 	%fd4599, %fd22, %fd2009;
	bra.uni 	$L__BB0_166;
$L__BB0_150:
	mul.f64 	%fd278, %fd10, %fd105;
	abs.f64 	%fd279, %fd278;
	setp.neu.f64 	%p272, %fd279, 0d7FF0000000000000;
	@%p272 bra 	$L__BB0_152;
	mov.f64 	%fd1883, 0d0000000000000000;
	mul.rn.f64 	%fd4594, %fd278, %fd1883;
	mov.b32 	%r1721, 1;
	bra.uni 	$L__BB0_155;
$L__BB0_152:
	mul.f64 	%fd1878, %fd278, 0d3FE45F306DC9C883;
	cvt.rni.s32.f64 	%r1720, %fd1878;
	cvt.rn.f64.s32 	%fd1879, %r1720;
	fma.rn.f64 	%fd1880, %fd1879, 0dBFF921FB54442D18, %fd278;
	fma.rn.f64 	%fd1881, %fd1879, 0dBC91A62633145C00, %fd1880;
	fma.rn.f64 	%fd4594, %fd1879, 0dB97B839A252049C0, %fd1881;
	setp.ltu.f64 	%p273, %fd279, 0d41E0000000000000;
	@%p273 bra 	$L__BB0_154;
	{ // callseq 21, 0
	.param .b64 param0;
	st.param.f64 	[param0], %fd278;
	.param .align 16 .b8 retval0[16];
	call.uni (retval0), 
	__internal_trig_reduction_slowpathd, 
	(
	param0
	);
	ld.param.f64 	%fd4594, [retval0];
	ld.param.b32 	%r1720, [retval0+8];
	} // callseq 21
$L__BB0_154:
	add.s32 	%r1721, %r1720, 1;
$L__BB0_155:
	shl.b32 	%r581, %r1721, 6;
	cvt.u64.u32 	%rd183, %r581;
	and.b64  	%rd184, %rd183, 64;
	mov.u64 	%rd185, __cudart_sin_cos_coeffs;
	add.s64 	%rd186, %rd185, %rd184;
	mul.rn.f64 	%fd1884, %fd4594, %fd4594;
	and.b32  	%r582, %r1721, 1;
	setp.eq.b32 	%p274, %r582, 1;
	selp.f64 	%fd1885, 0dBDA8FF8320FD8164, 0d3DE5DB65F9785EBA, %p274;
	ld.global.nc.v2.f64 	{%fd1886, %fd1887}, [%rd186];
	fma.rn.f64 	%fd1888, %fd1885, %fd1884, %fd1886;
	fma.rn.f64 	%fd1889, %fd1888, %fd1884, %fd1887;
	ld.global.nc.v2.f64 	{%fd1890, %fd1891}, [%rd186+16];
	fma.rn.f64 	%fd1892, %fd1889, %fd1884, %fd1890;
	fma.rn.f64 	%fd1893, %fd1892, %fd1884, %fd1891;
	ld.global.nc.v2.f64 	{%fd1894, %fd1895}, [%rd186+32];
	fma.rn.f64 	%fd1896, %fd1893, %fd1884, %fd1894;
	fma.rn.f64 	%fd1897, %fd1896, %fd1884, %fd1895;
	fma.rn.f64 	%fd1898, %fd1897, %fd4594, %fd4594;
	fma.rn.f64 	%fd1899, %fd1897, %fd1884, 0d3FF0000000000000;
	selp.f64 	%fd1900, %fd1899, %fd1898, %p274;
	and.b32  	%r583, %r1721, 2;
	setp.eq.s32 	%p275, %r583, 0;
	mov.f64 	%fd1901, 0d0000000000000000;
	sub.f64 	%fd1902, %fd1901, %fd1900;
	selp.f64 	%fd285, %fd1900, %fd1902, %p275;
	mul.f64 	%fd286, %fd11, %fd105;
	abs.f64 	%fd287, %fd286;
	setp.neu.f64 	%p276, %fd287, 0d7FF0000000000000;
	@%p276 bra 	$L__BB0_157;
	mov.f64 	%fd1908, 0d0000000000000000;
	mul.rn.f64 	%fd4596, %fd286, %fd1908;
	mov.b32 	%r1723, 1;
	bra.uni 	$L__BB0_160;
$L__BB0_157:
	mul.f64 	%fd1903, %fd286, 0d3FE45F306DC9C883;
	cvt.rni.s32.f64 	%r1722, %fd1903;
	cvt.rn.f64.s32 	%fd1904, %r1722;
	fma.rn.f64 	%fd1905, %fd1904, 0dBFF921FB54442D18, %fd286;
	fma.rn.f64 	%fd1906, %fd1904, 0dBC91A62633145C00, %fd1905;
	fma.rn.f64 	%fd4596, %fd1904, 0dB97B839A252049C0, %fd1906;
	setp.ltu.f64 	%p277, %fd287, 0d41E0000000000000;
	@%p277 bra 	$L__BB0_159;
	{ // callseq 22, 0
	.param .b64 param0;
	st.param.f64 	[param0], %fd286;
	.param .align 16 .b8 retval0[16];
	call.uni (retval0), 
	__internal_trig_reduction_slowpathd, 
	(
	param0
	);
	ld.param.f64 	%fd4596, [retval0];
	ld.param.b32 	%r1722, [retval0+8];
	} // callseq 22
$L__BB0_159:
	add.s32 	%r1723, %r1722, 1;
$L__BB0_160:
	shl.b32 	%r586, %r1723, 6;
	cvt.u64.u32 	%rd187, %r586;
	and.b64  	%rd188, %rd187, 64;
	mov.u64 	%rd189, __cudart_sin_cos_coeffs;
	add.s64 	%rd190, %rd189, %rd188;
	mul.rn.f64 	%fd1909, %fd4596, %fd4596;
	and.b32  	%r587, %r1723, 1;
	setp.eq.b32 	%p278, %r587, 1;
	selp.f64 	%fd1910, 0dBDA8FF8320FD8164, 0d3DE5DB65F9785EBA, %p278;
	ld.global.nc.v2.f64 	{%fd1911, %fd1912}, [%rd190];
	fma.rn.f64 	%fd1913, %fd1910, %fd1909, %fd1911;
	fma.rn.f64 	%fd1914, %fd1913, %fd1909, %fd1912;
	ld.global.nc.v2.f64 	{%fd1915, %fd1916}, [%rd190+16];
	fma.rn.f64 	%fd1917, %fd1914, %fd1909, %fd1915;
	fma.rn.f64 	%fd1918, %fd1917, %fd1909, %fd1916;
	ld.global.nc.v2.f64 	{%fd1919, %fd1920}, [%rd190+32];
	fma.rn.f64 	%fd1921, %fd1918, %fd1909, %fd1919;
	fma.rn.f64 	%fd1922, %fd1921, %fd1909, %fd1920;
	fma.rn.f64 	%fd1923, %fd1922, %fd4596, %fd4596;
	fma.rn.f64 	%fd1924, %fd1922, %fd1909, 0d3FF0000000000000;
	selp.f64 	%fd1925, %fd1924, %fd1923, %p278;
	and.b32  	%r588, %r1723, 2;
	setp.eq.s32 	%p279, %r588, 0;
	mov.f64 	%fd1926, 0d0000000000000000;
	sub.f64 	%fd1927, %fd1926, %fd1925;
	selp.f64 	%fd1928, %fd1925, %fd1927, %p279;
	mul.f64 	%fd1929, %fd3, %fd1928;
	fma.rn.f64 	%fd293, %fd2, %fd285, %fd1929;
	mul.f64 	%fd294, %fd12, %fd105;
	abs.f64 	%fd295, %fd294;
	setp.neu.f64 	%p280, %fd295, 0d7FF0000000000000;
	@%p280 bra 	$L__BB0_162;
	mov.f64 	%fd1935, 0d0000000000000000;
	mul.rn.f64 	%fd4598, %fd294, %fd1935;
	mov.b32 	%r1725, 1;
	bra.uni 	$L__BB0_165;
$L__BB0_162:
	mul.f64 	%fd1930, %fd294, 0d3FE45F306DC9C883;
	cvt.rni.s32.f64 	%r1724, %fd1930;
	cvt.rn.f64.s32 	%fd1931, %r1724;
	fma.rn.f64 	%fd1932, %fd1931, 0dBFF921FB54442D18, %fd294;
	fma.rn.f64 	%fd1933, %fd1931, 0dBC91A62633145C00, %fd1932;
	fma.rn.f64 	%fd4598, %fd1931, 0dB97B839A252049C0, %fd1933;
	setp.ltu.f64 	%p281, %fd295, 0d41E0000000000000;
	@%p281 bra 	$L__BB0_164;
	{ // callseq 23, 0
	.param .b64 param0;
	st.param.f64 	[param0], %fd294;
	.param .align 16 .b8 retval0[16];
	call.uni (retval0), 
	__internal_trig_reduction_slowpathd, 
	(
	param0
	);
	ld.param.f64 	%fd4598, [retval0];
	ld.param.b32 	%r1724, [retval0+8];
	} // callseq 23
$L__BB0_164:
	add.s32 	%r1725, %r1724, 1;
$L__BB0_165:
	shl.b32 	%r591, %r1725, 6;
	cvt.u64.u32 	%rd191, %r591;
	and.b64  	%rd192, %rd191, 64;
	mov.u64 	%rd193, __cudart_sin_cos_coeffs;
	add.s64 	%rd194, %rd193, %rd192;
	mul.rn.f64 	%fd1936, %fd4598, %fd4598;
	and.b32  	%r592, %r1725, 1;
	setp.eq.b32 	%p282, %r592, 1;
	selp.f64 	%fd1937, 0dBDA8FF8320FD8164, 0d3DE5DB65F9785EBA, %p282;
	ld.global.nc.v2.f64 	{%fd1938, %fd1939}, [%rd194];
	fma.rn.f64 	%fd1940, %fd1937, %fd1936, %fd1938;
	fma.rn.f64 	%fd1941, %fd1940, %fd1936, %fd1939;
	ld.global.nc.v2.f64 	{%fd1942, %fd1943}, [%rd194+16];
	fma.rn.f64 	%fd1944, %fd1941, %fd1936, %fd1942;
	fma.rn.f64 	%fd1945, %fd1944, %fd1936, %fd1943;
	ld.global.nc.v2.f64 	{%fd1946, %fd1947}, [%rd194+32];
	fma.rn.f64 	%fd1948, %fd1945, %fd1936, %fd1946;
	fma.rn.f64 	%fd1949, %fd1948, %fd1936, %fd1947;
	fma.rn.f64 	%fd1950, %fd1949, %fd4598, %fd4598;
	fma.rn.f64 	%fd1951, %fd1949, %fd1936, 0d3FF0000000000000;
	selp.f64 	%fd1952, %fd1951, %fd1950, %p282;
	and.b32  	%r593, %r1725, 2;
	setp.eq.s32 	%p283, %r593, 0;
	mov.f64 	%fd1953, 0d0000000000000000;
	sub.f64 	%fd1954, %fd1953, %fd1952;
	selp.f64 	%fd1955, %fd1952, %fd1954, %p283;
	fma.rn.f64 	%fd1956, %fd4, %fd1955, %fd293;
	mul.f64 	%fd4599, %fd21, %fd1956;
$L__BB0_166:
	mul.f64 	%fd2062, %fd34, %fd244;
	sub.f64 	%fd2063, %fd2062, %fd176;
	add.f64 	%fd2064, %fd107, %fd2063;
	add.f64 	%fd303, %fd29, %fd2064;
	div.rn.f64 	%fd304, %fd303, %fd245;
	{
	.reg .b32 %temp; 
	mov.b64 	{%temp, %r98}, %fd304;
	}
	abs.f64 	%fd305, %fd304;
	setp.neu.f64 	%p300, %fd304, 0d0000000000000000;
	@%p300 bra 	$L__BB0_168;
	setp.lt.s32 	%p303, %r12, 0;
	setp.neu.f64 	%p304, %fd40, 0d3FE0000000000000;
	setp.eq.s64 	%p305, %rd25, -9223372036854775808;
	and.pred  	%p17, %p304, %p305;
	selp.b32 	%r614, %r98, 0, %p17;
	or.b32  	%r615, %r614, 2146435072;
	selp.b32 	%r616, %r615, %r614, %p303;
	mov.b32 	%r617, 0;
	mov.b64 	%fd4601, {%r617, %r616};
	bra.uni 	$L__BB0_169;
$L__BB0_168:
	setp.eq.s64 	%p17, %rd25, -9223372036854775808;
	{ // callseq 28, 0
	.param .b64 param0;
	st.param.f64 	[param0], %fd305;
	.param .b64 param1;
	st.param.f64 	[param1], %fd38;
	.param .b64 retval0;
	call.uni (retval0), 
	__internal_accurate_pow, 
	(
	param0, 
	param1
	);
	ld.param.f64 	%fd2065, [retval0];
	} // callseq 28
	setp.lt.s32 	%p301, %r98, 0;
	setp.neu.f64 	%p302, %fd38, %fd39;
	neg.f64 	%fd2067, %fd2065;
	selp.f64 	%fd2068, %fd2067, %fd2065, %p17;
	selp.f64 	%fd2069, %fd2068, %fd2065, %p301;
	selp.f64 	%fd2070, 0dFFF8000000000000, %fd2069, %p302;
	selp.f64 	%fd4601, %fd2070, %fd2069, %p301;
$L__BB0_169:
	add.f64 	%fd2071, %fd304, %fd38;
	{
	.reg .b32 %temp; 
	mov.b64 	{%temp, %r618}, %fd2071;
	}
	and.b32  	%r619, %r618, 2146435072;
	setp.ne.s32 	%p306, %r619, 2146435072;
	@%p306 bra 	$L__BB0_176;
	setp.num.f64 	%p307, %fd38, %fd38;
	setp.num.f64 	%p308, %fd304, %fd304;
	and.pred  	%p309, %p308, %p307;
	@%p309 bra 	$L__BB0_172;
	add.rn.f64 	%fd4601, %fd304, %fd38;
	bra.uni 	$L__BB0_176;
$L__BB0_172:
	setp.neu.f64 	%p310, %fd40, 0d7FF0000000000000;
	@%p310 bra 	$L__BB0_174;
	setp.lt.s32 	%p315, %r12, 0;
	setp.gt.f64 	%p316, %fd305, 0d3FF0000000000000;
	selp.b32 	%r627, 2146435072, 0, %p316;
	xor.b32  	%r628, %r627, 2146435072;
	selp.b32 	%r629, %r628, %r627, %p315;
	setp.eq.f64 	%p317, %fd304, 0dBFF0000000000000;
	selp.b32 	%r630, 1072693248, %r629, %p317;
	mov.b32 	%r631, 0;
	mov.b64 	%fd4601, {%r631, %r630};
	bra.uni 	$L__BB0_176;
$L__BB0_174:
	setp.neu.f64 	%p311, %fd305, 0d7FF0000000000000;
	@%p311 bra 	$L__BB0_176;
	setp.lt.s32 	%p312, %r98, 0;
	and.b32  	%r620, %r12, 2147483647;
	setp.ne.s32 	%p313, %r620, 1071644672;
	setp.lt.s32 	%p314, %r12, 0;
	selp.b32 	%r621, 0, 2146435072, %p314;
	or.b32  	%r622, %r621, -2147483648;
	selp.b32 	%r623, %r622, %r621, %p313;
	selp.b32 	%r624, %r623, %r621, %p17;
	selp.b32 	%r625, %r624, %r621, %p312;
	mov.b32 	%r626, 0;
	mov.b64 	%fd4601, {%r626, %r625};
$L__BB0_176:
	{
	.reg .b32 %temp; 
	mov.b64 	{%temp, %r99}, %fd106;
	}
	abs.f64 	%fd313, %fd106;
	setp.neu.f64 	%p318, %fd106, 0d0000000000000000;
	@%p318 bra 	$L__BB0_178;
	setp.lt.s32 	%p322, %r14, 0;
	setp.neu.f64 	%p323, %fd46, 0d3FE0000000000000;
	mov.b64 	%rd213, %fd44;
	shr.u32 	%r635, %r14, 20;
	and.b32  	%r636, %r635, 2047;
	add.s32 	%r637, %r636, -1012;
	shl.b64 	%rd214, %rd213, %r637;
	setp.eq.s64 	%p324, %rd214, -9223372036854775808;
	and.pred  	%p20, %p323, %p324;
	selp.b32 	%r638, %r99, 0, %p20;
	or.b32  	%r639, %r638, 2146435072;
	selp.b32 	%r640, %r639, %r638, %p322;
	mov.b32 	%r641, 0;
	mov.b64 	%fd4603, {%r641, %r640};
	bra.uni 	$L__BB0_179;
$L__BB0_178:
	mov.b64 	%rd211, %fd44;
	shr.u32 	%r632, %r14, 20;
	and.b32  	%r633, %r632, 2047;
	add.s32 	%r634, %r633, -1012;
	shl.b64 	%rd212, %rd211, %r634;
	setp.eq.s64 	%p20, %rd212, -9223372036854775808;
	{ // callseq 29, 0
	.param .b64 param0;
	st.param.f64 	[param0], %fd313;
	.param .b64 param1;
	st.param.f64 	[param1], %fd44;
	.param .b64 retval0;
	call.uni (retval0), 
	__internal_accurate_pow, 
	(
	param0, 
	param1
	);
	ld.param.f64 	%fd2072, [retval0];
	} // callseq 29
	setp.lt.s32 	%p320, %r99, 0;
	setp.neu.f64 	%p321, %fd44, %fd45;
	neg.f64 	%fd2074, %fd2072;
	selp.f64 	%fd2075, %fd2074, %fd2072, %p20;
	selp.f64 	%fd2076, %fd2075, %fd2072, %p320;
	selp.f64 	%fd2077, 0dFFF8000000000000, %fd2076, %p321;
	selp.f64 	%fd4603, %fd2077, %fd2076, %p320;
$L__BB0_179:
	add.f64 	%fd2078, %fd106, %fd44;
	{
	.reg .b32 %temp; 
	mov.b64 	{%temp, %r642}, %fd2078;
	}
	and.b32  	%r643, %r642, 2146435072;
	setp.ne.s32 	%p325, %r643, 2146435072;
	@%p325 bra 	$L__BB0_186;
	setp.num.f64 	%p326, %fd44, %fd44;
	setp.num.f64 	%p327, %fd106, %fd106;
	and.pred  	%p328, %p327, %p326;
	@%p328 bra 	$L__BB0_182;
	add.rn.f64 	%fd4603, %fd106, %fd44;
	bra.uni 	$L__BB0_186;
$L__BB0_182:
	setp.neu.f64 	%p329, %fd46, 0d7FF0000000000000;
	@%p329 bra 	$L__BB0_184;
	setp.lt.s32 	%p334, %r14, 0;
	setp.gt.f64 	%p335, %fd313, 0d3FF0000000000000;
	selp.b32 	%r651, 2146435072, 0, %p335;
	xor.b32  	%r652, %r651, 2146435072;
	selp.b32 	%r653, %r652, %r651, %p334;
	setp.eq.f64 	%p336, %fd106, 0dBFF0000000000000;
	selp.b32 	%r654, 1072693248, %r653, %p336;
	mov.b32 	%r655, 0;
	mov.b64 	%fd4603, {%r655, %r654};
	bra.uni 	$L__BB0_186;
$L__BB0_184:
	setp.neu.f64 	%p330, %fd313, 0d7FF0000000000000;
	@%p330 bra 	$L__BB0_186;
	setp.lt.s32 	%p331, %r99, 0;
	and.b32  	%r644, %r14, 2147483647;
	setp.ne.s32 	%p332, %r644, 1071644672;
	setp.lt.s32 	%p333, %r14, 0;
	selp.b32 	%r645, 0, 2146435072, %p333;
	or.b32  	%r646, %r645, -2147483648;
	selp.b32 	%r647, %r646, %r645, %p332;
	selp.b32 	%r648, %r647, %r645, %p20;
	selp.b32 	%r649, %r648, %r645, %p331;
	mov.b32 	%r650, 0;
	mov.b64 	%fd4603, {%r650, %r649};
$L__BB0_186:
	{ // callseq 30, 0
	.param .b64 param0;
	st.param.f64 	[param0], %fd13;
	.param .b64 param1;
	st.param.f64 	[param1], %fd28;
	.param .b64 retval0;
	call.uni (retval0), 
	__internal_accurate_pow, 
	(
	param0, 
	param1
	);
	ld.param.f64 	%fd2079, [retval0];
	} // callseq 30
	neg.f64 	%fd2081, %fd2079;
	setp.lt.s32 	%p337, %r6, 0;
	mov.b64 	%rd216, %fd28;
	shr.u32 	%r656, %r397, 20;
	and.b32  	%r657, %r656, 2047;
	add.s32 	%r658, %r657, -1012;
	shl.b64 	%rd217, %rd216, %r658;
	setp.eq.s64 	%p338, %rd217, -9223372036854775808;
	selp.f64 	%fd2082, %fd2081, %fd2079, %p338;
	selp.f64 	%fd2083, %fd2082, %fd2079, %p337;
	setp.neu.f64 	%p339, %fd28, %fd35;
	selp.f64 	%fd2084, 0dFFF8000000000000, %fd2083, %p339;
	selp.f64 	%fd2085, %fd2084, %fd2083, %p337;
	setp.eq.f64 	%p340, %fd1, 0d0000000000000000;
	selp.f64 	%fd2086, %fd41, %fd2085, %p340;
	setp.eq.f64 	%p341, %fd44, 0d0000000000000000;
	setp.lt.s32 	%p342, %r7, 0;
	setp.eq.s32 	%p343, %r8, 1062207488;
	setp.eq.f64 	%p345, %fd106, 0d3FF0000000000000;
	selp.f64 	%fd2087, 0d3FF0000000000000, %fd4603, %p341;
	selp.f64 	%fd2088, 0d3FF0000000000000, %fd2087, %p345;
	setp.neu.f64 	%p346, %fd13, 0d7FF0000000000000;
	selp.f64 	%fd2089, %fd2086, %fd53, %p346;
	setp.eq.f64 	%p347, %fd36, 0d7FF0000000000000;
	selp.f64 	%fd2090, %fd42, %fd2089, %p347;
	setp.ne.s32 	%p348, %r13, 2146435072;
	add.rn.f64 	%fd2091, %fd1, %fd28;
	selp.f64 	%fd2092, %fd2086, %fd2091, %p348;
	setp.nan.f64 	%p349, %fd1, %fd1;
	setp.nan.f64 	%p350, %fd28, %fd28;
	selp.f64 	%fd2093, %fd2092, %fd2090, %p350;
	selp.f64 	%fd2094, %fd2092, %fd2093, %p349;
	selp.f64 	%fd2095, %fd2092, %fd2094, %p348;
	setp.eq.f64 	%p351, %fd1, 0d3FF0000000000000;
	setp.eq.f64 	%p352, %fd28, 0d0000000000000000;
	selp.f64 	%fd2096, 0d3FF0000000000000, %fd2095, %p352;
	selp.f64 	%fd2097, 0d3FF0000000000000, %fd2096, %p351;
	mul.f64 	%fd2098, %fd34, %fd2097;
	mul.f64 	%fd2099, %fd2098, %fd43;
	mul.f64 	%fd2100, %fd2099, %fd2088;
	mul.f64 	%fd2101, %fd104, %fd27;
	mul.f64 	%fd2102, %fd106, %fd106;
	div.rn.f64 	%fd2103, %fd2101, %fd2102;
	fma.rn.f64 	%fd2104, %fd104, %fd2100, %fd2103;
	add.f64 	%fd2105, %fd115, %fd2104;
	mul.f64 	%fd2106, %fd245, %fd2105;
	mul.f64 	%fd2107, %fd4599, %fd303;
	sub.f64 	%fd321, %fd2106, %fd2107;
	{
	.reg .b32 %temp; 
	mov.b64 	{%temp, %r100}, %fd245;
	}
	abs.f64 	%fd322, %fd245;
	{ // callseq 31, 0
	.param .b64 param0;
	st.param.f64 	[param0], %fd322;
	.param .b64 param1;
	st.param.f64 	[param1], 0d4000000000000000;
	.param .b64 retval0;
	call.uni (retval0), 
	__internal_accurate_pow, 
	(
	param0, 
	param1
	);
	ld.param.f64 	%fd2108, [retval0];
	} // callseq 31
	setp.lt.s32 	%p353, %r100, 0;
	neg.f64 	%fd2110, %fd2108;
	selp.f64 	%fd2111, %fd2110, %fd2108, %p343;
	selp.f64 	%fd2112, %fd2111, %fd2108, %p353;
	setp.eq.f64 	%p354, %fd245, 0d0000000000000000;
	selp.b32 	%r659, %r100, 0, %p343;
	or.b32  	%r660, %r659, 2146435072;
	selp.b32 	%r661, %r660, %r659, %p342;
	mov.b32 	%r662, 0;
	mov.b64 	%fd2113, {%r662, %r661};
	selp.f64 	%fd4604, %fd2113, %fd2112, %p354;
	add.f64 	%fd2114, %fd245, 0d4000000000000000;
	{
	.reg .b32 %temp; 
	mov.b64 	{%temp, %r663}, %fd2114;
	}
	and.b32  	%r664, %r663, 2146435072;
	setp.ne.s32 	%p355, %r664, 2146435072;
	@%p355 bra 	$L__BB0_191;
	setp.num.f64 	%p356, %fd245, %fd245;
	@%p356 bra 	$L__BB0_189;
	mov.f64 	%fd2115, 0d4000000000000000;
	add.rn.f64 	%fd4604, %fd245, %fd2115;
	bra.uni 	$L__BB0_191;
$L__BB0_189:
	setp.neu.f64 	%p357, %fd322, 0d7FF0000000000000;
	@%p357 bra 	$L__BB0_191;
	and.b32  	%r666, %r7, 2147483647;
	setp.ne.s32 	%p360, %r666, 1071644672;
	or.b32  	%r667, %r9, -2147483648;
	selp.b32 	%r668, %r667, %r9, %p360;
	selp.b32 	%r669, %r668, %r9, %p343;
	selp.b32 	%r670, %r669, %r9, %p353;
	mov.b32 	%r671, 0;
	mov.b64 	%fd4604, {%r671, %r670};
$L__BB0_191:
	setp.neu.f64 	%p361, %fd304, 0d0000000000000000;
	setp.lt.s32 	%p362, %r98, 0;
	setp.eq.s64 	%p23, %rd26, -9223372036854775808;
	setp.eq.f64 	%p364, %fd245, 0d3FF0000000000000;
	selp.f64 	%fd2116, 0d3FF0000000000000, %fd4604, %p364;
	div.rn.f64 	%fd327, %fd321, %fd2116;
	{ // callseq 32, 0
	.param .b64 param0;
	st.param.f64 	[param0], %fd305;
	.param .b64 param1;
	st.param.f64 	[param1], %fd47;
	.param .b64 retval0;
	call.uni (retval0), 
	__internal_accurate_pow, 
	(
	param0, 
	param1
	);
	ld.param.f64 	%fd2117, [retval0];
	} // callseq 32
	neg.f64 	%fd2119, %fd2117;
	selp.f64 	%fd2120, %fd2119, %fd2117, %p23;
	selp.f64 	%fd328, %fd2120, %fd2117, %p362;
	@%p361 bra 	$L__BB0_193;
	setp.lt.s32 	%p367, %r15, 0;
	setp.neu.f64 	%p368, %fd49, 0d3FE0000000000000;
	setp.eq.s64 	%p369, %rd26, -9223372036854775808;
	and.pred  	%p23, %p368, %p369;
	selp.b32 	%r672, %r98, 0, %p23;
	or.b32  	%r673, %r672, 2146435072;
	selp.b32 	%r674, %r673, %r672, %p367;
	mov.b32 	%r675, 0;
	mov.b64 	%fd4606, {%r675, %r674};
	bra.uni 	$L__BB0_194;
$L__BB0_193:
	setp.neu.f64 	%p366, %fd47, %fd48;
	selp.f64 	%fd2121, 0dFFF8000000000000, %fd328, %p366;
	selp.f64 	%fd4606, %fd2121, %fd328, %p362;
$L__BB0_194:
	add.f64 	%fd2122, %fd304, %fd47;
	{
	.reg .b32 %temp; 
	mov.b64 	{%temp, %r676}, %fd2122;
	}
	and.b32  	%r677, %r676, 2146435072;
	setp.ne.s32 	%p370, %r677, 2146435072;
	@%p370 bra 	$L__BB0_201;
	setp.num.f64 	%p371, %fd47, %fd47;
	setp.num.f64 	%p372, %fd304, %fd304;
	and.pred  	%p373, %p372, %p371;
	@%p373 bra 	$L__BB0_197;
	add.rn.f64 	%fd4606, %fd304, %fd47;
	bra.uni 	$L__BB0_201;
$L__BB0_197:
	setp.neu.f64 	%p374, %fd49, 0d7FF0000000000000;
	@%p374 bra 	$L__BB0_199;
	setp.lt.s32 	%p379, %r15, 0;
	setp.gt.f64 	%p380, %fd305, 0d3FF0000000000000;
	selp.b32 	%r685, 2146435072, 0, %p380;
	xor.b32  	%r686, %r685, 2146435072;
	selp.b32 	%r687, %r686, %r685, %p379;
	setp.eq.f64 	%p381, %fd304, 0dBFF0000000000000;
	selp.b32 	%r688, 1072693248, %r687, %p381;
	mov.b32 	%r689, 0;
	mov.b64 	%fd4606, {%r689, %r688};
	bra.uni 	$L__BB0_201;
$L__BB0_199:
	setp.neu.f64 	%p375, %fd305, 0d7FF0000000000000;
	@%p375 bra 	$L__BB0_201;
	setp.lt.s32 	%p376, %r98, 0;
	and.b32  	%r678, %r15, 2147483647;
	setp.ne.s32 	%p377, %r678, 1071644672;
	setp.lt.s32 	%p378, %r15, 0;
	selp.b32 	%r679, 0, 2146435072, %p378;
	or.b32  	%r680, %r679, -2147483648;
	selp.b32 	%r681, %r680, %r679, %p377;
	selp.b32 	%r682, %r681, %r679, %p23;
	selp.b32 	%r683, %r682, %r679, %p376;
	mov.b32 	%r684, 0;
	mov.b64 	%fd4606, {%r684, %r683};
$L__BB0_201:
	setp.eq.f64 	%p382, %fd304, 0d3FF0000000000000;
	setp.eq.f64 	%p383, %fd47, 0d0000000000000000;
	setp.ne.s16 	%p384, %rs1, 0;
	selp.f64 	%fd2123, 0d3FF0000000000000, %fd4606, %p383;
	selp.f64 	%fd2124, 0d3FF0000000000000, %fd2123, %p382;
	mul.f64 	%fd2125, %fd38, %fd2124;
	mul.f64 	%fd2126, %fd327, %fd2125;
	mul.f64 	%fd2127, %fd4599, %fd30;
	div.rn.f64 	%fd2128, %fd2127, %fd37;
	add.f64 	%fd2129, %fd4601, 0dBFF0000000000000;
	setp.eq.f64 	%p385, %fd38, 0d0000000000000000;
	selp.f64 	%fd2130, 0d0000000000000000, %fd2129, %p385;
	selp.f64 	%fd2131, 0d0000000000000000, %fd2130, %p382;
	mul.f64 	%fd2132, %fd245, %fd30;
	div.rn.f64 	%fd2133, %fd2132, %fd37;
	mul.f64 	%fd2134, %fd2133, %fd2126;
	fma.rn.f64 	%fd336, %fd2128, %fd2131, %fd2134;
	@%p384 bra 	$L__BB0_207;
	mul.f64 	%fd337, %fd10, %fd105;
	abs.f64 	%fd338, %fd337;
	setp.neu.f64 	%p416, %fd338, 0d7FF0000000000000;
	@%p416 bra 	$L__BB0_204;
	mov.f64 	%fd2296, 0d0000000000000000;
	mul.rn.f64 	%fd4607, %fd337, %fd2296;
	mov.b32 	%r1726, 0;
	bra.uni 	$L__BB0_206;
$L__BB0_204:
	mul.f64 	%fd2291, %fd337, 0d3FE45F306DC9C883;
	cvt.rni.s32.f64 	%r1726, %fd2291;
	cvt.rn.f64.s32 	%fd2292, %r1726;
	fma.rn.f64 	%fd2293, %fd2292, 0dBFF921FB54442D18, %fd337;
	fma.rn.f64 	%fd2294, %fd2292, 0dBC91A62633145C00, %fd2293;
	fma.rn.f64 	%fd4607, %fd2292, 0dB97B839A252049C0, %fd2294;
	setp.ltu.f64 	%p417, %fd338, 0d41E0000000000000;
	@%p417 bra 	$L__BB0_206;
	{ // callseq 39, 0
	.param .b64 param0;
	st.param.f64 	[param0], %fd337;
	.param .align 16 .b8 retval0[16];
	call.uni (retval0), 
	__internal_trig_reduction_slowpathd, 
	(
	param0
	);
	ld.param.f64 	%fd4607, [retval0];
	ld.param.b32 	%r1726, [retval0+8];
	} // callseq 39
$L__BB0_206:
	shl.b32 	%r722, %r1726, 6;
	cvt.u64.u32 	%rd243, %r722;
	and.b64  	%rd244, %rd243, 64;
	mov.u64 	%rd245, __cudart_sin_cos_coeffs;
	add.s64 	%rd246, %rd245, %rd244;
	mul.rn.f64 	%fd2297, %fd4607, %fd4607;
	and.b32  	%r723, %r1726, 1;
	setp.eq.b32 	%p418, %r723, 1;
	selp.f64 	%fd2298, 0dBDA8FF8320FD8164, 0d3DE5DB65F9785EBA, %p418;
	ld.global.nc.v2.f64 	{%fd2299, %fd2300}, [%rd246];
	fma.rn.f64 	%fd2301, %fd2298, %fd2297, %fd2299;
	fma.rn.f64 	%fd2302, %fd2301, %fd2297, %fd2300;
	ld.global.nc.v2.f64 	{%fd2303, %fd2304}, [%rd246+16];
	fma.rn.f64 	%fd2305, %fd2302, %fd2297, %fd2303;
	fma.rn.f64 	%fd2306, %fd2305, %fd2297, %fd2304;
	ld.global.nc.v2.f64 	{%fd2307, %fd2308}, [%rd246+32];
	fma.rn.f64 	%fd2309, %fd2306, %fd2297, %fd2307;
	fma.rn.f64 	%fd2310, %fd2309, %fd2297, %fd2308;
	fma.rn.f64 	%fd2311, %fd2310, %fd4607, %fd4607;
	fma.rn.f64 	%fd2312, %fd2310, %fd2297, 0d3FF0000000000000;
	selp.f64 	%fd2313, %fd2312, %fd2311, %p418;
	and.b32  	%r724, %r1726, 2;
	setp.eq.s32 	%p419, %r724, 0;
	mov.f64 	%fd2314, 0d0000000000000000;
	sub.f64 	%fd2315, %fd2314, %fd2313;
	selp.f64 	%fd2316, %fd2313, %fd2315, %p419;
	mul.f64 	%fd4614, %fd4540, %fd2316;
	bra.uni 	$L__BB0_236;
$L__BB0_207:
	setp.neu.f64 	%p386, %fd2, %fd3;
	setp.neu.f64 	%p387, %fd2, %fd4;
	or.pred  	%p388, %p386, %p387;
	@%p388 bra 	$L__BB0_213;
	mul.f64 	%fd344, %fd10, %fd105;
	abs.f64 	%fd345, %fd344;
	setp.neu.f64 	%p412, %fd345, 0d7FF0000000000000;
	@%p412 bra 	$L__BB0_210;
	mov.f64 	%fd2270, 0d0000000000000000;
	mul.rn.f64 	%fd4608, %fd344, %fd2270;
	mov.b32 	%r1727, 0;
	bra.uni 	$L__BB0_212;
$L__BB0_210:
	mul.f64 	%fd2265, %fd344, 0d3FE45F306DC9C883;
	cvt.rni.s32.f64 	%r1727, %fd2265;
	cvt.rn.f64.s32 	%fd2266, %r1727;
	fma.rn.f64 	%fd2267, %fd2266, 0dBFF921FB54442D18, %fd344;
	fma.rn.f64 	%fd2268, %fd2266, 0dBC91A62633145C00, %fd2267;
	fma.rn.f64 	%fd4608, %fd2266, 0dB97B839A252049C0, %fd2268;
	setp.ltu.f64 	%p413, %fd345, 0d41E0000000000000;
	@%p413 bra 	$L__BB0_212;
	{ // callseq 38, 0
	.param .b64 param0;
	st.param.f64 	[param0], %fd344;
	.param .align 16 .b8 retval0[16];
	call.uni (retval0), 
	__internal_trig_reduction_slowpathd, 
	(
	param0
	);
	ld.param.f64 	%fd4608, [retval0];
	ld.param.b32 	%r1727, [retval0+8];
	} // callseq 38
$L__BB0_212:
	shl.b32 	%r717, %r1727, 6;
	cvt.u64.u32 	%rd239, %r717;
	and.b64  	%rd240, %rd239, 64;
	mov.u64 	%rd241, __cudart_sin_cos_coeffs;
	add.s64 	%rd242, %rd241, %rd240;
	mul.rn.f64 	%fd2271, %fd4608, %fd4608;
	and.b32  	%r718, %r1727, 1;
	setp.eq.b32 	%p414, %r718, 1;
	selp.f64 	%fd2272, 0dBDA8FF8320FD8164, 0d3DE5DB65F9785EBA, %p414;
	ld.global.nc.v2.f64 	{%fd2273, %fd2274}, [%rd242];
	fma.rn.f64 	%fd2275, %fd2272, %fd2271, %fd2273;
	fma.rn.f64 	%fd2276, %fd2275, %fd2271, %fd2274;
	ld.global.nc.v2.f64 	{%fd2277, %fd2278}, [%rd242+16];
	fma.rn.f64 	%fd2279, %fd2276, %fd2271, %fd2277;
	fma.rn.f64 	%fd2280, %fd2279, %fd2271, %fd2278;
	ld.global.nc.v2.f64 	{%fd2281, %fd2282}, [%rd242+32];
	fma.rn.f64 	%fd2283, %fd2280, %fd2271, %fd2281;
	fma.rn.f64 	%fd2284, %fd2283, %fd2271, %fd2282;
	fma.rn.f64 	%fd2285, %fd2284, %fd4608, %fd4608;
	fma.rn.f64 	%fd2286, %fd2284, %fd2271, 0d3FF0000000000000;
	selp.f64 	%fd2287, %fd2286, %fd2285, %p414;
	and.b32  	%r719, %r1727, 2;
	setp.eq.s32 	%p415, %r719, 0;
	mov.f64 	%fd2288, 0d0000000000000000;
	sub.f64 	%fd2289, %fd2288, %fd2287;
	selp.f64 	%fd2290, %fd2287, %fd2289, %p415;
	mul.f64 	%fd4614, %fd4540, %fd2290;
	bra.uni 	$L__BB0_236;
$L__BB0_213:
	setp.neu.f64 	%p390, %fd3, %fd4;
	and.pred  	%p391, %p386, %p390;
	@%p391 bra 	$L__BB0_223;
	mul.f64 	%fd351, %fd10, %fd105;
	abs.f64 	%fd352, %fd351;
	setp.neu.f64 	%p404, %fd352, 0d7FF0000000000000;
	@%p404 bra 	$L__BB0_216;
	mov.f64 	%fd2218, 0d0000000000000000;
	mul.rn.f64 	%fd4609, %fd351, %fd2218;
	mov.b32 	%r1728, 0;
	bra.uni 	$L__BB0_218;
$L__BB0_216:
	mul.f64 	%fd2213, %fd351, 0d3FE45F306DC9C883;
	cvt.rni.s32.f64 	%r1728, %fd2213;
	cvt.rn.f64.s32 	%fd2214, %r1728;
	fma.rn.f64 	%fd2215, %fd2214, 0dBFF921FB54442D18, %fd351;
	fma.rn.f64 	%fd2216, %fd2214, 0dBC91A62633145C00, %fd2215;
	fma.rn.f64 	%fd4609, %fd2214, 0dB97B839A252049C0, %fd2216;
	setp.ltu.f64 	%p405, %fd352, 0d41E0000000000000;
	@%p405 bra 	$L__BB0_218;
	{ // callseq 36, 0
	.param .b64 param0;
	st.param.f64 	[param0], %fd351;
	.param .align 16 .b8 retval0[16];
	call.uni (retval0), 
	__internal_trig_reduction_slowpathd, 
	(
	param0
	);
	ld.param.f64 	%fd4609, [retval0];
	ld.param.b32 	%r1728, [retval0+8];
	} // callseq 36
$L__BB0_218:
	shl.b32 	%r707, %r1728, 6;
	cvt.u64.u32 	%rd231, %r707;
	and.b64  	%rd232, %rd231, 64;
	mov.u64 	%rd233, __cudart_sin_cos_coeffs;
	add.s64 	%rd234, %rd233, %rd232;
	mul.rn.f64 	%fd2219, %fd4609, %fd4609;
	and.b32  	%r708, %r1728, 1;
	setp.eq.b32 	%p406, %r708, 1;
	selp.f64 	%fd2220, 0dBDA8FF8320FD8164, 0d3DE5DB65F9785EBA, %p406;
	ld.global.nc.v2.f64 	{%fd2221, %fd2222}, [%rd234];
	fma.rn.f64 	%fd2223, %fd2220, %fd2219, %fd2221;
	fma.rn.f64 	%fd2224, %fd2223, %fd2219, %fd2222;
	ld.global.nc.v2.f64 	{%fd2225, %fd2226}, [%rd234+16];
	fma.rn.f64 	%fd2227, %fd2224, %fd2219, %fd2225;
	fma.rn.f64 	%fd2228, %fd2227, %fd2219, %fd2226;
	ld.global.nc.v2.f64 	{%fd2229, %fd2230}, [%rd234+32];
	fma.rn.f64 	%fd2231, %fd2228, %fd2219, %fd2229;
	fma.rn.f64 	%fd2232, %fd2231, %fd2219, %fd2230;
	fma.rn.f64 	%fd2233, %fd2232, %fd4609, %fd4609;
	fma.rn.f64 	%fd2234, %fd2232, %fd2219, 0d3FF0000000000000;
	selp.f64 	%fd2235, %fd2234, %fd2233, %p406;
	and.b32  	%r709, %r1728, 2;
	setp.eq.s32 	%p407, %r709, 0;
	mov.f64 	%fd2236, 0d0000000000000000;
	sub.f64 	%fd2237, %fd2236, %fd2235;
	selp.f64 	%fd357, %fd2235, %fd2237, %p407;
	mul.f64 	%fd358, %fd12, %fd105;
	abs.f64 	%fd359, %fd358;
	setp.neu.f64 	%p408, %fd359, 0d7FF0000000000000;
	@%p408 bra 	$L__BB0_220;
	mov.f64 	%fd2243, 0d0000000000000000;
	mul.rn.f64 	%fd4610, %fd358, %fd2243;
	mov.b32 	%r1729, 0;
	bra.uni 	$L__BB0_222;
$L__BB0_220:
	mul.f64 	%fd2238, %fd358, 0d3FE45F306DC9C883;
	cvt.rni.s32.f64 	%r1729, %fd2238;
	cvt.rn.f64.s32 	%fd2239, %r1729;
	fma.rn.f64 	%fd2240, %fd2239, 0dBFF921FB54442D18, %fd358;
	fma.rn.f64 	%fd2241, %fd2239, 0dBC91A62633145C00, %fd2240;
	fma.rn.f64 	%fd4610, %fd2239, 0dB97B839A252049C0, %fd2241;
	setp.ltu.f64 	%p409, %fd359, 0d41E0000000000000;
	@%p409 bra 	$L__BB0_222;
	{ // callseq 37, 0
	.param .b64 param0;
	st.param.f64 	[param0], %fd358;
	.param .align 16 .b8 retval0[16];
	call.uni (retval0), 
	__internal_trig_reduction_slowpathd, 
	(
	param0
	);
	ld.param.f64 	%fd4610, [retval0];
	ld.param.b32 	%r1729, [retval0+8];
	} // callseq 37
$L__BB0_222:
	shl.b32 	%r712, %r1729, 6;
	cvt.u64.u32 	%rd235, %r712;
	and.b64  	%rd236, %rd235, 64;
	mov.u64 	%rd237, __cudart_sin_cos_coeffs;
	add.s64 	%rd238, %rd237, %rd236;
	mul.rn.f64 	%fd2244, %fd4610, %fd4610;
	and.b32  	%r713, %r1729, 1;
	setp.eq.b32 	%p410, %r713, 1;
	selp.f64 	%fd2245, 0dBDA8FF8320FD8164, 0d3DE5DB65F9785EBA, %p410;
	ld.global.nc.v2.f64 	{%fd2246, %fd2247}, [%rd238];
	fma.rn.f64 	%fd2248, %fd2245, %fd2244, %fd2246;
	fma.rn.f64 	%fd2249, %fd2248, %fd2244, %fd2247;
	ld.global.nc.v2.f64 	{%fd2250, %fd2251}, [%rd238+16];
	fma.rn.f64 	%fd2252, %fd2249, %fd2244, %fd2250;
	fma.rn.f64 	%fd2253, %fd2252, %fd2244, %fd2251;
	ld.global.nc.v2.f64 	{%fd2254, %fd2255}, [%rd238+32];
	fma.rn.f64 	%fd2256, %fd2253, %fd2244, %fd2254;
	fma.rn.f64 	%fd2257, %fd2256, %fd2244, %fd2255;
	fma.rn.f64 	%fd2258, %fd2257, %fd4610, %fd4610;
	fma.rn.f64 	%fd2259, %fd2257, %fd2244, 0d3FF0000000000000;
	selp.f64 	%fd2260, %fd2259, %fd2258, %p410;
	and.b32  	%r714, %r1729, 2;
	setp.eq.s32 	%p411, %r714, 0;
	mov.f64 	%fd2261, 0d0000000000000000;
	sub.f64 	%fd2262, %fd2261, %fd2260;
	selp.f64 	%fd2263, %fd2260, %fd2262, %p411;
	add.f64 	%fd2264, %fd357, %fd2263;
	mul.f64 	%fd4614, %fd20, %fd2264;
	bra.uni 	$L__BB0_236;
$L__BB0_223:
	mul.f64 	%fd365, %fd10, %fd105;
	abs.f64 	%fd366, %fd365;
	setp.neu.f64 	%p392, %fd366, 0d7FF0000000000000;
	@%p392 bra 	$L__BB0_225;
	mov.f64 	%fd2140, 0d0000000000000000;
	mul.rn.f64 	%fd4611, %fd365, %fd2140;
	mov.b32 	%r1730, 0;
	bra.uni 	$L__BB0_227;
$L__BB0_225:
	mul.f64 	%fd2135, %fd365, 0d3FE45F306DC9C883;
	cvt.rni.s32.f64 	%r1730, %fd2135;
	cvt.rn.f64.s32 	%fd2136, %r1730;
	fma.rn.f64 	%fd2137, %fd2136, 0dBFF921FB54442D18, %fd365;
	fma.rn.f64 	%fd2138, %fd2136, 0dBC91A62633145C00, %fd2137;
	fma.rn.f64 	%fd4611, %fd2136, 0dB97B839A252049C0, %fd2138;
	setp.ltu.f64 	%p393, %fd366, 0d41E0000000000000;
	@%p393 bra 	$L__BB0_227;
	{ // callseq 33, 0
	.param .b64 param0;
	st.param.f64 	[param0], %fd365;
	.param .align 16 .b8 retval0[16];
	call.uni (retval0), 
	__internal_trig_reduction_slowpathd, 
	(
	param0
	);
	ld.param.f64 	%fd4611, [retval0];
	ld.param.b32 	%r1730, [retval0+8];
	} // callseq 33
$L__BB0_227:
	shl.b32 	%r692, %r1730, 6;
	cvt.u64.u32 	%rd219, %r692;
	and.b64  	%rd220, %rd219, 64;
	mov.u64 	%rd221, __cudart_sin_cos_coeffs;
	add.s64 	%rd222, %rd221, %rd220;
	mul.rn.f64 	%fd2141, %fd4611, %fd4611;
	and.b32  	%r693, %r1730, 1;
	setp.eq.b32 	%p394, %r693, 1;
	selp.f64 	%fd2142, 0dBDA8FF8320FD8164, 0d3DE5DB65F9785EBA, %p394;
	ld.global.nc.v2.f64 	{%fd2143, %fd2144}, [%rd222];
	fma.rn.f64 	%fd2145, %fd2142, %fd2141, %fd2143;
	fma.rn.f64 	%fd2146, %fd2145, %fd2141, %fd2144;
	ld.global.nc.v2.f64 	{%fd2147, %fd2148}, [%rd222+16];
	fma.rn.f64 	%fd2149, %fd2146, %fd2141, %fd2147;
	fma.rn.f64 	%fd2150, %fd2149, %fd2141, %fd2148;
	ld.global.nc.v2.f64 	{%fd2151, %fd2152}, [%rd222+32];
	fma.rn.f64 	%fd2153, %fd2150, %fd2141, %fd2151;
	fma.rn.f64 	%fd2154, %fd2153, %fd2141, %fd2152;
	fma.rn.f64 	%fd2155, %fd2154, %fd4611, %fd4611;
	fma.rn.f64 	%fd2156, %fd2154, %fd2141, 0d3FF0000000000000;
	selp.f64 	%fd2157, %fd2156, %fd2155, %p394;
	and.b32  	%r694, %r1730, 2;
	setp.eq.s32 	%p395, %r694, 0;
	mov.f64 	%fd2158, 0d0000000000000000;
	sub.f64 	%fd2159, %fd2158, %fd2157;
	selp.f64 	%fd371, %fd2157, %fd2159, %p395;
	mul.f64 	%fd372, %fd11, %fd105;
	abs.f64 	%fd373, %fd372;
	setp.neu.f64 	%p396, %fd373, 0d7FF0000000000000;
	@%p396 bra 	$L__BB0_229;
	mov.f64 	%fd2165, 0d0000000000000000;
	mul.rn.f64 	%fd4612, %fd372, %fd2165;
	mov.b32 	%r1731, 0;
	bra.uni 	$L__BB0_231;
$L__BB0_229:
	mul.f64 	%fd2160, %fd372, 0d3FE45F306DC9C883;
	cvt.rni.s32.f64 	%r1731, %fd2160;
	cvt.rn.f64.s32 	%fd2161, %r1731;
	fma.rn.f64 	%fd2162, %fd2161, 0dBFF921FB54442D18, %fd372;
	fma.rn.f64 	%fd2163, %fd2161, 0dBC91A62633145C00, %fd2162;
	fma.rn.f64 	%fd4612, %fd2161, 0dB97B839A252049C0, %fd2163;
	setp.ltu.f64 	%p397, %fd373, 0d41E0000000000000;
	@%p397 bra 	$L__BB0_231;
	{ // callseq 34, 0
	.param .b64 param0;
	st.param.f64 	[param0], %fd372;
	.param .align 16 .b8 retval0[16];
	call.uni (retval0), 
	__internal_trig_reduction_slowpathd, 
	(
	param0
	);
	ld.param.f64 	%fd4612, [retval0];
	ld.param.b32 	%r1731, [retval0+8];
	} // callseq 34
$L__BB0_231:
	shl.b32 	%r697, %r1731, 6;
	cvt.u64.u32 	%rd223, %r697;
	and.b64  	%rd224, %rd223, 64;
	mov.u64 	%rd225, __cudart_sin_cos_coeffs;
	add.s64 	%rd226, %rd225, %rd224;
	mul.rn.f64 	%fd2166, %fd4612, %fd4612;
	and.b32  	%r698, %r1731, 1;
	setp.eq.b32 	%p398, %r698, 1;
	selp.f64 	%fd2167, 0dBDA8FF8320FD8164, 0d3DE5DB65F9785EBA, %p398;
	ld.global.nc.v2.f64 	{%fd2168, %fd2169}, [%rd226];
	fma.rn.f64 	%fd2170, %fd2167, %fd2166, %fd2168;
	fma.rn.f64 	%fd2171, %fd2170, %fd2166, %fd2169;
	ld.global.nc.v2.f64 	{%fd2172, %fd2173}, [%rd226+16];
	fma.rn.f64 	%fd2174, %fd2171, %fd2166, %fd2172;
	fma.rn.f64 	%fd2175, %fd2174, %fd2166, %fd2173;
	ld.global.nc.v2.f64 	{%fd2176, %fd2177}, [%rd226+32];
	fma.rn.f64 	%fd2178, %fd2175, %fd2166, %fd2176;
	fma.rn.f64 	%fd2179, %fd2178, %fd2166, %fd2177;
	fma.rn.f64 	%fd2180, %fd2179, %fd4612, %fd4612;
	fma.rn.f64 	%fd2181, %fd2179, %fd2166, 0d3FF0000000000000;
	selp.f64 	%fd2182, %fd2181, %fd2180, %p398;
	and.b32  	%r699, %r1731, 2;
	setp.eq.s32 	%p399, %r699, 0;
	mov.f64 	%fd2183, 0d0000000000000000;
	sub.f64 	%fd2184, %fd2183, %fd2182;
	selp.f64 	%fd2185, %fd2182, %fd2184, %p399;
	add.f64 	%fd378, %fd371, %fd2185;
	mul.f64 	%fd379, %fd12, %fd105;
	abs.f64 	%fd380, %fd379;
	setp.neu.f64 	%p400, %fd380, 0d7FF0000000000000;
	@%p400 bra 	$L__BB0_233;
	mov.f64 	%fd2191, 0d0000000000000000;
	mul.rn.f64 	%fd4613, %fd379, %fd2191;
	mov.b32 	%r1732, 0;
	bra.uni 	$L__BB0_235;
$L__BB0_233:
	mul.f64 	%fd2186, %fd379, 0d3FE45F306DC9C883;
	cvt.rni.s32.f64 	%r1732, %fd2186;
	cvt.rn.f64.s32 	%fd2187, %r1732;
	fma.rn.f64 	%fd2188, %fd2187, 0dBFF921FB54442D18, %fd379;
	fma.rn.f64 	%fd2189, %fd2187, 0dBC91A62633145C00, %fd2188;
	fma.rn.f64 	%fd4613, %fd2187, 0dB97B839A252049C0, %fd2189;
	setp.ltu.f64 	%p401, %fd380, 0d41E0000000000000;
	@%p401 bra 	$L__BB0_235;
	{ // callseq 35, 0
	.param .b64 param0;
	st.param.f64 	[param0], %fd379;
	.param .align 16 .b8 retval0[16];
	call.uni (retval0), 
	__internal_trig_reduction_slowpathd, 
	(
	param0
	);
	ld.param.f64 	%fd4613, [retval0];
	ld.param.b32 	%r1732, [retval0+8];
	} // callseq 35
$L__BB0_235:
	shl.b32 	%r702, %r1732, 6;
	cvt.u64.u32 	%rd227, %r702;
	and.b64  	%rd228, %rd227, 64;
	mov.u64 	%rd229, __cudart_sin_cos_coeffs;
	add.s64 	%rd230, %rd229, %rd228;
	mul.rn.f64 	%fd2192, %fd4613, %fd4613;
	and.b32  	%r703, %r1732, 1;
	setp.eq.b32 	%p402, %r703, 1;
	selp.f64 	%fd2193, 0dBDA8FF8320FD8164, 0d3DE5DB65F9785EBA, %p402;
	ld.global.nc.v2.f64 	{%fd2194, %fd2195}, [%rd230];
	fma.rn.f64 	%fd2196, %fd2193, %fd2192, %fd2194;
	fma.rn.f64 	%fd2197, %fd2196, %fd2192, %fd2195;
	ld.global.nc.v2.f64 	{%fd2198, %fd2199}, [%rd230+16];
	fma.rn.f64 	%fd2200, %fd2197, %fd2192, %fd2198;
	fma.rn.f64 	%fd2201, %fd2200, %fd2192, %fd2199;
	ld.global.nc.v2.f64 	{%fd2202, %fd2203}, [%rd230+32];
	fma.rn.f64 	%fd2204, %fd2201, %fd2192, %fd2202;
	fma.rn.f64 	%fd2205, %fd2204, %fd2192, %fd2203;
	fma.rn.f64 	%fd2206, %fd2205, %fd4613, %fd4613;
	fma.rn.f64 	%fd2207, %fd2205, %fd2192, 0d3FF0000000000000;
	selp.f64 	%fd2208, %fd2207, %fd2206, %p402;
	and.b32  	%r704, %r1732, 2;
	setp.eq.s32 	%p403, %r704, 0;
	mov.f64 	%fd2209, 0d0000000000000000;
	sub.f64 	%fd2210, %fd2209, %fd2208;
	selp.f64 	%fd2211, %fd2208, %fd2210, %p403;
	add.f64 	%fd2212, %fd378, %fd2211;
	mul.f64 	%fd4614, %fd19, %fd2212;
$L__BB0_236:
	setp.neu.f64 	%p420, %fd109, 0d0000000000000000;
	@%p420 bra 	$L__BB0_238;
	setp.lt.s32 	%p423, %r397, 0;
	setp.neu.f64 	%p424, %fd36, 0d3FE0000000000000;
	mov.b64 	%rd249, %fd28;
	shr.u32 	%r728, %r397, 20;
	and.b32  	%r729, %r728, 2047;
	add.s32 	%r730, %r729, -1012;
	shl.b64 	%rd250, %rd249, %r730;
	setp.eq.s64 	%p425, %rd250, -9223372036854775808;
	and.pred  	%p26, %p424, %p425;
	selp.b32 	%r731, %r18, 0, %p26;
	or.b32  	%r732, %r731, 2146435072;
	selp.b32 	%r733, %r732, %r731, %p423;
	mov.b32 	%r734, 0;
	mov.b64 	%fd4616, {%r734, %r733};
	bra.uni 	$L__BB0_239;
$L__BB0_238:
	mov.b64 	%rd247, %fd28;
	shr.u32 	%r725, %r397, 20;
	and.b32  	%r726, %r725, 2047;
	add.s32 	%r727, %r726, -1012;
	shl.b64 	%rd248, %rd247, %r727;
	setp.eq.s64 	%p26, %rd248, -9223372036854775808;
	setp.lt.s32 	%p421, %r18, 0;
	setp.neu.f64 	%p422, %fd28, %fd35;
	selp.f64 	%fd2317, 0dFFF8000000000000, %fd167, %p422;
	selp.f64 	%fd4616, %fd2317, %fd167, %p421;
$L__BB0_239:
	setp.ne.s32 	%p426, %r40, 2146435072;
	@%p426 bra 	$L__BB0_246;
	setp.num.f64 	%p427, %fd28, %fd28;
	setp.num.f64 	%p428, %fd109, %fd109;
	and.pred  	%p429, %p428, %p427;
	@%p429 bra 	$L__BB0_242;
	add.rn.f64 	%fd4616, %fd109, %fd28;
	bra.uni 	$L__BB0_246;
$L__BB0_242:
	setp.neu.f64 	%p430, %fd36, 0d7FF0000000000000;
	@%p430 bra 	$L__BB0_244;
	setp.lt.s32 	%p435, %r397, 0;
	setp.gt.f64 	%p436, %fd110, 0d3FF0000000000000;
	selp.b32 	%r742, 2146435072, 0, %p436;
	xor.b32  	%r743, %r742, 2146435072;
	selp.b32 	%r744, %r743, %r742, %p435;
	setp.eq.f64 	%p437, %fd109, 0dBFF0000000000000;
	selp.b32 	%r745, 1072693248, %r744, %p437;
	mov.b32 	%r746, 0;
	mov.b64 	%fd4616, {%r746, %r745};
	bra.uni 	$L__BB0_246;
$L__BB0_244:
	setp.neu.f64 	%p431, %fd110, 0d7FF0000000000000;
	@%p431 bra 	$L__BB0_246;
	setp.lt.s32 	%p432, %r18, 0;
	and.b32  	%r735, %r397, 2147483647;
	setp.ne.s32 	%p433, %r735, 1071644672;
	setp.lt.s32 	%p434, %r397, 0;
	selp.b32 	%r736, 0, 2146435072, %p434;
	or.b32  	%r737, %r736, -2147483648;
	selp.b32 	%r738, %r737, %r736, %p433;
	selp.b32 	%r739, %r738, %r736, %p26;
	selp.b32 	%r740, %r739, %r736, %p432;
	mov.b32 	%r741, 0;
	mov.b64 	%fd4616, {%r741, %r740};
$L__BB0_246:
	selp.f64 	%fd2318, 0d3FF0000000000000, %fd4616, %p8;
	mul.f64 	%fd2319, %fd34, %fd2318;
	sub.f64 	%fd2320, %fd2319, %fd176;
	add.f64 	%fd2321, %fd107, %fd2320;
	add.f64 	%fd2322, %fd29, %fd2321;
	add.f64 	%fd2323, %fd4614, %fd26;
	add.f64 	%fd2324, %fd29, %fd2323;
	div.rn.f64 	%fd394, %fd2322, %fd2324;
	{
	.reg .b32 %temp; 
	mov.b64 	{%temp, %r122}, %fd394;
	}
	abs.f64 	%fd395, %fd394;
	setp.neu.f64 	%p438, %fd394, 0d0000000000000000;
	@%p438 bra 	$L__BB0_248;
	setp.lt.s32 	%p442, %r16, 0;
	setp.neu.f64 	%p443, %fd52, 0d3FE0000000000000;
	mov.b64 	%rd254, %fd50;
	shr.u32 	%r750, %r16, 20;
	and.b32  	%r751, %r750, 2047;
	add.s32 	%r752, %r751, -1012;
	shl.b64 	%rd255, %rd254, %r752;
	setp.eq.s64 	%p444, %rd255, -9223372036854775808;
	and.pred  	%p29, %p443, %p444;
	selp.b32 	%r753, %r122, 0, %p29;
	or.b32  	%r754, %r753, 2146435072;
	selp.b32 	%r755, %r754, %r753, %p442;
	mov.b32 	%r756, 0;
	mov.b64 	%fd4618, {%r756, %r755};
	bra.uni 	$L__BB0_249;
$L__BB0_248:
	mov.b64 	%rd252, %fd50;
	shr.u32 	%r747, %r16, 20;
	and.b32  	%r748, %r747, 2047;
	add.s32 	%r749, %r748, -1012;
	shl.b64 	%rd253, %rd252, %r749;
	setp.eq.s64 	%p29, %rd253, -9223372036854775808;
	{ // callseq 40, 0
	.param .b64 param0;
	st.param.f64 	[param0], %fd395;
	.param .b64 param1;
	st.param.f64 	[param1], %fd50;
	.param .b64 retval0;
	call.uni (retval0), 
	__internal_accurate_pow, 
	(
	param0, 
	param1
	);
	ld.param.f64 	%fd2325, [retval0];
	} // callseq 40
	setp.lt.s32 	%p440, %r122, 0;
	setp.neu.f64 	%p441, %fd50, %fd51;
	neg.f64 	%fd2327, %fd2325;
	selp.f64 	%fd2328, %fd2327, %fd2325, %p29;
	selp.f64 	%fd2329, %fd2328, %fd2325, %p440;
	selp.f64 	%fd2330, 0dFFF8000000000000, %fd2329, %p441;
	selp.f64 	%fd4618, %fd2330, %fd2329, %p440;
$L__BB0_249:
	add.f64 	%fd2331, %fd394, %fd50;
	{
	.reg .b32 %temp; 
	mov.b64 	{%temp, %r757}, %fd2331;
	}
	and.b32  	%r758, %r757, 2146435072;
	setp.ne.s32 	%p445, %r758, 2146435072;
	@%p445 bra 	$L__BB0_256;
	setp.num.f64 	%p446, %fd50, %fd50;
	setp.num.f64 	%p447, %fd394, %fd394;
	and.pred  	%p448, %p447, %p446;
	@%p448 bra 	$L__BB0_252;
	add.rn.f64 	%fd4618, %fd394, %fd50;
	bra.uni 	$L__BB0_256;
$L__BB0_252:
	setp.neu.f64 	%p449, %fd52, 0d7FF0000000000000;
	@%p449 bra 	$L__BB0_254;
	setp.lt.s32 	%p454, %r16, 0;
	setp.gt.f64 	%p455, %fd395, 0d3FF0000000000000;
	selp.b32 	%r766, 2146435072, 0, %p455;
	xor.b32  	%r767, %r766, 2146435072;
	selp.b32 	%r768, %r767, %r766, %p454;
	setp.eq.f64 	%p456, %fd394, 0dBFF0000000000000;
	selp.b32 	%r769, 1072693248, %r768, %p456;
	mov.b32 	%r770, 0;
	mov.b64 	%fd4618, {%r770, %r769};
	bra.uni 	$L__BB0_256;
$L__BB0_254:
	setp.neu.f64 	%p450, %fd395, 0d7FF0000000000000;
	@%p450 bra 	$L__BB0_256;
	setp.lt.s32 	%p451, %r122, 0;
	and.b32  	%r759, %r16, 2147483647;
	setp.ne.s32 	%p452, %r759, 1071644672;
	setp.lt.s32 	%p453, %r16, 0;
	selp.b32 	%r760, 0, 2146435072, %p453;
	or.b32  	%r761, %r760, -2147483648;
	selp.b32 	%r762, %r761, %r760, %p452;
	selp.b32 	%r763, %r762, %r760, %p29;
	selp.b32 	%r764, %r763, %r760, %p451;
	mov.b32 	%r765, 0;
	mov.b64 	%fd4618, {%r765, %r764};
$L__BB0_256:
	setp.eq.f64 	%p457, %fd50, 0d0000000000000000;
	setp.lt.s32 	%p458, %r7, 0;
	setp.eq.s32 	%p459, %r8, 1062207488;
	setp.eq.f64 	%p461, %fd394, 0d3FF0000000000000;
	selp.f64 	%fd2332, 0d3FF0000000000000, %fd4618, %p457;
	selp.f64 	%fd403, 0d3FF0000000000000, %fd2332, %p461;
	{
	.reg .b32 %temp; 
	mov.b64 	{%temp, %r123}, %fd104;
	}
	abs.f64 	%fd404, %fd104;
	{ // callseq 41, 0
	.param .b64 param0;
	st.param.f64 	[param0], %fd404;
	.param .b64 param1;
	st.param.f64 	[param1], 0d4000000000000000;
	.param .b64 retval0;
	call.uni (retval0), 
	__internal_accurate_pow, 
	(
	param0, 
	param1
	);
	ld.param.f64 	%fd2333, [retval0];
	} // callseq 41
	setp.lt.s32 	%p462, %r123, 0;
	neg.f64 	%fd2335, %fd2333;
	selp.f64 	%fd2336, %fd2335, %fd2333, %p459;
	selp.f64 	%fd2337, %fd2336, %fd2333, %p462;
	setp.eq.f64 	%p463, %fd104, 0d0000000000000000;
	selp.b32 	%r771, %r123, 0, %p459;
	or.b32  	%r772, %r771, 2146435072;
	selp.b32 	%r773, %r772, %r771, %p458;
	mov.b32 	%r774, 0;
	mov.b64 	%fd2338, {%r774, %r773};
	selp.f64 	%fd4619, %fd2338, %fd2337, %p463;
	add.f64 	%fd2339, %fd104, 0d4000000000000000;
	{
	.reg .b32 %temp; 
	mov.b64 	{%temp, %r775}, %fd2339;
	}
	and.b32  	%r776, %r775, 2146435072;
	setp.ne.s32 	%p464, %r776, 2146435072;
	@%p464 bra 	$L__BB0_261;
	setp.num.f64 	%p465, %fd104, %fd104;
	@%p465 bra 	$L__BB0_259;
	mov.f64 	%fd2340, 0d4000000000000000;
	add.rn.f64 	%fd4619, %fd104, %fd2340;
	bra.uni 	$L__BB0_261;
$L__BB0_259:
	setp.neu.f64 	%p466, %fd404, 0d7FF0000000000000;
	@%p466 bra 	$L__BB0_261;
	setp.lt.s32 	%p467, %r123, 0;
	setp.eq.s32 	%p468, %r8, 1062207488;
	and.b32  	%r778, %r7, 2147483647;
	setp.ne.s32 	%p469, %r778, 1071644672;
	or.b32  	%r779, %r9, -2147483648;
	selp.b32 	%r780, %r779, %r9, %p469;
	selp.b32 	%r781, %r780, %r9, %p468;
	selp.b32 	%r782, %r781, %r9, %p467;
	mov.b32 	%r783, 0;
	mov.b64 	%fd4619, {%r783, %r782};
$L__BB0_261:
	mul.f64 	%fd2341, %fd32, %fd403;
	div.rn.f64 	%fd2342, %fd104, %fd2341;
	mov.f64 	%fd2343, 0d3FF0000000000000;
	sub.f64 	%fd2344, %fd2343, %fd2342;
	mul.f64 	%fd2345, %fd104, %fd107;
	div.rn.f64 	%fd2346, %fd2345, %fd106;
	sub.f64 	%fd2347, %fd116, %fd2346;
	setp.eq.f64 	%p470, %fd104, 0d3FF0000000000000;
	mul.f64 	%fd2348, %fd4619, 0d3FF8000000000000;
	selp.f64 	%fd2349, 0d3FF8000000000000, %fd2348, %p470;
	mul.f64 	%fd2350, %fd2341, 0d4008000000000000;
	div.rn.f64 	%fd2351, %fd104, %fd2350;
	sub.f64 	%fd2352, %fd2343, %fd2351;
	mul.f64 	%fd2353, %fd108, 0d4008000000000000;
	sub.f64 	%fd2354, %fd2353, %fd107;
	div.rn.f64 	%fd2355, %fd2354, %fd31;
	add.f64 	%fd2356, %fd186, %fd2355;
	add.f64 	%fd2357, %fd2342, 0d3FF0000000000000;
	mul.f64 	%fd2358, %fd2357, %fd2356;
	mul.f64 	%fd2359, %fd2347, 0d4008000000000000;
	sub.f64 	%fd2360, %fd2359, %fd115;
	div.rn.f64 	%fd2361, %fd2360, %fd31;
	fma.rn.f64 	%fd2362, %fd336, %fd2344, %fd2361;
	mul.f64 	%fd2363, %fd106, %fd2362;
	div.rn.f64 	%fd2364, %fd2363, %fd2341;
	mul.f64 	%fd2365, %fd2352, %fd2349;
	sub.f64 	%fd2366, %fd2358, %fd2365;
	add.f64 	%fd2367, %fd2366, %fd2364;
	mul.f64 	%fd2368, %fd106, %fd2344;
	div.rn.f64 	%fd2369, %fd2367, %fd2368;
	mul.wide.u32 	%rd257, %r1697, 8;
	add.s64 	%rd258, %rd22, %rd257;
	st.local.f64 	[%rd258], %fd2369;
	add.s64 	%rd259, %rd23, %rd257;
	st.local.f64 	[%rd259], %fd115;
	add.s64 	%rd260, %rd24, %rd257;
	st.local.f64 	[%rd260], %fd2347;
	add.s64 	%rd261, %rd18, %rd257;
	ld.local.f64 	%fd2370, [%rd261];
	mul.f64 	%fd2371, %fd2370, %fd104;
	fma.rn.f64 	%fd4554, %fd67, %fd2371, %fd4554;
	mul.f64 	%fd2372, %fd2370, %fd2369;
	fma.rn.f64 	%fd4555, %fd67, %fd2372, %fd4555;
	mul.f64 	%fd2373, %fd2370, %fd115;
	fma.rn.f64 	%fd4556, %fd67, %fd2373, %fd4556;
	mul.f64 	%fd2374, %fd2370, %fd2347;
	fma.rn.f64 	%fd4557, %fd67, %fd2374, %fd4557;
	mul.f64 	%fd2375, %fd67, %fd104;
	add.s64 	%rd262, %rd19, %rd257;
	ld.local.f64 	%fd2376, [%rd262];
	sub.f64 	%fd2377, %fd2370, %fd2376;
	fma.rn.f64 	%fd4553, %fd2375, %fd2377, %fd4553;
	mul.f64 	%fd2378, %fd67, %fd2369;
	fma.rn.f64 	%fd4552, %fd2378, %fd2377, %fd4552;
	mul.f64 	%fd2379, %fd67, %fd115;
	fma.rn.f64 	%fd4551, %fd2379, %fd2377, %fd4551;
	mul.f64 	%fd2380, %fd67, %fd2347;
	fma.rn.f64 	%fd4550, %fd2380, %fd2377, %fd4550;
	add.s32 	%r1697, %r1697, 1;
	setp.ne.s32 	%p471, %r1697, 7;
	@%p471 bra 	$L__BB0_12;
	or.b32  	%r125, %r9, -2147483648;
	abs.f64 	%fd2381, %fd4554;
	max.f64 	%fd2382, %fd62, %fd2381;
	fma.rn.f64 	%fd2383, %fd18, %fd2382, %fd18;
	abs.f64 	%fd2384, %fd4555;
	max.f64 	%fd2385, %fd63, %fd2384;
	fma.rn.f64 	%fd417, %fd18, %fd2385, %fd18;
	abs.f64 	%fd2386, %fd4556;
	max.f64 	%fd2387, %fd64, %fd2386;
	fma.rn.f64 	%fd418, %fd18, %fd2387, %fd18;
	abs.f64 	%fd2388, %fd4557;
	max.f64 	%fd2389, %fd65, %fd2388;
	fma.rn.f64 	%fd419, %fd18, %fd2389, %fd18;
	div.rn.f64 	%fd420, %fd4553, %fd2383;
	{
	.reg .b32 %temp; 
	mov.b64 	{%temp, %r126}, %fd420;
	}
	abs.f64 	%fd421, %fd420;
	{ // callseq 42, 0
	.param .b64 param0;
	st.param.f64 	[param0], %fd421;
	.param .b64 param1;
	st.param.f64 	[param1], 0d4000000000000000;
	.param .b64 retval0;
	call.uni (retval0), 
	__internal_accurate_pow, 
	(
	param0, 
	param1
	);
	ld.param.f64 	%fd2390, [retval0];
	} // callseq 42
	setp.lt.s32 	%p475, %r126, 0;
	neg.f64 	%fd2392, %fd2390;
	selp.f64 	%fd2393, %fd2392, %fd2390, %p459;
	selp.f64 	%fd2394, %fd2393, %fd2390, %p475;
	setp.eq.f64 	%p476, %fd420, 0d0000000000000000;
	selp.b32 	%r784, %r126, 0, %p459;
	or.b32  	%r785, %r784, 2146435072;
	selp.b32 	%r786, %r785, %r784, %p458;
	mov.b32 	%r787, 0;
	mov.b64 	%fd2395, {%r787, %r786};
	selp.f64 	%fd4620, %fd2395, %fd2394, %p476;
	add.f64 	%fd2396, %fd420, 0d4000000000000000;
	{
	.reg .b32 %temp; 
	mov.b64 	{%temp, %r788}, %fd2396;
	}
	and.b32  	%r789, %r788, 2146435072;
	setp.ne.s32 	%p477, %r789, 2146435072;
	@%p477 bra 	$L__BB0_267;
	setp.num.f64 	%p478, %fd420, %fd420;
	@%p478 bra 	$L__BB0_265;
	mov.f64 	%fd2397, 0d4000000000000000;
	add.rn.f64 	%fd4620, %fd420, %fd2397;
	bra.uni 	$L__BB0_267;
$L__BB0_265:
	setp.neu.f64 	%p479, %fd421, 0d7FF0000000000000;
	@%p479 bra 	$L__BB0_267;
	setp.eq.s32 	%p481, %r8, 1062207488;
	and.b32  	%r791, %r7, 2147483647;
	setp.ne.s32 	%p482, %r791, 1071644672;
	selp.b32 	%r792, %r125, %r9, %p482;
	selp.b32 	%r793, %r792, %r9, %p481;
	selp.b32 	%r794, %r793, %r9, %p475;
	mov.b32 	%r795, 0;
	mov.b64 	%fd4620, {%r795, %r794};
$L__BB0_267:
	setp.lt.s32 	%p483, %r7, 0;
	setp.eq.s32 	%p484, %r8, 1062207488;
	setp.eq.f64 	%p486, %fd420, 0d3FF0000000000000;
	add.f64 	%fd2398, %fd4620, 0d0000000000000000;
	selp.f64 	%fd426, 0d3FF0000000000000, %fd2398, %p486;
	div.rn.f64 	%fd427, %fd4552, %fd417;
	{
	.reg .b32 %temp; 
	mov.b64 	{%temp, %r127}, %fd427;
	}
	abs.f64 	%fd428, %fd427;
	{ // callseq 43, 0
	.param .b64 param0;
	st.param.f64 	[param0], %fd428;
	.param .b64 param1;
	st.param.f64 	[param1], 0d4000000000000000;
	.param .b64 retval0;
	call.uni (retval0), 
	__internal_accurate_pow, 
	(
	param0, 
	param1
	);
	ld.param.f64 	%fd2399, [retval0];
	} // callseq 43
	setp.lt.s32 	%p487, %r127, 0;
	neg.f64 	%fd2401, %fd2399;
	selp.f64 	%fd2402, %fd2401, %fd2399, %p484;
	selp.f64 	%fd2403, %fd2402, %fd2399, %p487;
	setp.eq.f64 	%p488, %fd427, 0d0000000000000000;
	selp.b32 	%r796, %r127, 0, %p484;
	or.b32  	%r797, %r796, 2146435072;
	selp.b32 	%r798, %r797, %r796, %p483;
	mov.b32 	%r799, 0;
	mov.b64 	%fd2404, {%r799, %r798};
	selp.f64 	%fd4621, %fd2404, %fd2403, %p488;
	add.f64 	%fd2405, %fd427, 0d4000000000000000;
	{
	.reg .b32 %temp; 
	mov.b64 	{%temp, %r800}, %fd2405;
	}
	and.b32  	%r801, %r800, 2146435072;
	setp.ne.s32 	%p489, %r801, 2146435072;
	@%p489 bra 	$L__BB0_272;
	setp.nan.f64 	%p490, %fd427, %fd427;
	@%p490 bra 	$L__BB0_271;
	setp.neu.f64 	%p491, %fd428, 0d7FF0000000000000;
	@%p491 bra 	$L__BB0_272;
	setp.lt.s32 	%p492, %r127, 0;
	setp.eq.s32 	%p493, %r8, 1062207488;
	and.b32  	%r803, %r7, 2147483647;
	setp.ne.s32 	%p494, %r803, 1071644672;
	selp.b32 	%r804, %r125, %r9, %p494;
	selp.b32 	%r805, %r804, %r9, %p493;
	selp.b32 	%r806, %r805, %r9, %p492;
	mov.b32 	%r807, 0;
	mov.b64 	%fd4621, {%r807, %r806};
	bra.uni 	$L__BB0_272;
$L__BB0_271:
	mov.f64 	%fd2406, 0d4000000000000000;
	add.rn.f64 	%fd4621, %fd427, %fd2406;
$L__BB0_272:
	setp.eq.f64 	%p498, %fd427, 0d3FF0000000000000;
	selp.f64 	%fd2407, 0d3FF0000000000000, %fd4621, %p498;
	add.f64 	%fd433, %fd426, %fd2407;
	div.rn.f64 	%fd434, %fd4551, %fd418;
	{
	.reg .b32 %temp; 
	mov.b64 	{%temp, %r128}, %fd434;
	}
	abs.f64 	%fd435, %fd434;
	{ // callseq 44, 0
	.param .b64 param0;
	st.param.f64 	[param0], %fd435;
	.param .b64 param1;
	st.param.f64 	[param1], 0d4000000000000000;
	.param .b64 retval0;
	call.uni (retval0), 
	__internal_accurate_pow, 
	(
	param0, 
	param1
	);
	ld.param.f64 	%fd2408, [retval0];
	} // callseq 44
	setp.lt.s32 	%p499, %r128, 0;
	neg.f64 	%fd2410, %fd2408;
	selp.f64 	%fd2411, %fd2410, %fd2408, %p484;
	selp.f64 	%fd2412, %fd2411, %fd2408, %p499;
	setp.eq.f64 	%p500, %fd434, 0d0000000000000000;
	selp.b32 	%r808, %r128, 0, %p484;
	or.b32  	%r809, %r808, 2146435072;
	selp.b32 	%r810, %r809, %r808, %p483;
	mov.b32 	%r811, 0;
	mov.b64 	%fd2413, {%r811, %r810};
	selp.f64 	%fd4622, %fd2413, %fd2412, %p500;
	add.f64 	%fd2414, %fd434, 0d4000000000000000;
	{
	.reg .b32 %temp; 
	mov.b64 	{%temp, %r812}, %fd2414;
	}
	and.b32  	%r813, %r812, 2146435072;
	setp.ne.s32 	%p501, %r813, 2146435072;
	@%p501 bra 	$L__BB0_277;
	setp.nan.f64 	%p502, %fd434, %fd434;
	@%p502 bra 	$L__BB0_276;
	setp.neu.f64 	%p503, %fd435, 0d7FF0000000000000;
	@%p503 bra 	$L__BB0_277;
	setp.eq.s32 	%p505, %r8, 1062207488;
	and.b32  	%r815, %r7, 2147483647;
	setp.ne.s32 	%p506, %r815, 1071644672;
	selp.b32 	%r816, %r125, %r9, %p506;
	selp.b32 	%r817, %r816, %r9, %p505;
	selp.b32 	%r818, %r817, %r9, %p499;
	mov.b32 	%r819, 0;
	mov.b64 	%fd4622, {%r819, %r818};
	bra.uni 	$L__BB0_277;
$L__BB0_276:
	mov.f64 	%fd2415, 0d4000000000000000;
	add.rn.f64 	%fd4622, %fd434, %fd2415;
$L__BB0_277:
	setp.lt.s32 	%p507, %r7, 0;
	setp.eq.s32 	%p508, %r8, 1062207488;
	setp.eq.f64 	%p510, %fd434, 0d3FF0000000000000;
	selp.f64 	%fd2416, 0d3FF0000000000000, %fd4622, %p510;
	add.f64 	%fd440, %fd433, %fd2416;
	div.rn.f64 	%fd441, %fd4550, %fd419;
	{
	.reg .b32 %temp; 
	mov.b64 	{%temp, %r129}, %fd441;
	}
	abs.f64 	%fd442, %fd441;
	{ // callseq 45, 0
	.param .b64 param0;
	st.param.f64 	[param0], %fd442;
	.param .b64 param1;
	st.param.f64 	[param1], 0d4000000000000000;
	.param .b64 retval0;
	call.uni (retval0), 
	__internal_accurate_pow, 
	(
	param0, 
	param1
	);
	ld.param.f64 	%fd2417, [retval0];
	} // callseq 45
	setp.lt.s32 	%p511, %r129, 0;
	neg.f64 	%fd2419, %fd2417;
	selp.f64 	%fd2420, %fd2419, %fd2417, %p508;
	selp.f64 	%fd2421, %fd2420, %fd2417, %p511;
	setp.eq.f64 	%p512, %fd441, 0d0000000000000000;
	selp.b32 	%r820, %r129, 0, %p508;
	or.b32  	%r821, %r820, 2146435072;
	selp.b32 	%r822, %r821, %r820, %p507;
	mov.b32 	%r823, 0;
	mov.b64 	%fd2422, {%r823, %r822};
	selp.f64 	%fd4623, %fd2422, %fd2421, %p512;
	add.f64 	%fd2423, %fd441, 0d4000000000000000;
	{
	.reg .b32 %temp; 
	mov.b64 	{%temp, %r824}, %fd2423;
	}
	and.b32  	%r825, %r824, 2146435072;
	setp.ne.s32 	%p513, %r825, 2146435072;
	@%p513 bra 	$L__BB0_282;
	setp.nan.f64 	%p514, %fd441, %fd441;
	@%p514 bra 	$L__BB0_281;
	setp.neu.f64 	%p515, %fd442, 0d7FF0000000000000;
	@%p515 bra 	$L__BB0_282;
	and.b32  	%r827, %r7, 2147483647;
	setp.ne.s32 	%p518, %r827, 1071644672;
	selp.b32 	%r828, %r125, %r9, %p518;
	selp.b32 	%r829, %r828, %r9, %p508;
	selp.b32 	%r830, %r829, %r9, %p511;
	mov.b32 	%r831, 0;
	mov.b64 	%fd4623, {%r831, %r830};
	bra.uni 	$L__BB0_282;
$L__BB0_281:
	mov.f64 	%fd2424, 0d4000000000000000;
	add.rn.f64 	%fd4623, %fd441, %fd2424;
$L__BB0_282:
	setp.eq.f64 	%p519, %fd441, 0d3FF0000000000000;
	selp.f64 	%fd2425, 0d3FF0000000000000, %fd4623, %p519;
	add.f64 	%fd2426, %fd440, %fd2425;
	mul.f64 	%fd447, %fd2426, 0d3FD0000000000000;
	sqrt.rn.f64 	%fd448, %fd447;
	{
	.reg .b32 %temp; 
	mov.b64 	{%temp, %r130}, %fd448;
	}
	abs.f64 	%fd449, %fd448;
	setp.neu.f64 	%p520, %fd447, 0d0000000000000000;
	@%p520 bra 	$L__BB0_284;
	setp.lt.s32 	%p522, %r10, 0;
	and.b32  	%r832, %r10, 2146435072;
	setp.eq.s32 	%p523, %r832, 1126170624;
	selp.b32 	%r833, %r130, 0, %p523;
	or.b32  	%r834, %r833, 2146435072;
	selp.b32 	%r835, %r834, %r833, %p522;
	mov.b32 	%r836, 0;
	mov.b64 	%fd4625, {%r836, %r835};
	bra.uni 	$L__BB0_285;
$L__BB0_284:
	setp.lt.s32 	%p521, %r130, 0;
	{ // callseq 46, 0
	.param .b64 param0;
	st.param.f64 	[param0], %fd449;
	.param .b64 param1;
	st.param.f64 	[param1], 0dBFC999999999999A;
	.param .b64 retval0;
	call.uni (retval0), 
	__internal_accurate_pow, 
	(
	param0, 
	param1
	);
	ld.param.f64 	%fd2427, [retval0];
	} // callseq 46
	selp.f64 	%fd4625, 0dFFF8000000000000, %fd2427, %p521;
$L__BB0_285:
	add.f64 	%fd2429, %fd448, 0dBFC999999999999A;
	{
	.reg .b32 %temp; 
	mov.b64 	{%temp, %r837}, %fd2429;
	}
	and.b32  	%r838, %r837, 2146435072;
	setp.ne.s32 	%p524, %r838, 2146435072;
	@%p524 bra 	$L__BB0_290;
	setp.ge.f64 	%p525, %fd447, 0d0000000000000000;
	@%p525 bra 	$L__BB0_288;
	mov.f64 	%fd2430, 0dBFC999999999999A;
	add.rn.f64 	%fd4625, %fd448, %fd2430;
	bra.uni 	$L__BB0_290;
$L__BB0_288:
	setp.neu.f64 	%p526, %fd449, 0d7FF0000000000000;
	@%p526 bra 	$L__BB0_290;
	setp.lt.s32 	%p527, %r130, 0;
	and.b32  	%r839, %r10, 2146435072;
	setp.eq.s32 	%p528, %r839, 1126170624;
	and.b32  	%r840, %r10, 2147483647;
	setp.ne.s32 	%p529, %r840, 1071644672;
	setp.lt.s32 	%p530, %r10, 0;
	selp.b32 	%r841, 0, 2146435072, %p530;
	or.b32  	%r842, %r841, -2147483648;
	selp.b32 	%r843, %r842, %r841, %p529;
	selp.b32 	%r844, %r843, %r841, %p528;
	selp.b32 	%r845, %r844, %r841, %p527;
	mov.b32 	%r846, 0;
	mov.b64 	%fd4625, {%r846, %r845};
$L__BB0_290:
	setp.eq.f64 	%p531, %fd448, 0d3FF0000000000000;
	mul.f64 	%fd2432, %fd4625, 0d3FECCCCCCCCCCCCD;
	max.f64 	%fd2433, %fd2432, 0d3FB999999999999A;
	selp.f64 	%fd456, 0d3FECCCCCCCCCCCCD, %fd2433, %p531;
	setp.gt.f64 	%p532, %fd448, 0d3FF0000000000000;
	min.f64 	%fd2434, %fd456, 0d3FECCCCCCCCCCCCD;
	mul.f64 	%fd4549, %fd67, %fd2434;
	mov.f64 	%fd4548, 0d3FECCCCCCCCCCCCD;
	@%p532 bra 	$L__BB0_11;
	add.f64 	%fd4546, %fd4546, %fd67;
	min.f64 	%fd2435, %fd66, %fd456;
	mul.f64 	%fd4541, %fd67, %fd2435;
	setp.le.f64 	%p533, %fd4555, %fd54;
	setp.geu.f64 	%p534, %fd4546, %fd4538;
	or.pred  	%p535, %p534, %p533;
	mov.f64 	%fd4542, %fd4557;
	mov.f64 	%fd4543, %fd4556;
	mov.f64 	%fd4544, %fd4555;
	mov.f64 	%fd4545, %fd4554;
	@%p535 bra 	$L__BB0_5;
	bra.uni 	$L__BB0_10;
$L__BB0_292:
	setp.lt.f64 	%p537, %fd15, %fd9;
	setp.lt.s32 	%p538, %r4, 0;
	mov.f64 	%fd2436, 0d4018000000000000;
	{
	.reg .b32 %temp; 
	mov.b64 	{%temp, %r847}, %fd2436;
	}
	and.b32  	%r849, %r847, 2146435072;
	setp.eq.s32 	%p539, %r849, 1073741824;
	{ // callseq 47, 0
	.param .b64 param0;
	st.param.f64 	[param0], 0d4024000000000000;
	.param .b64 param1;
	st.param.f64 	[param1], 0d4018000000000000;
	.param .b64 retval0;
	call.uni (retval0), 
	__internal_accurate_pow, 
	(
	param0, 
	param1
	);
	ld.param.f64 	%fd2437, [retval0];
	} // callseq 47
	neg.f64 	%fd2439, %fd2437;
	selp.f64 	%fd2440, %fd2439, %fd2437, %p539;
	selp.f64 	%fd461, %fd2440, %fd2437, %p538;
	mul.f64 	%fd462, %fd1, %fd461;
	div.rn.f64 	%fd463, %fd4540, %fd461;
	div.rn.f64 	%fd464, %fd2, %fd461;
	div.rn.f64 	%fd465, %fd3, %fd461;
	div.rn.f64 	%fd466, %fd4, %fd461;
	add.u64 	%rd263, %SP, 784;
	add.u64 	%rd28, %SPL, 784;
	st.local.f64 	[%rd28], %fd462;
	st.local.f64 	[%rd28+8], %fd463;
	st.local.f64 	[%rd28+16], %fd464;
	st.local.f64 	[%rd28+24], %fd465;
	st.local.f64 	[%rd28+32], %fd466;
	mov.u64 	%rd264, $str;
	cvta.global.u64 	%rd265, %rd264;
	{ // callseq 48, 0
	.param .b64 param0;
	st.param.b64 	[param0], %rd265;
	.param .b64 param1;
	st.param.b64 	[param1], %rd263;
	.param .b32 retval0;
	call.uni (retval0), 
	vprintf, 
	(
	param0, 
	param1
	);
	ld.param.b32 	%r850, [retval0];
	} // callseq 48
	setp.neu.f64 	%p540, %fd4540, %fd9;
	or.pred  	%p541, %p537, %p540;
	@%p541 bra 	$L__BB0_294;
	ld.param.u64 	%rd602, [_Z32DPRK_solver_threshold_fix_tissuePdS_iii_param_0];
	cvta.to.global.u64 	%rd266, %rd602;
	mov.u32 	%r852, %ntid.x;
	mov.u32 	%r853, %ctaid.x;
	mov.u32 	%r854, %tid.x;
	mad.lo.s32 	%r855, %r852, %r853, %r854;
	mul.wide.s32 	%rd267, %r855, 8;
	add.s64 	%rd268, %rd266, %rd267;
	st.global.f64 	[%rd268], %fd4540;
	st.local.f64 	[%rd28], %fd462;
	st.local.f64 	[%rd28+8], %fd463;
	st.local.f64 	[%rd28+16], %fd464;
	st.local.f64 	[%rd28+24], %fd465;
	st.local.f64 	[%rd28+32], %fd466;
	mov.u64 	%rd269, $str$1;
	cvta.global.u64 	%rd270, %rd269;
	{ // callseq 49, 0
	.param .b64 param0;
	st.param.b64 	[param0], %rd270;
	.param .b64 param1;
	st.param.b64 	[param1], %rd263;
	.param .b32 retval0;
	call.uni (retval0), 
	vprintf, 
	(
	param0, 
	param1
	);
	ld.param.b32 	%r856, [retval0];
	} // callseq 49
$L__BB0_294:
	setp.geu.f64 	%p542, %fd15, %fd9;
	@%p542 bra 	$L__BB0_582;
	setp.lt.s32 	%p543, %r4, 0;
	mov.f64 	%fd2441, 0d4010000000000000;
	{
	.reg .b32 %temp; 
	mov.b64 	{%temp, %r858}, %fd2441;
	}
	and.b32  	%r860, %r858, 2146435072;
	setp.eq.s32 	%p544, %r860, 1072693248;
	{ // callseq 50, 0
	.param .b64 param0;
	st.param.f64 	[param0], 0d4024000000000000;
	.param .b64 param1;
	st.param.f64 	[param1], 0d4010000000000000;
	.param .b64 retval0;
	call.uni (retval0), 
	__internal_accurate_pow, 
	(
	param0, 
	param1
	);
	ld.param.f64 	%fd2442, [retval0];
	} // callseq 50
	neg.f64 	%fd2444, %fd2442;
	selp.f64 	%fd2445, %fd2444, %fd2442, %p544;
	selp.f64 	%fd467, %fd2445, %fd2442, %p543;
	mov.f64 	%fd4627, %fd4540;
$L__BB0_296:
	setp.leu.f64 	%p546, %fd4538, 0d0000000000000000;
	sub.f64 	%fd4627, %fd4627, %fd467;
	mov.pred 	%p1426, -1;
	@%p546 bra 	$L__BB0_581;
	setp.eq.f64 	%p547, %fd1, 0dBFF0000000000000;
	setp.eq.f64 	%p548, %fd1, 0d0000000000000000;
	setp.lt.s32 	%p549, %r6, 0;
	{ // callseq 51, 0
	.param .b64 param0;
	st.param.f64 	[param0], 0d4024000000000000;
	.param .b64 param1;
	st.param.f64 	[param1], 0dC022000000000000;
	.param .b64 retval0;
	call.uni (retval0), 
	__internal_accurate_pow, 
	(
	param0, 
	param1
	);
	ld.param.f64 	%fd2447, [retval0];
	} // callseq 51
	neg.f64 	%fd2449, %fd2447;
	selp.f64 	%fd470, %fd2449, %fd2447, %p2;
	div.rn.f64 	%fd471, %fd4627, 0d3FFBB67AE8584CAA;
	div.rn.f64 	%fd472, %fd4627, 0d3FF6A09E667F3BCD;
	mul.f64 	%fd2450, %fd4627, 0d3FF279A74590331D;
	mul.f64 	%fd473, %fd2450, 0d400921FB54442D18;
	mul.f64 	%fd2451, %fd4627, 0d3FF6A09E667F3BCD;
	mul.f64 	%fd474, %fd2451, 0d400921FB54442D18;
	add.f64 	%fd2452, %fd4627, %fd4627;
	mul.f64 	%fd2453, %fd2452, 0d400921FB54442D18;
	mul.f64 	%fd475, %fd2, %fd2453;
	ld.global.f64 	%fd2454, [G4_3];
	ld.global.f64 	%fd476, [mu4];
	ld.global.f64 	%fd477, [lambda];
	ld.global.u8 	%rs2, [triple_fr];
	ld.global.f64 	%fd478, [P0];
	ld.global.f64 	%fd479, [S2];
	ld.global.f64 	%fd480, [gamma3];
	ld.global.f64 	%fd481, [B];
	ld.global.f64 	%fd482, [n];
	ld.global.f64 	%fd483, [rho];
	ld.global.f64 	%fd484, [C_inf];
	neg.f64 	%fd485, %fd2454;
	div.rn.f64 	%fd2455, %fd479, %fd1;
	add.f64 	%fd486, %fd478, %fd2455;
	{
	.reg .b32 %temp; 
	mov.b64 	{%temp, %r861}, %fd480;
	}
	shr.u32 	%r862, %r861, 20;
	and.b32  	%r863, %r862, 2047;
	add.s32 	%r864, %r863, -1012;
	mov.b64 	%rd272, %fd480;
	shl.b64 	%rd29, %rd272, %r864;
	setp.eq.s64 	%p550, %rd29, -9223372036854775808;
	cvt.rzi.f64.f64 	%fd487, %fd480;
	abs.f64 	%fd488, %fd480;
	setp.neu.f64 	%p552, %fd488, 0d3FE0000000000000;
	and.pred  	%p553, %p552, %p550;
	setp.lt.s32 	%p554, %r861, 0;
	selp.b32 	%r865, 0, 2146435072, %p554;
	and.b32  	%r866, %r861, 2147483647;
	setp.ne.s32 	%p555, %r866, 1071644672;
	or.b32  	%r867, %r865, -2147483648;
	add.f64 	%fd2456, %fd482, 0dBFF0000000000000;
	mul.f64 	%fd489, %fd483, %fd2456;
	div.rn.f64 	%fd490, %fd2456, %fd482;
	{
	.reg .b32 %temp; 
	mov.b64 	{%temp, %r132}, %fd490;
	}
	shr.u32 	%r868, %r132, 20;
	and.b32  	%r869, %r868, 2047;
	add.s32 	%r870, %r869, -1012;
	mov.b64 	%rd273, %fd490;
	shl.b64 	%rd30, %rd273, %r870;
	cvt.rzi.f64.f64 	%fd491, %fd490;
	abs.f64 	%fd492, %fd490;
	selp.b32 	%r871, %r6, 0, %p553;
	or.b32  	%r872, %r871, 2146435072;
	selp.b32 	%r873, %r872, %r871, %p554;
	mov.b32 	%r874, 0;
	mov.b64 	%fd493, {%r874, %r873};
	add.f64 	%fd2457, %fd1, %fd480;
	{
	.reg .b32 %temp; 
	mov.b64 	{%temp, %r875}, %fd2457;
	}
	and.b32  	%r133, %r875, 2146435072;
	setp.gt.f64 	%p556, %fd13, 0d3FF0000000000000;
	selp.b32 	%r876, 2146435072, 0, %p556;
	xor.b32  	%r877, %r876, 2146435072;
	selp.b32 	%r878, %r877, %r876, %p554;
	selp.b32 	%r879, 1072693248, %r878, %p547;
	mov.b64 	%fd494, {%r874, %r879};
	neg.f64 	%fd495, %fd480;
	mov.f64 	%fd2458, 0dBFF0000000000000;
	sub.f64 	%fd496, %fd2458, %fd480;
	{
	.reg .b32 %temp; 
	mov.b64 	{%temp, %r134}, %fd496;
	}
	shr.u32 	%r880, %r134, 20;
	and.b32  	%r881, %r880, 2047;
	add.s32 	%r882, %r881, -1012;
	mov.b64 	%rd274, %fd496;
	shl.b64 	%rd31, %rd274, %r882;
	cvt.rzi.f64.f64 	%fd497, %fd496;
	abs.f64 	%fd498, %fd496;
	rcp.rn.f64 	%fd2459, %fd482;
	neg.f64 	%fd499, %fd2459;
	{
	.reg .b32 %temp; 
	mov.b64 	{%temp, %r135}, %fd499;
	}
	shr.u32 	%r883, %r135, 20;
	and.b32  	%r884, %r883, 2047;
	add.s32 	%r885, %r884, -1012;
	mov.b64 	%rd275, %fd499;
	shl.b64 	%rd32, %rd275, %r885;
	cvt.rzi.f64.f64 	%fd500, %fd499;
	abs.f64 	%fd501, %fd499;
	add.f64 	%fd2460, %fd482, %fd482;
	div.rn.f64 	%fd502, %fd2456, %fd2460;
	{
	.reg .b32 %temp; 
	mov.b64 	{%temp, %r136}, %fd502;
	}
	shr.u32 	%r886, %r136, 20;
	and.b32  	%r887, %r886, 2047;
	add.s32 	%r888, %r887, -1012;
	mov.b64 	%rd276, %fd502;
	shl.b64 	%rd33, %rd276, %r888;
	cvt.rzi.f64.f64 	%fd503, %fd502;
	abs.f64 	%fd504, %fd502;
	selp.u32 	%r889, -1, 0, %p550;
	selp.u32 	%r890, -1, 0, %p553;
	selp.b32 	%r891, %r890, %r889, %p548;
	and.b32  	%r893, %r891, 1;
	setp.eq.b32 	%p557, %r893, 1;
	selp.b32 	%r894, %r867, %r865, %p555;
	selp.b32 	%r895, %r894, %r865, %p557;
	selp.b32 	%r896, %r895, %r865, %p549;
	mov.b64 	%fd505, {%r874, %r896};
	neg.f64 	%fd506, %fd484;
	mov.f64 	%fd4628, 0d0000000000000000;
	mov.f64 	%fd4629, %fd4628;
	mov.f64 	%fd4630, %fd4628;
	mov.f64 	%fd4631, %fd1;
	mov.f64 	%fd4632, %fd4628;
	mov.f64 	%fd4633, %fd8;
$L__BB0_298:
	mov.b64 	%rd277, 0;
	st.local.u64 	[%rd9], %rd277;
	st.local.u64 	[%rd9+8], %rd277;
	st.local.u64 	[%rd9+16], %rd277;
	st.local.u64 	[%rd9+24], %rd277;
	st.local.u64 	[%rd9+32], %rd277;
	st.local.u64 	[%rd9+40], %rd277;
	st.local.u64 	[%rd9+48], %rd277;
	mov.b64 	%rd278, 4596373779694328218;
	st.local.u64 	[%rd9+56], %rd278;
	st.local.u64 	[%rd9+64], %rd277;
	st.local.u64 	[%rd9+72], %rd277;
	st.local.u64 	[%rd9+80], %rd277;
	st.local.u64 	[%rd9+88], %rd277;
	st.local.u64 	[%rd9+96], %rd277;
	st.local.u64 	[%rd9+104], %rd277;
	mov.b64 	%rd279, 4590068740216009523;
	st.local.u64 	[%rd9+112], %rd279;
	mov.b64 	%rd280, -4626097537234973491;
	st.local.u64 	[%rd9+120], %rd280;
	st.local.u64 	[%rd9+128], %rd277;
	st.local.u64 	[%rd9+136], %rd277;
	st.local.u64 	[%rd9+144], %rd277;
	st.local.u64 	[%rd9+152], %rd277;
	st.local.u64 	[%rd9+160], %rd277;
	mov.b64 	%rd281, 4606982258816578719;
	st.local.u64 	[%rd9+168], %rd281;
	mov.b64 	%rd282, -4607782898750333474;
	st.local.u64 	[%rd9+176], %rd282;
	mov.b64 	%rd283, 4615188818137564956;
	st.local.u64 	[%rd9+184], %rd283;
	st.local.u64 	[%rd9+192], %rd277;
	st.local.u64 	[%rd9+200], %rd277;
	st.local.u64 	[%rd9+208], %rd277;
	st.local.u64 	[%rd9+216], %rd277;
	mov.b64 	%rd284, 4613831079978299777;
	st.local.u64 	[%rd9+224], %rd284;
	mov.b64 	%rd285, -4600654567488282396;
	st.local.u64 	[%rd9+232], %rd285;
	mov.b64 	%rd286, 4621719415128085136;
	st.local.u64 	[%rd9+240], %rd286;
	mov.b64 	%rd287, -4624461661814770875;
	st.local.u64 	[%rd9+248], %rd287;
	st.local.u64 	[%rd9+256], %rd277;
	st.local.u64 	[%rd9+264], %rd277;
	st.local.u64 	[%rd9+272], %rd277;
	mov.b64 	%rd288, 4613591660883350704;
	st.local.u64 	[%rd9+280], %rd288;
	mov.b64 	%rd289, -4601126442028363900;
	st.local.u64 	[%rd9+288], %rd289;
	mov.b64 	%rd290, 4621203488308862603;
	st.local.u64 	[%rd9+296], %rd290;
	mov.b64 	%rd291, 4598686992230204881;
	st.local.u64 	[%rd9+304], %rd291;
	mov.b64 	%rd292, -4624772915028964305;
	st.local.u64 	[%rd9+312], %rd292;
	st.local.u64 	[%rd9+320], %rd277;
	st.local.u64 	[%rd9+328], %rd277;
	mov.b64 	%rd293, 4591232170119746901;
	st.local.u64 	[%rd9+336], %rd293;
	st.local.u64 	[%rd9+344], %rd277;
	mov.b64 	%rd294, 4601764341620278779;
	st.local.u64 	[%rd9+352], %rd294;
	mov.b64 	%rd295, 4604039281560081749;
	st.local.u64 	[%rd9+360], %rd295;
	mov.b64 	%rd296, -4623893003973981165;
	st.local.u64 	[%rd9+368], %rd296;
	mov.b64 	%rd297, 4593886077043018801;
	st.local.u64 	[%rd9+376], %rd297;
	st.local.u64 	[%rd9+384], %rd277;
	st.local.u64 	[%rd10], %rd293;
	st.local.u64 	[%rd10+8], %rd277;
	st.local.u64 	[%rd10+16], %rd294;
	st.local.u64 	[%rd10+24], %rd295;
	st.local.u64 	[%rd10+32], %rd296;
	st.local.u64 	[%rd10+40], %rd297;
	st.local.u64 	[%rd10+48], %rd277;
	mov.b64 	%rd298, 4591143349127095983;
	st.local.u64 	[%rd11], %rd298;
	st.local.u64 	[%rd11+8], %rd277;
	mov.b64 	%rd299, 4601840952719061242;
	st.local.u64 	[%rd11+16], %rd299;
	mov.b64 	%rd300, 4603706202837640806;
	st.local.u64 	[%rd11+24], %rd300;
	mov.b64 	%rd301, -4624809284685903608;
	st.local.u64 	[%rd11+32], %rd301;
	mov.b64 	%rd302, 4591080977846542320;
	st.local.u64 	[%rd11+40], %rd302;
	mov.b64 	%rd303, 4582862980812216730;
	st.local.u64 	[%rd11+48], %rd303;
	st.local.u64 	[%rd12], %rd277;
	st.local.u64 	[%rd12+8], %rd278;
	mov.b64 	%rd304, 4599075939470750515;
	st.local.u64 	[%rd12+16], %rd304;
	mov.b64 	%rd305, 4605380978949069210;
	st.local.u64 	[%rd12+24], %rd305;
	mov.b64 	%rd306, 4606181618882823964;
	st.local.u64 	[%rd12+32], %rd306;
	mov.b64 	%rd307, 4607182418800017408;
	st.local.u64 	[%rd12+40], %rd307;
	st.local.u64 	[%rd12+48], %rd307;
	st.local.u64 	[%rd13], %rd277;
	st.local.u64 	[%rd13+8], %rd277;
	st.local.u64 	[%rd13+16], %rd277;
	st.local.u64 	[%rd13+24], %rd277;
	st.local.u64 	[%rd13+48], %rd277;
	st.local.u64 	[%rd14], %rd277;
	st.local.u64 	[%rd14+8], %rd277;
	st.local.u64 	[%rd14+48], %rd277;
	st.local.u64 	[%rd15+48], %rd277;
	st.local.u64 	[%rd16+48], %rd277;
	add.f64 	%fd2462, %fd4633, %fd4632;
	setp.gt.f64 	%p558, %fd2462, %fd4538;
	sub.f64 	%fd2463, %fd4538, %fd4632;
	selp.f64 	%fd4635, %fd2463, %fd4633, %p558;
	abs.f64 	%fd514, %fd4631;
	abs.f64 	%fd515, %fd4630;
	abs.f64 	%fd516, %fd4629;
	abs.f64 	%fd517, %fd4628;
	mov.f64 	%fd4634, 0d4014000000000000;
$L__BB0_299:
	mov.f64 	%fd519, %fd4635;
	mov.f64 	%fd518, %fd4634;
	mov.b64 	%rd308, 0;
	st.local.u64 	[%rd13], %rd308;
	st.local.u64 	[%rd14], %rd308;
	st.local.u64 	[%rd15], %rd308;
	st.local.u64 	[%rd16], %rd308;
	st.local.u64 	[%rd13+8], %rd308;
	st.local.u64 	[%rd14+8], %rd308;
	st.local.u64 	[%rd15+8], %rd308;
	st.local.u64 	[%rd16+8], %rd308;
	st.local.u64 	[%rd13+16], %rd308;
	st.local.u64 	[%rd14+16], %rd308;
	st.local.u64 	[%rd15+16], %rd308;
	st.local.u64 	[%rd16+16], %rd308;
	st.local.u64 	[%rd13+24], %rd308;
	st.local.u64 	[%rd14+24], %rd308;
	st.local.u64 	[%rd15+24], %rd308;
	st.local.u64 	[%rd16+24], %rd308;
	st.local.u64 	[%rd13+32], %rd308;
	st.local.u64 	[%rd14+32], %rd308;
	st.local.u64 	[%rd15+32], %rd308;
	st.local.u64 	[%rd16+32], %rd308;
	st.local.u64 	[%rd13+40], %rd308;
	st.local.u64 	[%rd14+40], %rd308;
	st.local.u64 	[%rd15+40], %rd308;
	st.local.u64 	[%rd16+40], %rd308;
	mov.b32 	%r1733, 0;
	mov.f64 	%fd4636, 0d0000000000000000;
	mov.f64 	%fd4637, %fd4636;
	mov.f64 	%fd4638, %fd4636;
	mov.f64 	%fd4639, %fd4636;
	mov.f64 	%fd4640, %fd4631;
	mov.f64 	%fd4641, %fd4630;
	mov.f64 	%fd4642, %fd4629;
	mov.f64 	%fd4643, %fd4628;
$L__BB0_300:
	setp.eq.s32 	%p559, %r1733, 0;
	mov.f64 	%fd4644, 0d0000000000000000;
	mov.f64 	%fd4645, %fd4644;
	mov.f64 	%fd4646, %fd4644;
	mov.f64 	%fd4647, %fd4644;
	@%p559 bra 	$L__BB0_307;
	mul.wide.u32 	%rd309, %r1733, 56;
	add.s64 	%rd34, %rd9, %rd309;
	ld.local.f64 	%fd2466, [%rd34];
	ld.local.f64 	%fd2467, [%rd13];
	mul.f64 	%fd2468, %fd2466, %fd2467;
	fma.rn.f64 	%fd4644, %fd519, %fd2468, 0d0000000000000000;
	ld.local.f64 	%fd2469, [%rd14];
	mul.f64 	%fd2470, %fd2466, %fd2469;
	fma.rn.f64 	%fd4645, %fd519, %fd2470, 0d0000000000000000;
	ld.local.f64 	%fd2471, [%rd15];
	mul.f64 	%fd2472, %fd2466, %fd2471;
	fma.rn.f64 	%fd4646, %fd519, %fd2472, 0d0000000000000000;
	ld.local.f64 	%fd2473, [%rd16];
	mul.f64 	%fd2474, %fd2466, %fd2473;
	fma.rn.f64 	%fd4647, %fd519, %fd2474, 0d0000000000000000;
	setp.eq.s32 	%p560, %r1733, 1;
	@%p560 bra 	$L__BB0_307;
	ld.local.f64 	%fd2475, [%rd34+8];
	ld.local.f64 	%fd2476, [%rd13+8];
	mul.f64 	%fd2477, %fd2475, %fd2476;
	fma.rn.f64 	%fd4644, %fd519, %fd2477, %fd4644;
	ld.local.f64 	%fd2478, [%rd14+8];
	mul.f64 	%fd2479, %fd2475, %fd2478;
	fma.rn.f64 	%fd4645, %fd519, %fd2479, %fd4645;
	ld.local.f64 	%fd2480, [%rd15+8];
	mul.f64 	%fd2481, %fd2475, %fd2480;
	fma.rn.f64 	%fd4646, %fd519, %fd2481, %fd4646;
	ld.local.f64 	%fd2482, [%rd16+8];
	mul.f64 	%fd2483, %fd2475, %fd2482;
	fma.rn.f64 	%fd4647, %fd519, %fd2483, %fd4647;
	setp.eq.s32 	%p561, %r1733, 2;
	@%p561 bra 	$L__BB0_307;
	ld.local.f64 	%fd2484, [%rd34+16];
	ld.local.f64 	%fd2485, [%rd13+16];
	mul.f64 	%fd2486, %fd2484, %fd2485;
	fma.rn.f64 	%fd4644, %fd519, %fd2486, %fd4644;
	ld.local.f64 	%fd2487, [%rd14+16];
	mul.f64 	%fd2488, %fd2484, %fd2487;
	fma.rn.f64 	%fd4645, %fd519, %fd2488, %fd4645;
	ld.local.f64 	%fd2489, [%rd15+16];
	mul.f64 	%fd2490, %fd2484, %fd2489;
	fma.rn.f64 	%fd4646, %fd519, %fd2490, %fd4646;
	ld.local.f64 	%fd2491, [%rd16+16];
	mul.f64 	%fd2492, %fd2484, %fd2491;
	fma.rn.f64 	%fd4647, %fd519, %fd2492, %fd4647;
	setp.eq.s32 	%p562, %r1733, 3;
	@%p562 bra 	$L__BB0_307;
	ld.local.f64 	%fd2493, [%rd34+24];
	ld.local.f64 	%fd2494, [%rd13+24];
	mul.f64 	%fd2495, %fd2493, %fd2494;
	fma.rn.f64 	%fd4644, %fd519, %fd2495, %fd4644;
	ld.local.f64 	%fd2496, [%rd14+24];
	mul.f64 	%fd2497, %fd2493, %fd2496;
	fma.rn.f64 	%fd4645, %fd519, %fd2497, %fd4645;
	ld.local.f64 	%fd2498, [%rd15+24];
	mul.f64 	%fd2499, %fd2493, %fd2498;
	fma.rn.f64 	%fd4646, %fd519, %fd2499, %fd4646;
	ld.local.f64 	%fd2500, [%rd16+24];
	mul.f64 	%fd2501, %fd2493, %fd2500;
	fma.rn.f64 	%fd4647, %fd519, %fd2501, %fd4647;
	setp.eq.s32 	%p563, %r1733, 4;
	@%p563 bra 	$L__BB0_307;
	ld.local.f64 	%fd2502, [%rd34+32];
	ld.local.f64 	%fd2503, [%rd13+32];
	mul.f64 	%fd2504, %fd2502, %fd2503;
	fma.rn.f64 	%fd4644, %fd519, %fd2504, %fd4644;
	ld.local.f64 	%fd2505, [%rd14+32];
	mul.f64 	%fd2506, %fd2502, %fd2505;
	fma.rn.f64 	%fd4645, %fd519, %fd2506, %fd4645;
	ld.local.f64 	%fd2507, [%rd15+32];
	mul.f64 	%fd2508, %fd2502, %fd2507;
	fma.rn.f64 	%fd4646, %fd519, %fd2508, %fd4646;
	ld.local.f64 	%fd2509, [%rd16+32];
	mul.f64 	%fd2510, %fd2502, %fd2509;
	fma.rn.f64 	%fd4647, %fd519, %fd2510, %fd4647;
	setp.eq.s32 	%p564, %r1733, 5;
	@%p564 bra 	$L__BB0_307;
	ld.local.f64 	%fd2511, [%rd34+40];
	ld.local.f64 	%fd2512, [%rd13+40];
	mul.f64 	%fd2513, %fd2511, %fd2512;
	fma.rn.f64 	%fd4644, %fd519, %fd2513, %fd4644;
	ld.local.f64 	%fd2514, [%rd14+40];
	mul.f64 	%fd2515, %fd2511, %fd2514;
	fma.rn.f64 	%fd4645, %fd519, %fd2515, %fd4645;
	ld.local.f64 	%fd2516, [%rd15+40];
	mul.f64 	%fd2517, %fd2511, %fd2516;
	fma.rn.f64 	%fd4646, %fd519, %fd2517, %fd4646;
	ld.local.f64 	%fd2518, [%rd16+40];
	mul.f64 	%fd2519, %fd2511, %fd2518;
	fma.rn.f64 	%fd4647, %fd519, %fd2519, %fd4647;
$L__BB0_307:
	setp.lt.s32 	%p565, %r5, 0;
	and.b32  	%r898, %r5, 2146435072;
	setp.eq.s32 	%p566, %r898, 1073741824;
	add.f64 	%fd556, %fd4630, %fd4645;
	mul.wide.u32 	%rd310, %r1733, 8;
	add.s64 	%rd311, %rd13, %rd310;
	st.local.f64 	[%rd311], %fd556;
	add.s64 	%rd312, %rd12, %rd310;
	ld.local.f64 	%fd2520, [%rd312];
	fma.rn.f64 	%fd557, %fd519, %fd2520, %fd4632;
	add.f64 	%fd558, %fd4631, %fd4644;
	add.f64 	%fd559, %fd4629, %fd4646;
	add.f64 	%fd560, %fd4628, %fd4647;
	div.rn.f64 	%fd561, %fd1, %fd558;
	{
	.reg .b32 %temp; 
	mov.b64 	{%temp, %r138}, %fd561;
	}
	abs.f64 	%fd562, %fd561;
	{ // callseq 52, 0
	.param .b64 param0;
	st.param.f64 	[param0], %fd562;
	.param .b64 param1;
	st.param.f64 	[param1], 0d4008000000000000;
	.param .b64 retval0;
	call.uni (retval0), 
	__internal_accurate_pow, 
	(
	param0, 
	param1
	);
	ld.param.f64 	%fd2521, [retval0];
	} // callseq 52
	setp.lt.s32 	%p567, %r138, 0;
	neg.f64 	%fd2523, %fd2521;
	selp.f64 	%fd2524, %fd2523, %fd2521, %p566;
	selp.f64 	%fd2525, %fd2524, %fd2521, %p567;
	setp.eq.f64 	%p568, %fd561, 0d0000000000000000;
	selp.b32 	%r899, %r138, 0, %p566;
	or.b32  	%r900, %r899, 2146435072;
	selp.b32 	%r901, %r900, %r899, %p565;
	mov.b32 	%r902, 0;
	mov.b64 	%fd2526, {%r902, %r901};
	selp.f64 	%fd4648, %fd2526, %fd2525, %p568;
	add.f64 	%fd2527, %fd561, 0d4008000000000000;
	{
	.reg .b32 %temp; 
	mov.b64 	{%temp, %r903}, %fd2527;
	}
	and.b32  	%r904, %r903, 2146435072;
	setp.ne.s32 	%p569, %r904, 2146435072;
	@%p569 bra 	$L__BB0_312;
	setp.num.f64 	%p570, %fd561, %fd561;
	@%p570 bra 	$L__BB0_310;
	mov.f64 	%fd2528, 0d4008000000000000;
	add.rn.f64 	%fd4648, %fd561, %fd2528;
	bra.uni 	$L__BB0_312;
$L__BB0_310:
	setp.neu.f64 	%p571, %fd562, 0d7FF0000000000000;
	@%p571 bra 	$L__BB0_312;
	and.b32  	%r905, %r5, 2146435072;
	setp.eq.s32 	%p573, %r905, 1073741824;
	and.b32  	%r906, %r5, 2147483647;
	setp.ne.s32 	%p574, %r906, 1071644672;
	selp.b32 	%r907, 0, 2146435072, %p565;
	or.b32  	%r908, %r907, -2147483648;
	selp.b32 	%r909, %r908, %r907, %p574;
	selp.b32 	%r910, %r909, %r907, %p573;
	selp.b32 	%r911, %r910, %r907, %p567;
	mov.b32 	%r912, 0;
	mov.b64 	%fd4648, {%r912, %r911};
$L__BB0_312:
	setp.ne.s16 	%p576, %rs2, 0;
	setp.eq.f64 	%p577, %fd561, 0d3FF0000000000000;
	mov.f64 	%fd2529, 0d3FF0000000000000;
	sub.f64 	%fd2530, %fd2529, %fd4648;
	selp.f64 	%fd2531, 0d0000000000000000, %fd2530, %p577;
	mul.f64 	%fd2532, %fd2531, %fd485;
	mul.f64 	%fd2533, %fd556, %fd476;
	div.rn.f64 	%fd2534, %fd2533, %fd558;
	sub.f64 	%fd2535, %fd2532, %fd2534;
	sub.f64 	%fd2536, %fd2535, %fd559;
	div.rn.f64 	%fd567, %fd2536, %fd477;
	mul.f64 	%fd2537, %fd477, 0d4008000000000000;
	div.rn.f64 	%fd2538, %fd2535, %fd2537;
	div.rn.f64 	%fd2539, %fd560, %fd477;
	sub.f64 	%fd568, %fd2538, %fd2539;
	@%p576 bra 	$L__BB0_318;
	mul.f64 	%fd569, %fd10, %fd557;
	abs.f64 	%fd570, %fd569;
	setp.neu.f64 	%p608, %fd570, 0d7FF0000000000000;
	@%p608 bra 	$L__BB0_315;
	mov.f64 	%fd2701, 0d0000000000000000;
	mul.rn.f64 	%fd4649, %fd569, %fd2701;
	mov.b32 	%r1734, 0;
	bra.uni 	$L__BB0_317;
$L__BB0_315:
	mul.f64 	%fd2696, %fd569, 0d3FE45F306DC9C883;
	cvt.rni.s32.f64 	%r1734, %fd2696;
	cvt.rn.f64.s32 	%fd2697, %r1734;
	fma.rn.f64 	%fd2698, %fd2697, 0dBFF921FB54442D18, %fd569;
	fma.rn.f64 	%fd2699, %fd2697, 0dBC91A62633145C00, %fd2698;
	fma.rn.f64 	%fd4649, %fd2697, 0dB97B839A252049C0, %fd2699;
	setp.ltu.f64 	%p609, %fd570, 0d41E0000000000000;
	@%p609 bra 	$L__BB0_317;
	{ // callseq 59, 0
	.param .b64 param0;
	st.param.f64 	[param0], %fd569;
	.param .align 16 .b8 retval0[16];
	call.uni (retval0), 
	__internal_trig_reduction_slowpathd, 
	(
	param0
	);
	ld.param.f64 	%fd4649, [retval0];
	ld.param.b32 	%r1734, [retval0+8];
	} // callseq 59
$L__BB0_317:
	shl.b32 	%r945, %r1734, 6;
	cvt.u64.u32 	%rd337, %r945;
	and.b64  	%rd338, %rd337, 64;
	mov.u64 	%rd339, __cudart_sin_cos_coeffs;
	add.s64 	%rd340, %rd339, %rd338;
	mul.rn.f64 	%fd2702, %fd4649, %fd4649;
	and.b32  	%r946, %r1734, 1;
	setp.eq.b32 	%p610, %r946, 1;
	selp.f64 	%fd2703, 0dBDA8FF8320FD8164, 0d3DE5DB65F9785EBA, %p610;
	ld.global.nc.v2.f64 	{%fd2704, %fd2705}, [%rd340];
	fma.rn.f64 	%fd2706, %fd2703, %fd2702, %fd2704;
	fma.rn.f64 	%fd2707, %fd2706, %fd2702, %fd2705;
	ld.global.nc.v2.f64 	{%fd2708, %fd2709}, [%rd340+16];
	fma.rn.f64 	%fd2710, %fd2707, %fd2702, %fd2708;
	fma.rn.f64 	%fd2711, %fd2710, %fd2702, %fd2709;
	ld.global.nc.v2.f64 	{%fd2712, %fd2713}, [%rd340+32];
	fma.rn.f64 	%fd2714, %fd2711, %fd2702, %fd2712;
	fma.rn.f64 	%fd2715, %fd2714, %fd2702, %fd2713;
	fma.rn.f64 	%fd2716, %fd2715, %fd4649, %fd4649;
	fma.rn.f64 	%fd2717, %fd2715, %fd2702, 0d3FF0000000000000;
	selp.f64 	%fd2718, %fd2717, %fd2716, %p610;
	and.b32  	%r947, %r1734, 2;
	setp.eq.s32 	%p611, %r947, 0;
	mov.f64 	%fd2719, 0d0000000000000000;
	sub.f64 	%fd2720, %fd2719, %fd2718;
	selp.f64 	%fd2721, %fd2718, %fd2720, %p611;
	mul.f64 	%fd4656, %fd4627, %fd2721;
	bra.uni 	$L__BB0_347;
$L__BB0_318:
	setp.neu.f64 	%p578, %fd2, %fd3;
	setp.neu.f64 	%p579, %fd2, %fd4;
	or.pred  	%p580, %p578, %p579;
	@%p580 bra 	$L__BB0_324;
	mul.f64 	%fd576, %fd10, %fd557;
	abs.f64 	%fd577, %fd576;
	setp.neu.f64 	%p604, %fd577, 0d7FF0000000000000;
	@%p604 bra 	$L__BB0_321;
	mov.f64 	%fd2675, 0d0000000000000000;
	mul.rn.f64 	%fd4650, %fd576, %fd2675;
	mov.b32 	%r1735, 0;
	bra.uni 	$L__BB0_323;
$L__BB0_321:
	mul.f64 	%fd2670, %fd576, 0d3FE45F306DC9C883;
	cvt.rni.s32.f64 	%r1735, %fd2670;
	cvt.rn.f64.s32 	%fd2671, %r1735;
	fma.rn.f64 	%fd2672, %fd2671, 0dBFF921FB54442D18, %fd576;
	fma.rn.f64 	%fd2673, %fd2671, 0dBC91A62633145C00, %fd2672;
	fma.rn.f64 	%fd4650, %fd2671, 0dB97B839A252049C0, %fd2673;
	setp.ltu.f64 	%p605, %fd577, 0d41E0000000000000;
	@%p605 bra 	$L__BB0_323;
	{ // callseq 58, 0
	.param .b64 param0;
	st.param.f64 	[param0], %fd576;
	.param .align 16 .b8 retval0[16];
	call.uni (retval0), 
	__internal_trig_reduction_slowpathd, 
	(
	param0
	);
	ld.param.f64 	%fd4650, [retval0];
	ld.param.b32 	%r1735, [retval0+8];
	} // callseq 58
$L__BB0_323:
	shl.b32 	%r940, %r1735, 6;
	cvt.u64.u32 	%rd333, %r940;
	and.b64  	%rd334, %rd333, 64;
	mov.u64 	%rd335, __cudart_sin_cos_coeffs;
	add.s64 	%rd336, %rd335, %rd334;
	mul.rn.f64 	%fd2676, %fd4650, %fd4650;
	and.b32  	%r941, %r1735, 1;
	setp.eq.b32 	%p606, %r941, 1;
	selp.f64 	%fd2677, 0dBDA8FF8320FD8164, 0d3DE5DB65F9785EBA, %p606;
	ld.global.nc.v2.f64 	{%fd2678, %fd2679}, [%rd336];
	fma.rn.f64 	%fd2680, %fd2677, %fd2676, %fd2678;
	fma.rn.f64 	%fd2681, %fd2680, %fd2676, %fd2679;
	ld.global.nc.v2.f64 	{%fd2682, %fd2683}, [%rd336+16];
	fma.rn.f64 	%fd2684, %fd2681, %fd2676, %fd2682;
	fma.rn.f64 	%fd2685, %fd2684, %fd2676, %fd2683;
	ld.global.nc.v2.f64 	{%fd2686, %fd2687}, [%rd336+32];
	fma.rn.f64 	%fd2688, %fd2685, %fd2676, %fd2686;
	fma.rn.f64 	%fd2689, %fd2688, %fd2676, %fd2687;
	fma.rn.f64 	%fd2690, %fd2689, %fd4650, %fd4650;
	fma.rn.f64 	%fd2691, %fd2689, %fd2676, 0d3FF0000000000000;
	selp.f64 	%fd2692, %fd2691, %fd2690, %p606;
	and.b32  	%r942, %r1735, 2;
	setp.eq.s32 	%p607, %r942, 0;
	mov.f64 	%fd2693, 0d0000000000000000;
	sub.f64 	%fd2694, %fd2693, %fd2692;
	selp.f64 	%fd2695, %fd2692, %fd2694, %p607;
	mul.f64 	%fd4656, %fd4627, %fd2695;
	bra.uni 	$L__BB0_347;
$L__BB0_324:
	setp.neu.f64 	%p582, %fd3, %fd4;
	and.pred  	%p583, %p578, %p582;
	@%p583 bra 	$L__BB0_334;
	mul.f64 	%fd583, %fd10, %fd557;
	abs.f64 	%fd584, %fd583;
	setp.neu.f64 	%p596, %fd584, 0d7FF0000000000000;
	@%p596 bra 	$L__BB0_327;
	mov.f64 	%fd2623, 0d0000000000000000;
	mul.rn.f64 	%fd4651, %fd583, %fd2623;
	mov.b32 	%r1736, 0;
	bra.uni 	$L__BB0_329;
$L__BB0_327:
	mul.f64 	%fd2618, %fd583, 0d3FE45F306DC9C883;
	cvt.rni.s32.f64 	%r1736, %fd2618;
	cvt.rn.f64.s32 	%fd2619, %r1736;
	fma.rn.f64 	%fd2620, %fd2619, 0dBFF921FB54442D18, %fd583;
	fma.rn.f64 	%fd2621, %fd2619, 0dBC91A62633145C00, %fd2620;
	fma.rn.f64 	%fd4651, %fd2619, 0dB97B839A252049C0, %fd2621;
	setp.ltu.f64 	%p597, %fd584, 0d41E0000000000000;
	@%p597 bra 	$L__BB0_329;
	{ // callseq 56, 0
	.param .b64 param0;
	st.param.f64 	[param0], %fd583;
	.param .align 16 .b8 retval0[16];
	call.uni (retval0), 
	__internal_trig_reduction_slowpathd, 
	(
	param0
	);
	ld.param.f64 	%fd4651, [retval0];
	ld.param.b32 	%r1736, [retval0+8];
	} // callseq 56
$L__BB0_329:
	shl.b32 	%r930, %r1736, 6;
	cvt.u64.u32 	%rd325, %r930;
	and.b64  	%rd326, %rd325, 64;
	mov.u64 	%rd327, __cudart_sin_cos_coeffs;
	add.s64 	%rd328, %rd327, %rd326;
	mul.rn.f64 	%fd2624, %fd4651, %fd4651;
	and.b32  	%r931, %r1736, 1;
	setp.eq.b32 	%p598, %r931, 1;
	selp.f64 	%fd2625, 0dBDA8FF8320FD8164, 0d3DE5DB65F9785EBA, %p598;
	ld.global.nc.v2.f64 	{%fd2626, %fd2627}, [%rd328];
	fma.rn.f64 	%fd2628, %fd2625, %fd2624, %fd2626;
	fma.rn.f64 	%fd2629, %fd2628, %fd2624, %fd2627;
	ld.global.nc.v2.f64 	{%fd2630, %fd2631}, [%rd328+16];
	fma.rn.f64 	%fd2632, %fd2629, %fd2624, %fd2630;
	fma.rn.f64 	%fd2633, %fd2632, %fd2624, %fd2631;
	ld.global.nc.v2.f64 	{%fd2634, %fd2635}, [%rd328+32];
	fma.rn.f64 	%fd2636, %fd2633, %fd2624, %fd2634;
	fma.rn.f64 	%fd2637, %fd2636, %fd2624, %fd2635;
	fma.rn.f64 	%fd2638, %fd2637, %fd4651, %fd4651;
	fma.rn.f64 	%fd2639, %fd2637, %fd2624, 0d3FF0000000000000;
	selp.f64 	%fd2640, %fd2639, %fd2638, %p598;
	and.b32  	%r932, %r1736, 2;
	setp.eq.s32 	%p599, %r932, 0;
	mov.f64 	%fd2641, 0d0000000000000000;
	sub.f64 	%fd2642, %fd2641, %fd2640;
	selp.f64 	%fd589, %fd2640, %fd2642, %p599;
	mul.f64 	%fd590, %fd12, %fd557;
	abs.f64 	%fd591, %fd590;
	setp.neu.f64 	%p600, %fd591, 0d7FF0000000000000;
	@%p600 bra 	$L__BB0_331;
	mov.f64 	%fd2648, 0d0000000000000000;
	mul.rn.f64 	%fd4652, %fd590, %fd2648;
	mov.b32 	%r1737, 0;
	bra.uni 	$L__BB0_333;
$L__BB0_331:
	mul.f64 	%fd2643, %fd590, 0d3FE45F306DC9C883;
	cvt.rni.s32.f64 	%r1737, %fd2643;
	cvt.rn.f64.s32 	%fd2644, %r1737;
	fma.rn.f64 	%fd2645, %fd2644, 0dBFF921FB54442D18, %fd590;
	fma.rn.f64 	%fd2646, %fd2644, 0dBC91A62633145C00, %fd2645;
	fma.rn.f64 	%fd4652, %fd2644, 0dB97B839A252049C0, %fd2646;
	setp.ltu.f64 	%p601, %fd591, 0d41E0000000000000;
	@%p601 bra 	$L__BB0_333;
	{ // callseq 57, 0
	.param .b64 param0;
	st.param.f64 	[param0], %fd590;
	.param .align 16 .b8 retval0[16];
	call.uni (retval0), 
	__internal_trig_reduction_slowpathd, 
	(
	param0
	);
	ld.param.f64 	%fd4652, [retval0];
	ld.param.b32 	%r1737, [retval0+8];
	} // callseq 57
$L__BB0_333:
	shl.b32 	%r935, %r1737, 6;
	cvt.u64.u32 	%rd329, %r935;
	and.b64  	%rd330, %rd329, 64;
	mov.u64 	%rd331, __cudart_sin_cos_coeffs;
	add.s64 	%rd332, %rd331, %rd330;
	mul.rn.f64 	%fd2649, %fd4652, %fd4652;
	and.b32  	%r936, %r1737, 1;
	setp.eq.b32 	%p602, %r936, 1;
	selp.f64 	%fd2650, 0dBDA8FF8320FD8164, 0d3DE5DB65F9785EBA, %p602;
	ld.global.nc.v2.f64 	{%fd2651, %fd2652}, [%rd332];
	fma.rn.f64 	%fd2653, %fd2650, %fd2649, %fd2651;
	fma.rn.f64 	%fd2654, %fd2653, %fd2649, %fd2652;
	ld.global.nc.v2.f64 	{%fd2655, %fd2656}, [%rd332+16];
	fma.rn.f64 	%fd2657, %fd2654, %fd2649, %fd2655;
	fma.rn.f64 	%fd2658, %fd2657, %fd2649, %fd2656;
	ld.global.nc.v2.f64 	{%fd2659, %fd2660}, [%rd332+32];
	fma.rn.f64 	%fd2661, %fd2658, %fd2649, %fd2659;
	fma.rn.f64 	%fd2662, %fd2661, %fd2649, %fd2660;
	fma.rn.f64 	%fd2663, %fd2662, %fd4652, %fd4652;
	fma.rn.f64 	%fd2664, %fd2662, %fd2649, 0d3FF0000000000000;
	selp.f64 	%fd2665, %fd2664, %fd2663, %p602;
	and.b32  	%r937, %r1737, 2;
	setp.eq.s32 	%p603, %r937, 0;
	mov.f64 	%fd2666, 0d0000000000000000;
	sub.f64 	%fd2667, %fd2666, %fd2665;
	selp.f64 	%fd2668, %fd2665, %fd2667, %p603;
	add.f64 	%fd2669, %fd589, %fd2668;
	mul.f64 	%fd4656, %fd472, %fd2669;
	bra.uni 	$L__BB0_347;
$L__BB0_334:
	mul.f64 	%fd597, %fd10, %fd557;
	abs.f64 	%fd598, %fd597;
	setp.neu.f64 	%p584, %fd598, 0d7FF0000000000000;
	@%p584 bra 	$L__BB0_336;
	mov.f64 	%fd2545, 0d0000000000000000;
	mul.rn.f64 	%fd4653, %fd597, %fd2545;
	mov.b32 	%r1738, 0;
	bra.uni 	$L__BB0_338;
$L__BB0_336:
	mul.f64 	%fd2540, %fd597, 0d3FE45F306DC9C883;
	cvt.rni.s32.f64 	%r1738, %fd2540;
	cvt.rn.f64.s32 	%fd2541, %r1738;
	fma.rn.f64 	%fd2542, %fd2541, 0dBFF921FB54442D18, %fd597;
	fma.rn.f64 	%fd2543, %fd2541, 0dBC91A62633145C00, %fd2542;
	fma.rn.f64 	%fd4653, %fd2541, 0dB97B839A252049C0, %fd2543;
	setp.ltu.f64 	%p585, %fd598, 0d41E0000000000000;
	@%p585 bra 	$L__BB0_338;
	{ // callseq 53, 0
	.param .b64 param0;
	st.param.f64 	[param0], %fd597;
	.param .align 16 .b8 retval0[16];
	call.uni (retval0), 
	__internal_trig_reduction_slowpathd, 
	(
	param0
	);
	ld.param.f64 	%fd4653, [retval0];
	ld.param.b32 	%r1738, [retval0+8];
	} // callseq 53
$L__BB0_338:
	shl.b32 	%r915, %r1738, 6;
	cvt.u64.u32 	%rd313, %r915;
	and.b64  	%rd314, %rd313, 64;
	mov.u64 	%rd315, __cudart_sin_cos_coeffs;
	add.s64 	%rd316, %rd315, %rd314;
	mul.rn.f64 	%fd2546, %fd4653, %fd4653;
	and.b32  	%r916, %r1738, 1;
	setp.eq.b32 	%p586, %r916, 1;
	selp.f64 	%fd2547, 0dBDA8FF8320FD8164, 0d3DE5DB65F9785EBA, %p586;
	ld.global.nc.v2.f64 	{%fd2548, %fd2549}, [%rd316];
	fma.rn.f64 	%fd2550, %fd2547, %fd2546, %fd2548;
	fma.rn.f64 	%fd2551, %fd2550, %fd2546, %fd2549;
	ld.global.nc.v2.f64 	{%fd2552, %fd2553}, [%rd316+16];
	fma.rn.f64 	%fd2554, %fd2551, %fd2546, %fd2552;
	fma.rn.f64 	%fd2555, %fd2554, %fd2546, %fd2553;
	ld.global.nc.v2.f64 	{%fd2556, %fd2557}, [%rd316+32];
	fma.rn.f64 	%fd2558, %fd2555, %fd2546, %fd2556;
	fma.rn.f64 	%fd2559, %fd2558, %fd2546, %fd2557;
	fma.rn.f64 	%fd2560, %fd2559, %fd4653, %fd4653;
	fma.rn.f64 	%fd2561, %fd2559, %fd2546, 0d3FF0000000000000;
	selp.f64 	%fd2562, %fd2561, %fd2560, %p586;
	and.b32  	%r917, %r1738, 2;
	setp.eq.s32 	%p587, %r917, 0;
	mov.f64 	%fd2563, 0d0000000000000000;
	sub.f64 	%fd2564, %fd2563, %fd2562;
	selp.f64 	%fd603, %fd2562, %fd2564, %p587;
	mul.f64 	%fd604, %fd11, %fd557;
	abs.f64 	%fd605, %fd604;
	setp.neu.f64 	%p588, %fd605, 0d7FF0000000000000;
	@%p588 bra 	$L__BB0_340;
	mov.f64 	%fd2570, 0d0000000000000000;
	mul.rn.f64 	%fd4654, %fd604, %fd2570;
	mov.b32 	%r1739, 0;
	bra.uni 	$L__BB0_342;
$L__BB0_340:
	mul.f64 	%fd2565, %fd604, 0d3FE45F306DC9C883;
	cvt.rni.s32.f64 	%r1739, %fd2565;
	cvt.rn.f64.s32 	%fd2566, %r1739;
	fma.rn.f64 	%fd2567, %fd2566, 0dBFF921FB54442D18, %fd604;
	fma.rn.f64 	%fd2568, %fd2566, 0dBC91A62633145C00, %fd2567;
	fma.rn.f64 	%fd4654, %fd2566, 0dB97B839A252049C0, %fd2568;
	setp.ltu.f64 	%p589, %fd605, 0d41E0000000000000;
	@%p589 bra 	$L__BB0_342;
	{ // callseq 54, 0
	.param .b64 param0;
	st.param.f64 	[param0], %fd604;
	.param .align 16 .b8 retval0[16];
	call.uni (retval0), 
	__internal_trig_reduction_slowpathd, 
	(
	param0
	);
	ld.param.f64 	%fd4654, [retval0];
	ld.param.b32 	%r1739, [retval0+8];
	} // callseq 54
$L__BB0_342:
	shl.b32 	%r920, %r1739, 6;
	cvt.u64.u32 	%rd317, %r920;
	and.b64  	%rd318, %rd317, 64;
	mov.u64 	%rd319, __cudart_sin_cos_coeffs;
	add.s64 	%rd320, %rd319, %rd318;
	mul.rn.f64 	%fd2571, %fd4654, %fd4654;
	and.b32  	%r921, %r1739, 1;
	setp.eq.b32 	%p590, %r921, 1;
	selp.f64 	%fd2572, 0dBDA8FF8320FD8164, 0d3DE5DB65F9785EBA, %p590;
	ld.global.nc.v2.f64 	{%fd2573, %fd2574}, [%rd320];
	fma.rn.f64 	%fd2575, %fd2572, %fd2571, %fd2573;
	fma.rn.f64 	%fd2576, %fd2575, %fd2571, %fd2574;
	ld.global.nc.v2.f64 	{%fd2577, %fd2578}, [%rd320+16];
	fma.rn.f64 	%fd2579, %fd2576, %fd2571, %fd2577;
	fma.rn.f64 	%fd2580, %fd2579, %fd2571, %fd2578;
	ld.global.nc.v2.f64 	{%fd2581, %fd2582}, [%rd320+32];
	fma.rn.f64 	%fd2583, %fd2580, %fd2571, %fd2581;
	fma.rn.f64 	%fd2584, %fd2583, %fd2571, %fd2582;
	fma.rn.f64 	%fd2585, %fd2584, %fd4654, %fd4654;
	fma.rn.f64 	%fd2586, %fd2584, %fd2571, 0d3FF0000000000000;
	selp.f64 	%fd2587, %fd2586, %fd2585, %p590;
	and.b32  	%r922, %r1739, 2;
	setp.eq.s32 	%p591, %r922, 0;
	mov.f64 	%fd2588, 0d0000000000000000;
	sub.f64 	%fd2589, %fd2588, %fd2587;
	selp.f64 	%fd2590, %fd2587, %fd2589, %p591;
	add.f64 	%fd610, %fd603, %fd2590;
	mul.f64 	%fd611, %fd12, %fd557;
	abs.f64 	%fd612, %fd611;
	setp.neu.f64 	%p592, %fd612, 0d7FF0000000000000;
	@%p592 bra 	$L__BB0_344;
	mov.f64 	%fd2596, 0d0000000000000000;
	mul.rn.f64 	%fd4655, %fd611, %fd2596;
	mov.b32 	%r1740, 0;
	bra.uni 	$L__BB0_346;
$L__BB0_344:
	mul.f64 	%fd2591, %fd611, 0d3FE45F306DC9C883;
	cvt.rni.s32.f64 	%r1740, %fd2591;
	cvt.rn.f64.s32 	%fd2592, %r1740;
	fma.rn.f64 	%fd2593, %fd2592, 0dBFF921FB54442D18, %fd611;
	fma.rn.f64 	%fd2594, %fd2592, 0dBC91A62633145C00, %fd2593;
	fma.rn.f64 	%fd4655, %fd2592, 0dB97B839A252049C0, %fd2594;
	setp.ltu.f64 	%p593, %fd612, 0d41E0000000000000;
	@%p593 bra 	$L__BB0_346;
	{ // callseq 55, 0
	.param .b64 param0;
	st.param.f64 	[param0], %fd611;
	.param .align 16 .b8 retval0[16];
	call.uni (retval0), 
	__internal_trig_reduction_slowpathd, 
	(
	param0
	);
	ld.param.f64 	%fd4655, [retval0];
	ld.param.b32 	%r1740, [retval0+8];
	} // callseq 55
$L__BB0_346:
	shl.b32 	%r925, %r1740, 6;
	cvt.u64.u32 	%rd321, %r925;
	and.b64  	%rd322, %rd321, 64;
	mov.u64 	%rd323, __cudart_sin_cos_coeffs;
	add.s64 	%rd324, %rd323, %rd322;
	mul.rn.f64 	%fd2597, %fd4655, %fd4655;
	and.b32  	%r926, %r1740, 1;
	setp.eq.b32 	%p594, %r926, 1;
	selp.f64 	%fd2598, 0dBDA8FF8320FD8164, 0d3DE5DB65F9785EBA, %p594;
	ld.global.nc.v2.f64 	{%fd2599, %fd2600}, [%rd324];
	fma.rn.f64 	%fd2601, %fd2598, %fd2597, %fd2599;
	fma.rn.f64 	%fd2602, %fd2601, %fd2597, %fd2600;
	ld.global.nc.v2.f64 	{%fd2603, %fd2604}, [%rd324+16];
	fma.rn.f64 	%fd2605, %fd2602, %fd2597, %fd2603;
	fma.rn.f64 	%fd2606, %fd2605, %fd2597, %fd2604;
	ld.global.nc.v2.f64 	{%fd2607, %fd2608}, [%rd324+32];
	fma.rn.f64 	%fd2609, %fd2606, %fd2597, %fd2607;
	fma.rn.f64 	%fd2610, %fd2609, %fd2597, %fd2608;
	fma.rn.f64 	%fd2611, %fd2610, %fd4655, %fd4655;
	fma.rn.f64 	%fd2612, %fd2610, %fd2597, 0d3FF0000000000000;
	selp.f64 	%fd2613, %fd2612, %fd2611, %p594;
	and.b32  	%r927, %r1740, 2;
	setp.eq.s32 	%p595, %r927, 0;
	mov.f64 	%fd2614, 0d0000000000000000;
	sub.f64 	%fd2615, %fd2614, %fd2613;
	selp.f64 	%fd2616, %fd2613, %fd2615, %p595;
	add.f64 	%fd2617, %fd610, %fd2616;
	mul.f64 	%fd4656, %fd471, %fd2617;
$L__BB0_347:
	setp.neu.f64 	%p612, %fd561, 0d0000000000000000;
	setp.eq.s64 	%p32, %rd29, -9223372036854775808;
	{ // callseq 60, 0
	.param .b64 param0;
	st.param.f64 	[param0], %fd562;
	.param .b64 param1;
	st.param.f64 	[param1], %fd480;
	.param .b64 retval0;
	call.uni (retval0), 
	__internal_accurate_pow, 
	(
	param0, 
	param1
	);
	ld.param.f64 	%fd2722, [retval0];
	} // callseq 60
	neg.f64 	%fd2724, %fd2722;
	selp.f64 	%fd2725, %fd2724, %fd2722, %p32;
	selp.f64 	%fd619, %fd2725, %fd2722, %p567;
	@%p612 bra 	$L__BB0_349;
	setp.lt.s32 	%p617, %r861, 0;
	setp.neu.f64 	%p618, %fd488, 0d3FE0000000000000;
	setp.eq.s64 	%p619, %rd29, -9223372036854775808;
	and.pred  	%p32, %p618, %p619;
	selp.b32 	%r948, %r138, 0, %p32;
	or.b32  	%r949, %r948, 2146435072;
	selp.b32 	%r950, %r949, %r948, %p617;
	mov.b32 	%r951, 0;
	mov.b64 	%fd4658, {%r951, %r950};
	bra.uni 	$L__BB0_350;
$L__BB0_349:
	setp.neu.f64 	%p616, %fd480, %fd487;
	selp.f64 	%fd2726, 0dFFF8000000000000, %fd619, %p616;
	selp.f64 	%fd4658, %fd2726, %fd619, %p567;
$L__BB0_350:
	add.f64 	%fd2727, %fd561, %fd480;
	{
	.reg .b32 %temp; 
	mov.b64 	{%temp, %r952}, %fd2727;
	}
	and.b32  	%r160, %r952, 2146435072;
	setp.ne.s32 	%p620, %r160, 2146435072;
	@%p620 bra 	$L__BB0_357;
	setp.num.f64 	%p621, %fd480, %fd480;
	setp.num.f64 	%p622, %fd561, %fd561;
	and.pred  	%p623, %p622, %p621;
	@%p623 bra 	$L__BB0_353;
	add.rn.f64 	%fd4658, %fd561, %fd480;
	bra.uni 	$L__BB0_357;
$L__BB0_353:
	setp.neu.f64 	%p624, %fd488, 0d7FF0000000000000;
	@%p624 bra 	$L__BB0_355;
	setp.lt.s32 	%p629, %r861, 0;
	setp.gt.f64 	%p630, %fd562, 0d3FF0000000000000;
	selp.b32 	%r960, 2146435072, 0, %p630;
	xor.b32  	%r961, %r960, 2146435072;
	selp.b32 	%r962, %r961, %r960, %p629;
	setp.eq.f64 	%p631, %fd561, 0dBFF0000000000000;
	selp.b32 	%r963, 1072693248, %r962, %p631;
	mov.b32 	%r964, 0;
	mov.b64 	%fd4658, {%r964, %r963};
	bra.uni 	$L__BB0_357;
$L__BB0_355:
	setp.neu.f64 	%p625, %fd562, 0d7FF0000000000000;
	@%p625 bra 	$L__BB0_357;
	setp.lt.s32 	%p626, %r138, 0;
	and.b32  	%r953, %r861, 2147483647;
	setp.ne.s32 	%p627, %r953, 1071644672;
	setp.lt.s32 	%p628, %r861, 0;
	selp.b32 	%r954, 0, 2146435072, %p628;
	or.b32  	%r955, %r954, -2147483648;
	selp.b32 	%r956, %r955, %r954, %p627;
	selp.b32 	%r957, %r956, %r954, %p32;
	selp.b32 	%r958, %r957, %r954, %p626;
	mov.b32 	%r959, 0;
	mov.b64 	%fd4658, {%r959, %r958};
$L__BB0_357:
	setp.eq.f64 	%p633, %fd480, 0d0000000000000000;
	or.pred  	%p33, %p577, %p633;
	selp.f64 	%fd2728, 0d3FF0000000000000, %fd4658, %p33;
	mul.f64 	%fd2729, %fd486, %fd2728;
	add.f64 	%fd2730, %fd4656, %fd478;
	add.f64 	%fd627, %fd2730, %fd481;
	div.rn.f64 	%fd628, %fd479, %fd558;
	sub.f64 	%fd2731, %fd2729, %fd628;
	add.f64 	%fd2732, %fd559, %fd2731;
	add.f64 	%fd2733, %fd481, %fd2732;
	div.rn.f64 	%fd629, %fd2733, %fd627;
	{
	.reg .b32 %temp; 
	mov.b64 	{%temp, %r161}, %fd629;
	}
	abs.f64 	%fd630, %fd629;
	setp.neu.f64 	%p634, %fd629, 0d0000000000000000;
	@%p634 bra 	$L__BB0_359;
	setp.lt.s32 	%p637, %r132, 0;
	setp.neu.f64 	%p638, %fd492, 0d3FE0000000000000;
	setp.eq.s64 	%p639, %rd30, -9223372036854775808;
	and.pred  	%p36, %p638, %p639;
	selp.b32 	%r965, %r161, 0, %p36;
	or.b32  	%r966, %r965, 2146435072;
	selp.b32 	%r967, %r966, %r965, %p637;
	mov.b32 	%r968, 0;
	mov.b64 	%fd4660, {%r968, %r967};
	bra.uni 	$L__BB0_360;
$L__BB0_359:
	setp.eq.s64 	%p36, %rd30, -9223372036854775808;
	{ // callseq 61, 0
	.param .b64 param0;
	st.param.f64 	[param0], %fd630;
	.param .b64 param1;
	st.param.f64 	[param1], %fd490;
	.param .b64 retval0;
	call.uni (retval0), 
	__internal_accurate_pow, 
	(
	param0, 
	param1
	);
	ld.param.f64 	%fd2734, [retval0];
	} // callseq 61
	setp.lt.s32 	%p635, %r161, 0;
	setp.neu.f64 	%p636, %fd490, %fd491;
	neg.f64 	%fd2736, %fd2734;
	selp.f64 	%fd2737, %fd2736, %fd2734, %p36;
	selp.f64 	%fd2738, %fd2737, %fd2734, %p635;
	selp.f64 	%fd2739, 0dFFF8000000000000, %fd2738, %p636;
	selp.f64 	%fd4660, %fd2739, %fd2738, %p635;
$L__BB0_360:
	add.f64 	%fd2740, %fd629, %fd490;
	{
	.reg .b32 %temp; 
	mov.b64 	{%temp, %r969}, %fd2740;
	}
	and.b32  	%r970, %r969, 2146435072;
	setp.ne.s32 	%p640, %r970, 2146435072;
	@%p640 bra 	$L__BB0_367;
	setp.num.f64 	%p641, %fd490, %fd490;
	setp.num.f64 	%p642, %fd629, %fd629;
	and.pred  	%p643, %p642, %p641;
	@%p643 bra 	$L__BB0_363;
	add.rn.f64 	%fd4660, %fd629, %fd490;
	bra.uni 	$L__BB0_367;
$L__BB0_363:
	setp.neu.f64 	%p644, %fd492, 0d7FF0000000000000;
	@%p644 bra 	$L__BB0_365;
	setp.lt.s32 	%p649, %r132, 0;
	setp.gt.f64 	%p650, %fd630, 0d3FF0000000000000;
	selp.b32 	%r978, 2146435072, 0, %p650;
	xor.b32  	%r979, %r978, 2146435072;
	selp.b32 	%r980, %r979, %r978, %p649;
	setp.eq.f64 	%p651, %fd629, 0dBFF0000000000000;
	selp.b32 	%r981, 1072693248, %r980, %p651;
	mov.b32 	%r982, 0;
	mov.b64 	%fd4660, {%r982, %r981};
	bra.uni 	$L__BB0_367;
$L__BB0_365:
	setp.neu.f64 	%p645, %fd630, 0d7FF0000000000000;
	@%p645 bra 	$L__BB0_367;
	setp.lt.s32 	%p646, %r161, 0;
	and.b32  	%r971, %r132, 2147483647;
	setp.ne.s32 	%p647, %r971, 1071644672;
	setp.lt.s32 	%p648, %r132, 0;
	selp.b32 	%r972, 0, 2146435072, %p648;
	or.b32  	%r973, %r972, -2147483648;
	selp.b32 	%r974, %r973, %r972, %p647;
	selp.b32 	%r975, %r974, %r972, %p36;
	selp.b32 	%r976, %r975, %r972, %p646;
	mov.b32 	%r977, 0;
	mov.b64 	%fd4660, {%r977, %r976};
$L__BB0_367:
	setp.eq.f64 	%p652, %fd490, 0d0000000000000000;
	setp.ne.s16 	%p653, %rs2, 0;
	setp.eq.f64 	%p654, %fd629, 0d3FF0000000000000;
	add.f64 	%fd2741, %fd4660, 0dBFF0000000000000;
	selp.f64 	%fd2742, 0d0000000000000000, %fd2741, %p652;
	selp.f64 	%fd2743, 0d0000000000000000, %fd2742, %p654;
	mul.f64 	%fd2744, %fd627, %fd482;
	div.rn.f64 	%fd2745, %fd2744, %fd489;
	mul.f64 	%fd638, %fd2745, %fd2743;
	@%p653 bra 	$L__BB0_373;
	mul.f64 	%fd639, %fd10, %fd557;
	abs.f64 	%fd640, %fd639;
	setp.neu.f64 	%p685, %fd640, 0d7FF0000000000000;
	@%p685 bra 	$L__BB0_370;
	mov.f64 	%fd2907, 0d0000000000000000;
	mul.rn.f64 	%fd4661, %fd639, %fd2907;
	mov.b32 	%r1741, 0;
	bra.uni 	$L__BB0_372;
$L__BB0_370:
	mul.f64 	%fd2902, %fd639, 0d3FE45F306DC9C883;
	cvt.rni.s32.f64 	%r1741, %fd2902;
	cvt.rn.f64.s32 	%fd2903, %r1741;
	fma.rn.f64 	%fd2904, %fd2903, 0dBFF921FB54442D18, %fd639;
	fma.rn.f64 	%fd2905, %fd2903, 0dBC91A62633145C00, %fd2904;
	fma.rn.f64 	%fd4661, %fd2903, 0dB97B839A252049C0, %fd2905;
	setp.ltu.f64 	%p686, %fd640, 0d41E0000000000000;
	@%p686 bra 	$L__BB0_372;
	{ // callseq 68, 0
	.param .b64 param0;
	st.param.f64 	[param0], %fd639;
	.param .align 16 .b8 retval0[16];
	call.uni (retval0), 
	__internal_trig_reduction_slowpathd, 
	(
	param0
	);
	ld.param.f64 	%fd4661, [retval0];
	ld.param.b32 	%r1741, [retval0+8];
	} // callseq 68
$L__BB0_372:
	shl.b32 	%r1015, %r1741, 6;
	cvt.u64.u32 	%rd365, %r1015;
	and.b64  	%rd366, %rd365, 64;
	mov.u64 	%rd367, __cudart_sin_cos_coeffs;
	add.s64 	%rd368, %rd367, %rd366;
	mul.rn.f64 	%fd2908, %fd4661, %fd4661;
	and.b32  	%r1016, %r1741, 1;
	setp.eq.b32 	%p687, %r1016, 1;
	selp.f64 	%fd2909, 0dBDA8FF8320FD8164, 0d3DE5DB65F9785EBA, %p687;
	ld.global.nc.v2.f64 	{%fd2910, %fd2911}, [%rd368];
	fma.rn.f64 	%fd2912, %fd2909, %fd2908, %fd2910;
	fma.rn.f64 	%fd2913, %fd2912, %fd2908, %fd2911;
	ld.global.nc.v2.f64 	{%fd2914, %fd2915}, [%rd368+16];
	fma.rn.f64 	%fd2916, %fd2913, %fd2908, %fd2914;
	fma.rn.f64 	%fd2917, %fd2916, %fd2908, %fd2915;
	ld.global.nc.v2.f64 	{%fd2918, %fd2919}, [%rd368+32];
	fma.rn.f64 	%fd2920, %fd2917, %fd2908, %fd2918;
	fma.rn.f64 	%fd2921, %fd2920, %fd2908, %fd2919;
	fma.rn.f64 	%fd2922, %fd2921, %fd4661, %fd4661;
	fma.rn.f64 	%fd2923, %fd2921, %fd2908, 0d3FF0000000000000;
	selp.f64 	%fd2924, %fd2923, %fd2922, %p687;
	and.b32  	%r1017, %r1741, 2;
	setp.eq.s32 	%p688, %r1017, 0;
	mov.f64 	%fd2925, 0d0000000000000000;
	sub.f64 	%fd2926, %fd2925, %fd2924;
	selp.f64 	%fd2927, %fd2924, %fd2926, %p688;
	mul.f64 	%fd4668, %fd4627, %fd2927;
	bra.uni 	$L__BB0_402;
$L__BB0_373:
	setp.neu.f64 	%p655, %fd2, %fd3;
	setp.neu.f64 	%p656, %fd2, %fd4;
	or.pred  	%p657, %p655, %p656;
	@%p657 bra 	$L__BB0_379;
	mul.f64 	%fd646, %fd10, %fd557;
	abs.f64 	%fd647, %fd646;
	setp.neu.f64 	%p681, %fd647, 0d7FF0000000000000;
	@%p681 bra 	$L__BB0_376;
	mov.f64 	%fd2881, 0d0000000000000000;
	mul.rn.f64 	%fd4662, %fd646, %fd2881;
	mov.b32 	%r1742, 0;
	bra.uni 	$L__BB0_378;
$L__BB0_376:
	mul.f64 	%fd2876, %fd646, 0d3FE45F306DC9C883;
	cvt.rni.s32.f64 	%r1742, %fd2876;
	cvt.rn.f64.s32 	%fd2877, %r1742;
	fma.rn.f64 	%fd2878, %fd2877, 0dBFF921FB54442D18, %fd646;
	fma.rn.f64 	%fd2879, %fd2877, 0dBC91A62633145C00, %fd2878;
	fma.rn.f64 	%fd4662, %fd2877, 0dB97B839A252049C0, %fd2879;
	setp.ltu.f64 	%p682, %fd647, 0d41E0000000000000;
	@%p682 bra 	$L__BB0_378;
	{ // callseq 67, 0
	.param .b64 param0;
	st.param.f64 	[param0], %fd646;
	.param .align 16 .b8 retval0[16];
	call.uni (retval0), 
	__internal_trig_reduction_slowpathd, 
	(
	param0
	);
	ld.param.f64 	%fd4662, [retval0];
	ld.param.b32 	%r1742, [retval0+8];
	} // callseq 67
$L__BB0_378:
	shl.b32 	%r1010, %r1742, 6;
	cvt.u64.u32 	%rd361, %r1010;
	and.b64  	%rd362, %rd361, 64;
	mov.u64 	%rd363, __cudart_sin_cos_coeffs;
	add.s64 	%rd364, %rd363, %rd362;
	mul.rn.f64 	%fd2882, %fd4662, %fd4662;
	and.b32  	%r1011, %r1742, 1;
	setp.eq.b32 	%p683, %r1011, 1;
	selp.f64 	%fd2883, 0dBDA8FF8320FD8164, 0d3DE5DB65F9785EBA, %p683;
	ld.global.nc.v2.f64 	{%fd2884, %fd2885}, [%rd364];
	fma.rn.f64 	%fd2886, %fd2883, %fd2882, %fd2884;
	fma.rn.f64 	%fd2887, %fd2886, %fd2882, %fd2885;
	ld.global.nc.v2.f64 	{%fd2888, %fd2889}, [%rd364+16];
	fma.rn.f64 	%fd2890, %fd2887, %fd2882, %fd2888;
	fma.rn.f64 	%fd2891, %fd2890, %fd2882, %fd2889;
	ld.global.nc.v2.f64 	{%fd2892, %fd2893}, [%rd364+32];
	fma.rn.f64 	%fd2894, %fd2891, %fd2882, %fd2892;
	fma.rn.f64 	%fd2895, %fd2894, %fd2882, %fd2893;
	fma.rn.f64 	%fd2896, %fd2895, %fd4662, %fd4662;
	fma.rn.f64 	%fd2897, %fd2895, %fd2882, 0d3FF0000000000000;
	selp.f64 	%fd2898, %fd2897, %fd2896, %p683;
	and.b32  	%r1012, %r1742, 2;
	setp.eq.s32 	%p684, %r1012, 0;
	mov.f64 	%fd2899, 0d0000000000000000;
	sub.f64 	%fd2900, %fd2899, %fd2898;
	selp.f64 	%fd2901, %fd2898, %fd2900, %p684;
	mul.f64 	%fd4668, %fd4627, %fd2901;
	bra.uni 	$L__BB0_402;
$L__BB0_379:
	setp.neu.f64 	%p659, %fd3, %fd4;
	and.pred  	%p660, %p655, %p659;
	@%p660 bra 	$L__BB0_389;
	mul.f64 	%fd653, %fd10, %fd557;
	abs.f64 	%fd654, %fd653;
	setp.neu.f64 	%p673, %fd654, 0d7FF0000000000000;
	@%p673 bra 	$L__BB0_382;
	mov.f64 	%fd2829, 0d0000000000000000;
	mul.rn.f64 	%fd4663, %fd653, %fd2829;
	mov.b32 	%r1743, 0;
	bra.uni 	$L__BB0_384;
$L__BB0_382:
	mul.f64 	%fd2824, %fd653, 0d3FE45F306DC9C883;
	cvt.rni.s32.f64 	%r1743, %fd2824;
	cvt.rn.f64.s32 	%fd2825, %r1743;
	fma.rn.f64 	%fd2826, %fd2825, 0dBFF921FB54442D18, %fd653;
	fma.rn.f64 	%fd2827, %fd2825, 0dBC91A62633145C00, %fd2826;
	fma.rn.f64 	%fd4663, %fd2825, 0dB97B839A252049C0, %fd2827;
	setp.ltu.f64 	%p674, %fd654, 0d41E0000000000000;
	@%p674 bra 	$L__BB0_384;
	{ // callseq 65, 0
	.param .b64 param0;
	st.param.f64 	[param0], %fd653;
	.param .align 16 .b8 retval0[16];
	call.uni (retval0), 
	__internal_trig_reduction_slowpathd, 
	(
	param0
	);
	ld.param.f64 	%fd4663, [retval0];
	ld.param.b32 	%r1743, [retval0+8];
	} // callseq 65
$L__BB0_384:
	shl.b32 	%r1000, %r1743, 6;
	cvt.u64.u32 	%rd353, %r1000;
	and.b64  	%rd354, %rd353, 64;
	mov.u64 	%rd355, __cudart_sin_cos_coeffs;
	add.s64 	%rd356, %rd355, %rd354;
	mul.rn.f64 	%fd2830, %fd4663, %fd4663;
	and.b32  	%r1001, %r1743, 1;
	setp.eq.b32 	%p675, %r1001, 1;
	selp.f64 	%fd2831, 0dBDA8FF8320FD8164, 0d3DE5DB65F9785EBA, %p675;
	ld.global.nc.v2.f64 	{%fd2832, %fd2833}, [%rd356];
	fma.rn.f64 	%fd2834, %fd2831, %fd2830, %fd2832;
	fma.rn.f64 	%fd2835, %fd2834, %fd2830, %fd2833;
	ld.global.nc.v2.f64 	{%fd2836, %fd2837}, [%rd356+16];
	fma.rn.f64 	%fd2838, %fd2835, %fd2830, %fd2836;
	fma.rn.f64 	%fd2839, %fd2838, %fd2830, %fd2837;
	ld.global.nc.v2.f64 	{%fd2840, %fd2841}, [%rd356+32];
	fma.rn.f64 	%fd2842, %fd2839, %fd2830, %fd2840;
	fma.rn.f64 	%fd2843, %fd2842, %fd2830, %fd2841;
	fma.rn.f64 	%fd2844, %fd2843, %fd4663, %fd4663;
	fma.rn.f64 	%fd2845, %fd2843, %fd2830, 0d3FF0000000000000;
	selp.f64 	%fd2846, %fd2845, %fd2844, %p675;
	and.b32  	%r1002, %r1743, 2;
	setp.eq.s32 	%p676, %r1002, 0;
	mov.f64 	%fd2847, 0d0000000000000000;
	sub.f64 	%fd2848, %fd2847, %fd2846;
	selp.f64 	%fd659, %fd2846, %fd2848, %p676;
	mul.f64 	%fd660, %fd12, %fd557;
	abs.f64 	%fd661, %fd660;
	setp.neu.f64 	%p677, %fd661, 0d7FF0000000000000;
	@%p677 bra 	$L__BB0_386;
	mov.f64 	%fd2854, 0d0000000000000000;
	mul.rn.f64 	%fd4664, %fd660, %fd2854;
	mov.b32 	%r1744, 0;
	bra.uni 	$L__BB0_388;
$L__BB0_386:
	mul.f64 	%fd2849, %fd660, 0d3FE45F306DC9C883;
	cvt.rni.s32.f64 	%r1744, %fd2849;
	cvt.rn.f64.s32 	%fd2850, %r1744;
	fma.rn.f64 	%fd2851, %fd2850, 0dBFF921FB54442D18, %fd660;
	fma.rn.f64 	%fd2852, %fd2850, 0dBC91A62633145C00, %fd2851;
	fma.rn.f64 	%fd4664, %fd2850, 0dB97B839A252049C0, %fd2852;
	setp.ltu.f64 	%p678, %fd661, 0d41E0000000000000;
	@%p678 bra 	$L__BB0_388;
	{ // callseq 66, 0
	.param .b64 param0;
	st.param.f64 	[param0], %fd660;
	.param .align 16 .b8 retval0[16];
	call.uni (retval0), 
	__internal_trig_reduction_slowpathd, 
	(
	param0
	);
	ld.param.f64 	%fd4664, [retval0];
	ld.param.b32 	%r1744, [retval0+8];
	} // callseq 66
$L__BB0_388:
	shl.b32 	%r1005, %r1744, 6;
	cvt.u64.u32 	%rd357, %r1005;
	and.b64  	%rd358, %rd357, 64;
	mov.u64 	%rd359, __cudart_sin_cos_coeffs;
	add.s64 	%rd360, %rd359, %rd358;
	mul.rn.f64 	%fd2855, %fd4664, %fd4664;
	and.b32  	%r1006, %r1744, 1;
	setp.eq.b32 	%p679, %r1006, 1;
	selp.f64 	%fd2856, 0dBDA8FF8320FD8164, 0d3DE5DB65F9785EBA, %p679;
	ld.global.nc.v2.f64 	{%fd2857, %fd2858}, [%rd360];
	fma.rn.f64 	%fd2859, %fd2856, %fd2855, %fd2857;
	fma.rn.f64 	%fd2860, %fd2859, %fd2855, %fd2858;
	ld.global.nc.v2.f64 	{%fd2861, %fd2862}, [%rd360+16];
	fma.rn.f64 	%fd2863, %fd2860, %fd2855, %fd2861;
	fma.rn.f64 	%fd2864, %fd2863, %fd2855, %fd2862;
	ld.global.nc.v2.f64 	{%fd2865, %fd2866}, [%rd360+32];
	fma.rn.f64 	%fd2867, %fd2864, %fd2855, %fd2865;
	fma.rn.f64 	%fd2868, %fd2867, %fd2855, %fd2866;
	fma.rn.f64 	%fd2869, %fd2868, %fd4664, %fd4664;
	fma.rn.f64 	%fd2870, %fd2868, %fd2855, 0d3FF0000000000000;
	selp.f64 	%fd2871, %fd2870, %fd2869, %p679;
	and.b32  	%r1007, %r1744, 2;
	setp.eq.s32 	%p680, %r1007, 0;
	mov.f64 	%fd2872, 0d0000000000000000;
	sub.f64 	%fd2873, %fd2872, %fd2871;
	selp.f64 	%fd2874, %fd2871, %fd2873, %p680;
	add.f64 	%fd2875, %fd659, %fd2874;
	mul.f64 	%fd4668, %fd472, %fd2875;
	bra.uni 	$L__BB0_402;
$L__BB0_389:
	mul.f64 	%fd667, %fd10, %fd557;
	abs.f64 	%fd668, %fd667;
	setp.neu.f64 	%p661, %fd668, 0d7FF0000000000000;
	@%p661 bra 	$L__BB0_391;
	mov.f64 	%fd2751, 0d0000000000000000;
	mul.rn.f64 	%fd4665, %fd667, %fd2751;
	mov.b32 	%r1745, 0;
	bra.uni 	$L__BB0_393;
$L__BB0_391:
	mul.f64 	%fd2746, %fd667, 0d3FE45F306DC9C883;
	cvt.rni.s32.f64 	%r1745, %fd2746;
	cvt.rn.f64.s32 	%fd2747, %r1745;
	fma.rn.f64 	%fd2748, %fd2747, 0dBFF921FB54442D18, %fd667;
	fma.rn.f64 	%fd2749, %fd2747, 0dBC91A62633145C00, %fd2748;
	fma.rn.f64 	%fd4665, %fd2747, 0dB97B839A252049C0, %fd2749;
	setp.ltu.f64 	%p662, %fd668, 0d41E0000000000000;
	@%p662 bra 	$L__BB0_393;
	{ // callseq 62, 0
	.param .b64 param0;
	st.param.f64 	[param0], %fd667;
	.param .align 16 .b8 retval0[16];
	call.uni (retval0), 
	__internal_trig_reduction_slowpathd, 
	(
	param0
	);
	ld.param.f64 	%fd4665, [retval0];
	ld.param.b32 	%r1745, [retval0+8];
	} // callseq 62
$L__BB0_393:
	shl.b32 	%r985, %r1745, 6;
	cvt.u64.u32 	%rd341, %r985;
	and.b64  	%rd342, %rd341, 64;
	mov.u64 	%rd343, __cudart_sin_cos_coeffs;
	add.s64 	%rd344, %rd343, %rd342;
	mul.rn.f64 	%fd2752, %fd4665, %fd4665;
	and.b32  	%r986, %r1745, 1;
	setp.eq.b32 	%p663, %r986, 1;
	selp.f64 	%fd2753, 0dBDA8FF8320FD8164, 0d3DE5DB65F9785EBA, %p663;
	ld.global.nc.v2.f64 	{%fd2754, %fd2755}, [%rd344];
	fma.rn.f64 	%fd2756, %fd2753, %fd2752, %fd2754;
	fma.rn.f64 	%fd2757, %fd2756, %fd2752, %fd2755;
	ld.global.nc.v2.f64 	{%fd2758, %fd2759}, [%rd344+16];
	fma.rn.f64 	%fd2760, %fd2757, %fd2752, %fd2758;
	fma.rn.f64 	%fd2761, %fd2760, %fd2752, %fd2759;
	ld.global.nc.v2.f64 	{%fd2762, %fd2763}, [%rd344+32];
	fma.rn.f64 	%fd2764, %fd2761, %fd2752, %fd2762;
	fma.rn.f64 	%fd2765, %fd2764, %fd2752, %fd2763;
	fma.rn.f64 	%fd2766, %fd2765, %fd4665, %fd4665;
	fma.rn.f64 	%fd2767, %fd2765, %fd2752, 0d3FF0000000000000;
	selp.f64 	%fd2768, %fd2767, %fd2766, %p663;
	and.b32  	%r987, %r1745, 2;
	setp.eq.s32 	%p664, %r987, 0;
	mov.f64 	%fd2769, 0d0000000000000000;
	sub.f64 	%fd2770, %fd2769, %fd2768;
	selp.f64 	%fd673, %fd2768, %fd2770, %p664;
	mul.f64 	%fd674, %fd11, %fd557;
	abs.f64 	%fd675, %fd674;
	setp.neu.f64 	%p665, %fd675, 0d7FF0000000000000;
	@%p665 bra 	$L__BB0_395;
	mov.f64 	%fd2776, 0d0000000000000000;
	mul.rn.f64 	%fd4666, %fd674, %fd2776;
	mov.b32 	%r1746, 0;
	bra.uni 	$L__BB0_397;
$L__BB0_395:
	mul.f64 	%fd2771, %fd674, 0d3FE45F306DC9C883;
	cvt.rni.s32.f64 	%r1746, %fd2771;
	cvt.rn.f64.s32 	%fd2772, %r1746;
	fma.rn.f64 	%fd2773, %fd2772, 0dBFF921FB54442D18, %fd674;
	fma.rn.f64 	%fd2774, %fd2772, 0dBC91A62633145C00, %fd2773;
	fma.rn.f64 	%fd4666, %fd2772, 0dB97B839A252049C0, %fd2774;
	setp.ltu.f64 	%p666, %fd675, 0d41E0000000000000;
	@%p666 bra 	$L__BB0_397;
	{ // callseq 63, 0
	.param .b64 param0;
	st.param.f64 	[param0], %fd674;
	.param .align 16 .b8 retval0[16];
	call.uni (retval0), 
	__internal_trig_reduction_slowpathd, 
	(
	param0
	);
	ld.param.f64 	%fd4666, [retval0];
	ld.param.b32 	%r1746, [retval0+8];
	} // callseq 63
$L__BB0_397:
	shl.b32 	%r990, %r1746, 6;
	cvt.u64.u32 	%rd345, %r990;
	and.b64  	%rd346, %rd345, 64;
	mov.u64 	%rd347, __cudart_sin_cos_coeffs;
	add.s64 	%rd348, %rd347, %rd346;
	mul.rn.f64 	%fd2777, %fd4666, %fd4666;
	and.b32  	%r991, %r1746, 1;
	setp.eq.b32 	%p667, %r991, 1;
	selp.f64 	%fd2778, 0dBDA8FF8320FD8164, 0d3DE5DB65F9785EBA, %p667;
	ld.global.nc.v2.f64 	{%fd2779, %fd2780}, [%rd348];
	fma.rn.f64 	%fd2781, %fd2778, %fd2777, %fd2779;
	fma.rn.f64 	%fd2782, %fd2781, %fd2777, %fd2780;
	ld.global.nc.v2.f64 	{%fd2783, %fd2784}, [%rd348+16];
	fma.rn.f64 	%fd2785, %fd2782, %fd2777, %fd2783;
	fma.rn.f64 	%fd2786, %fd2785, %fd2777, %fd2784;
	ld.global.nc.v2.f64 	{%fd2787, %fd2788}, [%rd348+32];
	fma.rn.f64 	%fd2789, %fd2786, %fd2777, %fd2787;
	fma.rn.f64 	%fd2790, %fd2789, %fd2777, %fd2788;
	fma.rn.f64 	%fd2791, %fd2790, %fd4666, %fd4666;
	fma.rn.f64 	%fd2792, %fd2790, %fd2777, 0d3FF0000000000000;
	selp.f64 	%fd2793, %fd2792, %fd2791, %p667;
	and.b32  	%r992, %r1746, 2;
	setp.eq.s32 	%p668, %r992, 0;
	mov.f64 	%fd2794, 0d0000000000000000;
	sub.f64 	%fd2795, %fd2794, %fd2793;
	selp.f64 	%fd2796, %fd2793, %fd2795, %p668;
	add.f64 	%fd680, %fd673, %fd2796;
	mul.f64 	%fd681, %fd12, %fd557;
	abs.f64 	%fd682, %fd681;
	setp.neu.f64 	%p669, %fd682, 0d7FF0000000000000;
	@%p669 bra 	$L__BB0_399;
	mov.f64 	%fd2802, 0d0000000000000000;
	mul.rn.f64 	%fd4667, %fd681, %fd2802;
	mov.b32 	%r1747, 0;
	bra.uni 	$L__BB0_401;
$L__BB0_399:
	mul.f64 	%fd2797, %fd681, 0d3FE45F306DC9C883;
	cvt.rni.s32.f64 	%r1747, %fd2797;
	cvt.rn.f64.s32 	%fd2798, %r1747;
	fma.rn.f64 	%fd2799, %fd2798, 0dBFF921FB54442D18, %fd681;
	fma.rn.f64 	%fd2800, %fd2798, 0dBC91A62633145C00, %fd2799;
	fma.rn.f64 	%fd4667, %fd2798, 0dB97B839A252049C0, %fd2800;
	setp.ltu.f64 	%p670, %fd682, 0d41E0000000000000;
	@%p670 bra 	$L__BB0_401;
	{ // callseq 64, 0
	.param .b64 param0;
	st.param.f64 	[param0], %fd681;
	.param .align 16 .b8 retval0[16];
	call.uni (retval0), 
	__internal_trig_reduction_slowpathd, 
	(
	param0
	);
	ld.param.f64 	%fd4667, [retval0];
	ld.param.b32 	%r1747, [retval0+8];
	} // callseq 64
$L__BB0_401:
	shl.b32 	%r995, %r1747, 6;
	cvt.u64.u32 	%rd349, %r995;
	and.b64  	%rd350, %rd349, 64;
	mov.u64 	%rd351, __cudart_sin_cos_coeffs;
	add.s64 	%rd352, %rd351, %rd350;
	mul.rn.f64 	%fd2803, %fd4667, %fd4667;
	and.b32  	%r996, %r1747, 1;
	setp.eq.b32 	%p671, %r996, 1;
	selp.f64 	%fd2804, 0dBDA8FF8320FD8164, 0d3DE5DB65F9785EBA, %p671;
	ld.global.nc.v2.f64 	{%fd2805, %fd2806}, [%rd352];
	fma.rn.f64 	%fd2807, %fd2804, %fd2803, %fd2805;
	fma.rn.f64 	%fd2808, %fd2807, %fd2803, %fd2806;
	ld.global.nc.v2.f64 	{%fd2809, %fd2810}, [%rd352+16];
	fma.rn.f64 	%fd2811, %fd2808, %fd2803, %fd2809;
	fma.rn.f64 	%fd2812, %fd2811, %fd2803, %fd2810;
	ld.global.nc.v2.f64 	{%fd2813, %fd2814}, [%rd352+32];
	fma.rn.f64 	%fd2815, %fd2812, %fd2803, %fd2813;
	fma.rn.f64 	%fd2816, %fd2815, %fd2803, %fd2814;
	fma.rn.f64 	%fd2817, %fd2816, %fd4667, %fd4667;
	fma.rn.f64 	%fd2818, %fd2816, %fd2803, 0d3FF0000000000000;
	selp.f64 	%fd2819, %fd2818, %fd2817, %p671;
	and.b32  	%r997, %r1747, 2;
	setp.eq.s32 	%p672, %r997, 0;
	mov.f64 	%fd2820, 0d0000000000000000;
	sub.f64 	%fd2821, %fd2820, %fd2819;
	selp.f64 	%fd2822, %fd2819, %fd2821, %p672;
	add.f64 	%fd2823, %fd680, %fd2822;
	mul.f64 	%fd4668, %fd471, %fd2823;
$L__BB0_402:
	setp.neu.f64 	%p689, %fd561, 0d0000000000000000;
	@%p689 bra 	$L__BB0_404;
	setp.lt.s32 	%p692, %r861, 0;
	setp.neu.f64 	%p693, %fd488, 0d3FE0000000000000;
	setp.eq.s64 	%p694, %rd29, -9223372036854775808;
	and.pred  	%p39, %p693, %p694;
	selp.b32 	%r1018, %r138, 0, %p39;
	or.b32  	%r1019, %r1018, 2146435072;
	selp.b32 	%r1020, %r1019, %r1018, %p692;
	mov.b32 	%r1021, 0;
	mov.b64 	%fd4670, {%r1021, %r1020};
	bra.uni 	$L__BB0_405;
$L__BB0_404:
	setp.eq.s64 	%p39, %rd29, -9223372036854775808;
	setp.lt.s32 	%p690, %r138, 0;
	setp.neu.f64 	%p691, %fd480, %fd487;
	selp.f64 	%fd2928, 0dFFF8000000000000, %fd619, %p691;
	selp.f64 	%fd4670, %fd2928, %fd619, %p690;
$L__BB0_405:
	@%p620 bra 	$L__BB0_412;
	setp.num.f64 	%p696, %fd480, %fd480;
	setp.num.f64 	%p697, %fd561, %fd561;
	and.pred  	%p698, %p697, %p696;
	@%p698 bra 	$L__BB0_408;
	add.rn.f64 	%fd4670, %fd561, %fd480;
	bra.uni 	$L__BB0_412;
$L__BB0_408:
	setp.neu.f64 	%p699, %fd488, 0d7FF0000000000000;
	@%p699 bra 	$L__BB0_410;
	setp.lt.s32 	%p704, %r861, 0;
	setp.gt.f64 	%p705, %fd562, 0d3FF0000000000000;
	selp.b32 	%r1029, 2146435072, 0, %p705;
	xor.b32  	%r1030, %r1029, 2146435072;
	selp.b32 	%r1031, %r1030, %r1029, %p704;
	setp.eq.f64 	%p706, %fd561, 0dBFF0000000000000;
	selp.b32 	%r1032, 1072693248, %r1031, %p706;
	mov.b32 	%r1033, 0;
	mov.b64 	%fd4670, {%r1033, %r1032};
	bra.uni 	$L__BB0_412;
$L__BB0_410:
	setp.neu.f64 	%p700, %fd562, 0d7FF0000000000000;
	@%p700 bra 	$L__BB0_412;
	setp.lt.s32 	%p701, %r138, 0;
	and.b32  	%r1022, %r861, 2147483647;
	setp.ne.s32 	%p702, %r1022, 1071644672;
	setp.lt.s32 	%p703, %r861, 0;
	selp.b32 	%r1023, 0, 2146435072, %p703;
	or.b32  	%r1024, %r1023, -2147483648;
	selp.b32 	%r1025, %r1024, %r1023, %p702;
	selp.b32 	%r1026, %r1025, %r1023, %p39;
	selp.b32 	%r1027, %r1026, %r1023, %p701;
	mov.b32 	%r1028, 0;
	mov.b64 	%fd4670, {%r1028, %r1027};
$L__BB0_412:
	setp.ne.s16 	%p707, %rs2, 0;
	selp.f64 	%fd696, 0d3FF0000000000000, %fd4670, %p33;
	add.f64 	%fd2929, %fd4668, %fd478;
	add.f64 	%fd697, %fd2929, %fd481;
	@%p707 bra 	$L__BB0_419;
	mul.f64 	%fd698, %fd10, %fd557;
	abs.f64 	%fd699, %fd698;
	setp.neu.f64 	%p738, %fd699, 0d7FF0000000000000;
	@%p738 bra 	$L__BB0_415;
	mov.f64 	%fd3093, 0d0000000000000000;
	mul.rn.f64 	%fd4672, %fd698, %fd3093;
	mov.b32 	%r1749, 1;
	bra.uni 	$L__BB0_418;
$L__BB0_415:
	mul.f64 	%fd3088, %fd698, 0d3FE45F306DC9C883;
	cvt.rni.s32.f64 	%r1748, %fd3088;
	cvt.rn.f64.s32 	%fd3089, %r1748;
	fma.rn.f64 	%fd3090, %fd3089, 0dBFF921FB54442D18, %fd698;
	fma.rn.f64 	%fd3091, %fd3089, 0dBC91A62633145C00, %fd3090;
	fma.rn.f64 	%fd4672, %fd3089, 0dB97B839A252049C0, %fd3091;
	setp.ltu.f64 	%p739, %fd699, 0d41E0000000000000;
	@%p739 bra 	$L__BB0_417;
	{ // callseq 75, 0
	.param .b64 param0;
	st.param.f64 	[param0], %fd698;
	.param .align 16 .b8 retval0[16];
	call.uni (retval0), 
	__internal_trig_reduction_slowpathd, 
	(
	param0
	);
	ld.param.f64 	%fd4672, [retval0];
	ld.param.b32 	%r1748, [retval0+8];
	} // callseq 75
$L__BB0_417:
	add.s32 	%r1749, %r1748, 1;
$L__BB0_418:
	shl.b32 	%r1066, %r1749, 6;
	cvt.u64.u32 	%rd393, %r1066;
	and.b64  	%rd394, %rd393, 64;
	mov.u64 	%rd395, __cudart_sin_cos_coeffs;
	add.s64 	%rd396, %rd395, %rd394;
	mul.rn.f64 	%fd3094, %fd4672, %fd4672;
	and.b32  	%r1067, %r1749, 1;
	setp.eq.b32 	%p740, %r1067, 1;
	selp.f64 	%fd3095, 0dBDA8FF8320FD8164, 0d3DE5DB65F9785EBA, %p740;
	ld.global.nc.v2.f64 	{%fd3096, %fd3097}, [%rd396];
	fma.rn.f64 	%fd3098, %fd3095, %fd3094, %fd3096;
	fma.rn.f64 	%fd3099, %fd3098, %fd3094, %fd3097;
	ld.global.nc.v2.f64 	{%fd3100, %fd3101}, [%rd396+16];
	fma.rn.f64 	%fd3102, %fd3099, %fd3094, %fd3100;
	fma.rn.f64 	%fd3103, %fd3102, %fd3094, %fd3101;
	ld.global.nc.v2.f64 	{%fd3104, %fd3105}, [%rd396+32];
	fma.rn.f64 	%fd3106, %fd3103, %fd3094, %fd3104;
	fma.rn.f64 	%fd3107, %fd3106, %fd3094, %fd3105;
	fma.rn.f64 	%fd3108, %fd3107, %fd4672, %fd4672;
	fma.rn.f64 	%fd3109, %fd3107, %fd3094, 0d3FF0000000000000;
	selp.f64 	%fd3110, %fd3109, %fd3108, %p740;
	and.b32  	%r1068, %r1749, 2;
	setp.eq.s32 	%p741, %r1068, 0;
	mov.f64 	%fd3111, 0d0000000000000000;
	sub.f64 	%fd3112, %fd3111, %fd3110;
	selp.f64 	%fd3113, %fd3110, %fd3112, %p741;
	mul.f64 	%fd4685, %fd475, %fd3113;
	bra.uni 	$L__BB0_454;
$L__BB0_419:
	setp.neu.f64 	%p708, %fd2, %fd3;
	setp.neu.f64 	%p709, %fd2, %fd4;
	or.pred  	%p710, %p708, %p709;
	@%p710 bra 	$L__BB0_426;
	mul.f64 	%fd706, %fd10, %fd557;
	abs.f64 	%fd707, %fd706;
	setp.neu.f64 	%p734, %fd707, 0d7FF0000000000000;
	@%p734 bra 	$L__BB0_422;
	mov.f64 	%fd3067, 0d0000000000000000;
	mul.rn.f64 	%fd4674, %fd706, %fd3067;
	mov.b32 	%r1751, 1;
	bra.uni 	$L__BB0_425;
$L__BB0_422:
	mul.f64 	%fd3062, %fd706, 0d3FE45F306DC9C883;
	cvt.rni.s32.f64 	%r1750, %fd3062;
	cvt.rn.f64.s32 	%fd3063, %r1750;
	fma.rn.f64 	%fd3064, %fd3063, 0dBFF921FB54442D18, %fd706;
	fma.rn.f64 	%fd3065, %fd3063, 0dBC91A62633145C00, %fd3064;
	fma.rn.f64 	%fd4674, %fd3063, 0dB97B839A252049C0, %fd3065;
	setp.ltu.f64 	%p735, %fd707, 0d41E0000000000000;
	@%p735 bra 	$L__BB0_424;
	{ // callseq 74, 0
	.param .b64 param0;
	st.param.f64 	[param0], %fd706;
	.param .align 16 .b8 retval0[16];
	call.uni (retval0), 
	__internal_trig_reduction_slowpathd, 
	(
	param0
	);
	ld.param.f64 	%fd4674, [retval0];
	ld.param.b32 	%r1750, [retval0+8];
	} // callseq 74
$L__BB0_424:
	add.s32 	%r1751, %r1750, 1;
$L__BB0_425:
	shl.b32 	%r1061, %r1751, 6;
	cvt.u64.u32 	%rd389, %r1061;
	and.b64  	%rd390, %rd389, 64;
	mov.u64 	%rd391, __cudart_sin_cos_coeffs;
	add.s64 	%rd392, %rd391, %rd390;
	mul.rn.f64 	%fd3068, %fd4674, %fd4674;
	and.b32  	%r1062, %r1751, 1;
	setp.eq.b32 	%p736, %r1062, 1;
	selp.f64 	%fd3069, 0dBDA8FF8320FD8164, 0d3DE5DB65F9785EBA, %p736;
	ld.global.nc.v2.f64 	{%fd3070, %fd3071}, [%rd392];
	fma.rn.f64 	%fd3072, %fd3069, %fd3068, %fd3070;
	fma.rn.f64 	%fd3073, %fd3072, %fd3068, %fd3071;
	ld.global.nc.v2.f64 	{%fd3074, %fd3075}, [%rd392+16];
	fma.rn.f64 	%fd3076, %fd3073, %fd3068, %fd3074;
	fma.rn.f64 	%fd3077, %fd3076, %fd3068, %fd3075;
	ld.global.nc.v2.f64 	{%fd3078, %fd3079}, [%rd392+32];
	fma.rn.f64 	%fd3080, %fd3077, %fd3068, %fd3078;
	fma.rn.f64 	%fd3081, %fd3080, %fd3068, %fd3079;
	fma.rn.f64 	%fd3082, %fd3081, %fd4674, %fd4674;
	fma.rn.f64 	%fd3083, %fd3081, %fd3068, 0d3FF0000000000000;
	selp.f64 	%fd3084, %fd3083, %fd3082, %p736;
	and.b32  	%r1063, %r1751, 2;
	setp.eq.s32 	%p737, %r1063, 0;
	mov.f64 	%fd3085, 0d0000000000000000;
	sub.f64 	%fd3086, %fd3085, %fd3084;
	selp.f64 	%fd3087, %fd3084, %fd3086, %p737;
	mul.f64 	%fd4685, %fd475, %fd3087;
	bra.uni 	$L__BB0_454;
$L__BB0_426:
	setp.neu.f64 	%p712, %fd3, %fd4;
	and.pred  	%p713, %p708, %p712;
	@%p713 bra 	$L__BB0_438;
	mul.f64 	%fd714, %fd10, %fd557;
	abs.f64 	%fd715, %fd714;
	setp.neu.f64 	%p726, %fd715, 0d7FF0000000000000;
	@%p726 bra 	$L__BB0_429;
	mov.f64 	%fd3014, 0d0000000000000000;
	mul.rn.f64 	%fd4676, %fd714, %fd3014;
	mov.b32 	%r1753, 1;
	bra.uni 	$L__BB0_432;
$L__BB0_429:
	mul.f64 	%fd3009, %fd714, 0d3FE45F306DC9C883;
	cvt.rni.s32.f64 	%r1752, %fd3009;
	cvt.rn.f64.s32 	%fd3010, %r1752;
	fma.rn.f64 	%fd3011, %fd3010, 0dBFF921FB54442D18, %fd714;
	fma.rn.f64 	%fd3012, %fd3010, 0dBC91A62633145C00, %fd3011;
	fma.rn.f64 	%fd4676, %fd3010, 0dB97B839A252049C0, %fd3012;
	setp.ltu.f64 	%p727, %fd715, 0d41E0000000000000;
	@%p727 bra 	$L__BB0_431;
	{ // callseq 72, 0
	.param .b64 param0;
	st.param.f64 	[param0], %fd714;
	.param .align 16 .b8 retval0[16];
	call.uni (retval0), 
	__internal_trig_reduction_slowpathd, 
	(
	param0
	);
	ld.param.f64 	%fd4676, [retval0];
	ld.param.b32 	%r1752, [retval0+8];
	} // callseq 72
$L__BB0_431:
	add.s32 	%r1753, %r1752, 1;
$L__BB0_432:
	shl.b32 	%r1051, %r1753, 6;
	cvt.u64.u32 	%rd381, %r1051;
	and.b64  	%rd382, %rd381, 64;
	mov.u64 	%rd383, __cudart_sin_cos_coeffs;
	add.s64 	%rd384, %rd383, %rd382;
	mul.rn.f64 	%fd3015, %fd4676, %fd4676;
	and.b32  	%r1052, %r1753, 1;
	setp.eq.b32 	%p728, %r1052, 1;
	selp.f64 	%fd3016, 0dBDA8FF8320FD8164, 0d3DE5DB65F9785EBA, %p728;
	ld.global.nc.v2.f64 	{%fd3017, %fd3018}, [%rd384];
	fma.rn.f64 	%fd3019, %fd3016, %fd3015, %fd3017;
	fma.rn.f64 	%fd3020, %fd3019, %fd3015, %fd3018;
	ld.global.nc.v2.f64 	{%fd3021, %fd3022}, [%rd384+16];
	fma.rn.f64 	%fd3023, %fd3020, %fd3015, %fd3021;
	fma.rn.f64 	%fd3024, %fd3023, %fd3015, %fd3022;
	ld.global.nc.v2.f64 	{%fd3025, %fd3026}, [%rd384+32];
	fma.rn.f64 	%fd3027, %fd3024, %fd3015, %fd3025;
	fma.rn.f64 	%fd3028, %fd3027, %fd3015, %fd3026;
	fma.rn.f64 	%fd3029, %fd3028, %fd4676, %fd4676;
	fma.rn.f64 	%fd3030, %fd3028, %fd3015, 0d3FF0000000000000;
	selp.f64 	%fd3031, %fd3030, %fd3029, %p728;
	and.b32  	%r1053, %r1753, 2;
	setp.eq.s32 	%p729, %r1053, 0;
	mov.f64 	%fd3032, 0d0000000000000000;
	sub.f64 	%fd3033, %fd3032, %fd3031;
	selp.f64 	%fd721, %fd3031, %fd3033, %p729;
	mul.f64 	%fd722, %fd12, %fd557;
	abs.f64 	%fd723, %fd722;
	setp.neu.f64 	%p730, %fd723, 0d7FF0000000000000;
	@%p730 bra 	$L__BB0_434;
	mov.f64 	%fd3039, 0d0000000000000000;
	mul.rn.f64 	%fd4678, %fd722, %fd3039;
	mov.b32 	%r1755, 1;
	bra.uni 	$L__BB0_437;
$L__BB0_434:
	mul.f64 	%fd3034, %fd722, 0d3FE45F306DC9C883;
	cvt.rni.s32.f64 	%r1754, %fd3034;
	cvt.rn.f64.s32 	%fd3035, %r1754;
	fma.rn.f64 	%fd3036, %fd3035, 0dBFF921FB54442D18, %fd722;
	fma.rn.f64 	%fd3037, %fd3035, 0dBC91A62633145C00, %fd3036;
	fma.rn.f64 	%fd4678, %fd3035, 0dB97B839A252049C0, %fd3037;
	setp.ltu.f64 	%p731, %fd723, 0d41E0000000000000;
	@%p731 bra 	$L__BB0_436;
	{ // callseq 73, 0
	.param .b64 param0;
	st.param.f64 	[param0], %fd722;
	.param .align 16 .b8 retval0[16];
	call.uni (retval0), 
	__internal_trig_reduction_slowpathd, 
	(
	param0
	);
	ld.param.f64 	%fd4678, [retval0];
	ld.param.b32 	%r1754, [retval0+8];
	} // callseq 73
$L__BB0_436:
	add.s32 	%r1755, %r1754, 1;
$L__BB0_437:
	shl.b32 	%r1056, %r1755, 6;
	cvt.u64.u32 	%rd385, %r1056;
	and.b64  	%rd386, %rd385, 64;
	mov.u64 	%rd387, __cudart_sin_cos_coeffs;
	add.s64 	%rd388, %rd387, %rd386;
	mul.rn.f64 	%fd3040, %fd4678, %fd4678;
	and.b32  	%r1057, %r1755, 1;
	setp.eq.b32 	%p732, %r1057, 1;
	selp.f64 	%fd3041, 0dBDA8FF8320FD8164, 0d3DE5DB65F9785EBA, %p732;
	ld.global.nc.v2.f64 	{%fd3042, %fd3043}, [%rd388];
	fma.rn.f64 	%fd3044, %fd3041, %fd3040, %fd3042;
	fma.rn.f64 	%fd3045, %fd3044, %fd3040, %fd3043;
	ld.global.nc.v2.f64 	{%fd3046, %fd3047}, [%rd388+16];
	fma.rn.f64 	%fd3048, %fd3045, %fd3040, %fd3046;
	fma.rn.f64 	%fd3049, %fd3048, %fd3040, %fd3047;
	ld.global.nc.v2.f64 	{%fd3050, %fd3051}, [%rd388+32];
	fma.rn.f64 	%fd3052, %fd3049, %fd3040, %fd3050;
	fma.rn.f64 	%fd3053, %fd3052, %fd3040, %fd3051;
	fma.rn.f64 	%fd3054, %fd3053, %fd4678, %fd4678;
	fma.rn.f64 	%fd3055, %fd3053, %fd3040, 0d3FF0000000000000;
	selp.f64 	%fd3056, %fd3055, %fd3054, %p732;
	and.b32  	%r1058, %r1755, 2;
	setp.eq.s32 	%p733, %r1058, 0;
	mov.f64 	%fd3057, 0d0000000000000000;
	sub.f64 	%fd3058, %fd3057, %fd3056;
	selp.f64 	%fd3059, %fd3056, %fd3058, %p733;
	mul.f64 	%fd3060, %fd4, %fd3059;
	fma.rn.f64 	%fd3061, %fd2, %fd721, %fd3060;
	mul.f64 	%fd4685, %fd474, %fd3061;
	bra.uni 	$L__BB0_454;
$L__BB0_438:
	mul.f64 	%fd730, %fd10, %fd557;
	abs.f64 	%fd731, %fd730;
	setp.neu.f64 	%p714, %fd731, 0d7FF0000000000000;
	@%p714 bra 	$L__BB0_440;
	mov.f64 	%fd2935, 0d0000000000000000;
	mul.rn.f64 	%fd4680, %fd730, %fd2935;
	mov.b32 	%r1757, 1;
	bra.uni 	$L__BB0_443;
$L__BB0_440:
	mul.f64 	%fd2930, %fd730, 0d3FE45F306DC9C883;
	cvt.rni.s32.f64 	%r1756, %fd2930;
	cvt.rn.f64.s32 	%fd2931, %r1756;
	fma.rn.f64 	%fd2932, %fd2931, 0dBFF921FB54442D18, %fd730;
	fma.rn.f64 	%fd2933, %fd2931, 0dBC91A62633145C00, %fd2932;
	fma.rn.f64 	%fd4680, %fd2931, 0dB97B839A252049C0, %fd2933;
	setp.ltu.f64 	%p715, %fd731, 0d41E0000000000000;
	@%p715 bra 	$L__BB0_442;
	{ // callseq 69, 0
	.param .b64 param0;
	st.param.f64 	[param0], %fd730;
	.param .align 16 .b8 retval0[16];
	call.uni (retval0), 
	__internal_trig_reduction_slowpathd, 
	(
	param0
	);
	ld.param.f64 	%fd4680, [retval0];
	ld.param.b32 	%r1756, [retval0+8];
	} // callseq 69
$L__BB0_442:
	add.s32 	%r1757, %r1756, 1;
$L__BB0_443:
	shl.b32 	%r1036, %r1757, 6;
	cvt.u64.u32 	%rd369, %r1036;
	and.b64  	%rd370, %rd369, 64;
	mov.u64 	%rd371, __cudart_sin_cos_coeffs;
	add.s64 	%rd372, %rd371, %rd370;
	mul.rn.f64 	%fd2936, %fd4680, %fd4680;
	and.b32  	%r1037, %r1757, 1;
	setp.eq.b32 	%p716, %r1037, 1;
	selp.f64 	%fd2937, 0dBDA8FF8320FD8164, 0d3DE5DB65F9785EBA, %p716;
	ld.global.nc.v2.f64 	{%fd2938, %fd2939}, [%rd372];
	fma.rn.f64 	%fd2940, %fd2937, %fd2936, %fd2938;
	fma.rn.f64 	%fd2941, %fd2940, %fd2936, %fd2939;
	ld.global.nc.v2.f64 	{%fd2942, %fd2943}, [%rd372+16];
	fma.rn.f64 	%fd2944, %fd2941, %fd2936, %fd2942;
	fma.rn.f64 	%fd2945, %fd2944, %fd2936, %fd2943;
	ld.global.nc.v2.f64 	{%fd2946, %fd2947}, [%rd372+32];
	fma.rn.f64 	%fd2948, %fd2945, %fd2936, %fd2946;
	fma.rn.f64 	%fd2949, %fd2948, %fd2936, %fd2947;
	fma.rn.f64 	%fd2950, %fd2949, %fd4680, %fd4680;
	fma.rn.f64 	%fd2951, %fd2949, %fd2936, 0d3FF0000000000000;
	selp.f64 	%fd2952, %fd2951, %fd2950, %p716;
	and.b32  	%r1038, %r1757, 2;
	setp.eq.s32 	%p717, %r1038, 0;
	mov.f64 	%fd2953, 0d0000000000000000;
	sub.f64 	%fd2954, %fd2953, %fd2952;
	selp.f64 	%fd737, %fd2952, %fd2954, %p717;
	mul.f64 	%fd738, %fd11, %fd557;
	abs.f64 	%fd739, %fd738;
	setp.neu.f64 	%p718, %fd739, 0d7FF0000000000000;
	@%p718 bra 	$L__BB0_445;
	mov.f64 	%fd2960, 0d0000000000000000;
	mul.rn.f64 	%fd4682, %fd738, %fd2960;
	mov.b32 	%r1759, 1;
	bra.uni 	$L__BB0_448;
$L__BB0_445:
	mul.f64 	%fd2955, %fd738, 0d3FE45F306DC9C883;
	cvt.rni.s32.f64 	%r1758, %fd2955;
	cvt.rn.f64.s32 	%fd2956, %r1758;
	fma.rn.f64 	%fd2957, %fd2956, 0dBFF921FB54442D18, %fd738;
	fma.rn.f64 	%fd2958, %fd2956, 0dBC91A62633145C00, %fd2957;
	fma.rn.f64 	%fd4682, %fd2956, 0dB97B839A252049C0, %fd2958;
	setp.ltu.f64 	%p719, %fd739, 0d41E0000000000000;
	@%p719 bra 	$L__BB0_447;
	{ // callseq 70, 0
	.param .b64 param0;
	st.param.f64 	[param0], %fd738;
	.param .align 16 .b8 retval0[16];
	call.uni (retval0), 
	__internal_trig_reduction_slowpathd, 
	(
	param0
	);
	ld.param.f64 	%fd4682, [retval0];
	ld.param.b32 	%r1758, [retval0+8];
	} // callseq 70
$L__BB0_447:
	add.s32 	%r1759, %r1758, 1;
$L__BB0_448:
	shl.b32 	%r1041, %r1759, 6;
	cvt.u64.u32 	%rd373, %r1041;
	and.b64  	%rd374, %rd373, 64;
	mov.u64 	%rd375, __cudart_sin_cos_coeffs;
	add.s64 	%rd376, %rd375, %rd374;
	mul.rn.f64 	%fd2961, %fd4682, %fd4682;
	and.b32  	%r1042, %r1759, 1;
	setp.eq.b32 	%p720, %r1042, 1;
	selp.f64 	%fd2962, 0dBDA8FF8320FD8164, 0d3DE5DB65F9785EBA, %p720;
	ld.global.nc.v2.f64 	{%fd2963, %fd2964}, [%rd376];
	fma.rn.f64 	%fd2965, %fd2962, %fd2961, %fd2963;
	fma.rn.f64 	%fd2966, %fd2965, %fd2961, %fd2964;
	ld.global.nc.v2.f64 	{%fd2967, %fd2968}, [%rd376+16];
	fma.rn.f64 	%fd2969, %fd2966, %fd2961, %fd2967;
	fma.rn.f64 	%fd2970, %fd2969, %fd2961, %fd2968;
	ld.global.nc.v2.f64 	{%fd2971, %fd2972}, [%rd376+32];
	fma.rn.f64 	%fd2973, %fd2970, %fd2961, %fd2971;
	fma.rn.f64 	%fd2974, %fd2973, %fd2961, %fd2972;
	fma.rn.f64 	%fd2975, %fd2974, %fd4682, %fd4682;
	fma.rn.f64 	%fd2976, %fd2974, %fd2961, 0d3FF0000000000000;
	selp.f64 	%fd2977, %fd2976, %fd2975, %p720;
	and.b32  	%r1043, %r1759, 2;
	setp.eq.s32 	%p721, %r1043, 0;
	mov.f64 	%fd2978, 0d0000000000000000;
	sub.f64 	%fd2979, %fd2978, %fd2977;
	selp.f64 	%fd2980, %fd2977, %fd2979, %p721;
	mul.f64 	%fd2981, %fd3, %fd2980;
	fma.rn.f64 	%fd745, %fd2, %fd737, %fd2981;
	mul.f64 	%fd746, %fd12, %fd557;
	abs.f64 	%fd747, %fd746;
	setp.neu.f64 	%p722, %fd747, 0d7FF0000000000000;
	@%p722 bra 	$L__BB0_450;
	mov.f64 	%fd2987, 0d0000000000000000;
	mul.rn.f64 	%fd4684, %fd746, %fd2987;
	mov.b32 	%r1761, 1;
	bra.uni 	$L__BB0_453;
$L__BB0_450:
	mul.f64 	%fd2982, %fd746, 0d3FE45F306DC9C883;
	cvt.rni.s32.f64 	%r1760, %fd2982;
	cvt.rn.f64.s32 	%fd2983, %r1760;
	fma.rn.f64 	%fd2984, %fd2983, 0dBFF921FB54442D18, %fd746;
	fma.rn.f64 	%fd2985, %fd2983, 0dBC91A62633145C00, %fd2984;
	fma.rn.f64 	%fd4684, %fd2983, 0dB97B839A252049C0, %fd2985;
	setp.ltu.f64 	%p723, %fd747, 0d41E0000000000000;
	@%p723 bra 	$L__BB0_452;
	{ // callseq 71, 0
	.param .b64 param0;
	st.param.f64 	[param0], %fd746;
	.param .align 16 .b8 retval0[16];
	call.uni (retval0), 
	__internal_trig_reduction_slowpathd, 
	(
	param0
	);
	ld.param.f64 	%fd4684, [retval0];
	ld.param.b32 	%r1760, [retval0+8];
	} // callseq 71
$L__BB0_452:
	add.s32 	%r1761, %r1760, 1;
$L__BB0_453:
	shl.b32 	%r1046, %r1761, 6;
	cvt.u64.u32 	%rd377, %r1046;
	and.b64  	%rd378, %rd377, 64;
	mov.u64 	%rd379, __cudart_sin_cos_coeffs;
	add.s64 	%rd380, %rd379, %rd378;
	mul.rn.f64 	%fd2988, %fd4684, %fd4684;
	and.b32  	%r1047, %r1761, 1;
	setp.eq.b32 	%p724, %r1047, 1;
	selp.f64 	%fd2989, 0dBDA8FF8320FD8164, 0d3DE5DB65F9785EBA, %p724;
	ld.global.nc.v2.f64 	{%fd2990, %fd2991}, [%rd380];
	fma.rn.f64 	%fd2992, %fd2989, %fd2988, %fd2990;
	fma.rn.f64 	%fd2993, %fd2992, %fd2988, %fd2991;
	ld.global.nc.v2.f64 	{%fd2994, %fd2995}, [%rd380+16];
	fma.rn.f64 	%fd2996, %fd2993, %fd2988, %fd2994;
	fma.rn.f64 	%fd2997, %fd2996, %fd2988, %fd2995;
	ld.global.nc.v2.f64 	{%fd2998, %fd2999}, [%rd380+32];
	fma.rn.f64 	%fd3000, %fd2997, %fd2988, %fd2998;
	fma.rn.f64 	%fd3001, %fd3000, %fd2988, %fd2999;
	fma.rn.f64 	%fd3002, %fd3001, %fd4684, %fd4684;
	fma.rn.f64 	%fd3003, %fd3001, %fd2988, 0d3FF0000000000000;
	selp.f64 	%fd3004, %fd3003, %fd3002, %p724;
	and.b32  	%r1048, %r1761, 2;
	setp.eq.s32 	%p725, %r1048, 0;
	mov.f64 	%fd3005, 0d0000000000000000;
	sub.f64 	%fd3006, %fd3005, %fd3004;
	selp.f64 	%fd3007, %fd3004, %fd3006, %p725;
	fma.rn.f64 	%fd3008, %fd4, %fd3007, %fd745;
	mul.f64 	%fd4685, %fd473, %fd3008;
$L__BB0_454:
	mul.f64 	%fd3114, %fd486, %fd696;
	sub.f64 	%fd3115, %fd3114, %fd628;
	add.f64 	%fd3116, %fd559, %fd3115;
	add.f64 	%fd755, %fd481, %fd3116;
	div.rn.f64 	%fd756, %fd755, %fd697;
	{
	.reg .b32 %temp; 
	mov.b64 	{%temp, %r218}, %fd756;
	}
	abs.f64 	%fd757, %fd756;
	setp.neu.f64 	%p742, %fd756, 0d0000000000000000;
	@%p742 bra 	$L__BB0_456;
	setp.lt.s32 	%p745, %r132, 0;
	setp.neu.f64 	%p746, %fd492, 0d3FE0000000000000;
	setp.eq.s64 	%p747, %rd30, -9223372036854775808;
	and.pred  	%p42, %p746, %p747;
	selp.b32 	%r1069, %r218, 0, %p42;
	or.b32  	%r1070, %r1069, 2146435072;
	selp.b32 	%r1071, %r1070, %r1069, %p745;
	mov.b32 	%r1072, 0;
	mov.b64 	%fd4687, {%r1072, %r1071};
	bra.uni 	$L__BB0_457;
$L__BB0_456:
	setp.eq.s64 	%p42, %rd30, -9223372036854775808;
	{ // callseq 76, 0
	.param .b64 param0;
	st.param.f64 	[param0], %fd757;
	.param .b64 param1;
	st.param.f64 	[param1], %fd490;
	.param .b64 retval0;
	call.uni (retval0), 
	__internal_accurate_pow, 
	(
	param0, 
	param1
	);
	ld.param.f64 	%fd3117, [retval0];
	} // callseq 76
	setp.lt.s32 	%p743, %r218, 0;
	setp.neu.f64 	%p744, %fd490, %fd491;
	neg.f64 	%fd3119, %fd3117;
	selp.f64 	%fd3120, %fd3119, %fd3117, %p42;
	selp.f64 	%fd3121, %fd3120, %fd3117, %p743;
	selp.f64 	%fd3122, 0dFFF8000000000000, %fd3121, %p744;
	selp.f64 	%fd4687, %fd3122, %fd3121, %p743;
$L__BB0_457:
	add.f64 	%fd3123, %fd756, %fd490;
	{
	.reg .b32 %temp; 
	mov.b64 	{%temp, %r1073}, %fd3123;
	}
	and.b32  	%r1074, %r1073, 2146435072;
	setp.ne.s32 	%p748, %r1074, 2146435072;
	@%p748 bra 	$L__BB0_464;
	setp.num.f64 	%p749, %fd490, %fd490;
	setp.num.f64 	%p750, %fd756, %fd756;
	and.pred  	%p751, %p750, %p749;
	@%p751 bra 	$L__BB0_460;
	add.rn.f64 	%fd4687, %fd756, %fd490;
	bra.uni 	$L__BB0_464;
$L__BB0_460:
	setp.neu.f64 	%p752, %fd492, 0d7FF0000000000000;
	@%p752 bra 	$L__BB0_462;
	setp.lt.s32 	%p757, %r132, 0;
	setp.gt.f64 	%p758, %fd757, 0d3FF0000000000000;
	selp.b32 	%r1082, 2146435072, 0, %p758;
	xor.b32  	%r1083, %r1082, 2146435072;
	selp.b32 	%r1084, %r1083, %r1082, %p757;
	setp.eq.f64 	%p759, %fd756, 0dBFF0000000000000;
	selp.b32 	%r1085, 1072693248, %r1084, %p759;
	mov.b32 	%r1086, 0;
	mov.b64 	%fd4687, {%r1086, %r1085};
	bra.uni 	$L__BB0_464;
$L__BB0_462:
	setp.neu.f64 	%p753, %fd757, 0d7FF0000000000000;
	@%p753 bra 	$L__BB0_464;
	setp.lt.s32 	%p754, %r218, 0;
	and.b32  	%r1075, %r132, 2147483647;
	setp.ne.s32 	%p755, %r1075, 1071644672;
	setp.lt.s32 	%p756, %r132, 0;
	selp.b32 	%r1076, 0, 2146435072, %p756;
	or.b32  	%r1077, %r1076, -2147483648;
	selp.b32 	%r1078, %r1077, %r1076, %p755;
	selp.b32 	%r1079, %r1078, %r1076, %p42;
	selp.b32 	%r1080, %r1079, %r1076, %p754;
	mov.b32 	%r1081, 0;
	mov.b64 	%fd4687, {%r1081, %r1080};
$L__BB0_464:
	{
	.reg .b32 %temp; 
	mov.b64 	{%temp, %r219}, %fd558;
	}
	abs.f64 	%fd765, %fd558;
	setp.neu.f64 	%p760, %fd558, 0d0000000000000000;
	@%p760 bra 	$L__BB0_466;
	setp.lt.s32 	%p763, %r134, 0;
	setp.neu.f64 	%p764, %fd498, 0d3FE0000000000000;
	setp.eq.s64 	%p765, %rd31, -9223372036854775808;
	and.pred  	%p45, %p764, %p765;
	selp.b32 	%r1087, %r219, 0, %p45;
	or.b32  	%r1088, %r1087, 2146435072;
	selp.b32 	%r1089, %r1088, %r1087, %p763;
	mov.b32 	%r1090, 0;
	mov.b64 	%fd4689, {%r1090, %r1089};
	bra.uni 	$L__BB0_467;
$L__BB0_466:
	setp.eq.s64 	%p45, %rd31, -9223372036854775808;
	{ // callseq 77, 0
	.param .b64 param0;
	st.param.f64 	[param0], %fd765;
	.param .b64 param1;
	st.param.f64 	[param1], %fd496;
	.param .b64 retval0;
	call.uni (retval0), 
	__internal_accurate_pow, 
	(
	param0, 
	param1
	);
	ld.param.f64 	%fd3124, [retval0];
	} // callseq 77
	setp.lt.s32 	%p761, %r219, 0;
	setp.neu.f64 	%p762, %fd496, %fd497;
	neg.f64 	%fd3126, %fd3124;
	selp.f64 	%fd3127, %fd3126, %fd3124, %p45;
	selp.f64 	%fd3128, %fd3127, %fd3124, %p761;
	selp.f64 	%fd3129, 0dFFF8000000000000, %fd3128, %p762;
	selp.f64 	%fd4689, %fd3129, %fd3128, %p761;
$L__BB0_467:
	add.f64 	%fd3130, %fd558, %fd496;
	{
	.reg .b32 %temp; 
	mov.b64 	{%temp, %r1091}, %fd3130;
	}
	and.b32  	%r1092, %r1091, 2146435072;
	setp.ne.s32 	%p766, %r1092, 2146435072;
	@%p766 bra 	$L__BB0_474;
	setp.num.f64 	%p767, %fd496, %fd496;
	setp.num.f64 	%p768, %fd558, %fd558;
	and.pred  	%p769, %p768, %p767;
	@%p769 bra 	$L__BB0_470;
	add.rn.f64 	%fd4689, %fd558, %fd496;
	bra.uni 	$L__BB0_474;
$L__BB0_470:
	setp.neu.f64 	%p770, %fd498, 0d7FF0000000000000;
	@%p770 bra 	$L__BB0_472;
	setp.lt.s32 	%p775, %r134, 0;
	setp.gt.f64 	%p776, %fd765, 0d3FF0000000000000;
	selp.b32 	%r1100, 2146435072, 0, %p776;
	xor.b32  	%r1101, %r1100, 2146435072;
	selp.b32 	%r1102, %r1101, %r1100, %p775;
	setp.eq.f64 	%p777, %fd558, 0dBFF0000000000000;
	selp.b32 	%r1103, 1072693248, %r1102, %p777;
	mov.b32 	%r1104, 0;
	mov.b64 	%fd4689, {%r1104, %r1103};
	bra.uni 	$L__BB0_474;
$L__BB0_472:
	setp.neu.f64 	%p771, %fd765, 0d7FF0000000000000;
	@%p771 bra 	$L__BB0_474;
	setp.lt.s32 	%p772, %r219, 0;
	and.b32  	%r1093, %r134, 2147483647;
	setp.ne.s32 	%p773, %r1093, 1071644672;
	setp.lt.s32 	%p774, %r134, 0;
	selp.b32 	%r1094, 0, 2146435072, %p774;
	or.b32  	%r1095, %r1094, -2147483648;
	selp.b32 	%r1096, %r1095, %r1094, %p773;
	selp.b32 	%r1097, %r1096, %r1094, %p45;
	selp.b32 	%r1098, %r1097, %r1094, %p772;
	mov.b32 	%r1099, 0;
	mov.b64 	%fd4689, {%r1099, %r1098};
$L__BB0_474:
	{ // callseq 78, 0
	.param .b64 param0;
	st.param.f64 	[param0], %fd13;
	.param .b64 param1;
	st.param.f64 	[param1], %fd480;
	.param .b64 retval0;
	call.uni (retval0), 
	__internal_accurate_pow, 
	(
	param0, 
	param1
	);
	ld.param.f64 	%fd3131, [retval0];
	} // callseq 78
	neg.f64 	%fd3133, %fd3131;
	setp.lt.s32 	%p778, %r6, 0;
	setp.eq.s64 	%p779, %rd29, -9223372036854775808;
	selp.f64 	%fd3134, %fd3133, %fd3131, %p779;
	selp.f64 	%fd3135, %fd3134, %fd3131, %p778;
	setp.neu.f64 	%p780, %fd480, %fd487;
	selp.f64 	%fd3136, 0dFFF8000000000000, %fd3135, %p780;
	selp.f64 	%fd3137, %fd3136, %fd3135, %p778;
	setp.eq.f64 	%p781, %fd1, 0d0000000000000000;
	selp.f64 	%fd3138, %fd493, %fd3137, %p781;
	setp.eq.f64 	%p782, %fd496, 0d0000000000000000;
	setp.lt.s32 	%p783, %r7, 0;
	setp.eq.s32 	%p784, %r8, 1062207488;
	setp.eq.f64 	%p786, %fd558, 0d3FF0000000000000;
	selp.f64 	%fd3139, 0d3FF0000000000000, %fd4689, %p782;
	selp.f64 	%fd3140, 0d3FF0000000000000, %fd3139, %p786;
	setp.neu.f64 	%p787, %fd13, 0d7FF0000000000000;
	selp.f64 	%fd3141, %fd3138, %fd505, %p787;
	setp.eq.f64 	%p788, %fd488, 0d7FF0000000000000;
	selp.f64 	%fd3142, %fd494, %fd3141, %p788;
	setp.ne.s32 	%p789, %r133, 2146435072;
	add.rn.f64 	%fd3143, %fd1, %fd480;
	selp.f64 	%fd3144, %fd3138, %fd3143, %p789;
	setp.nan.f64 	%p790, %fd1, %fd1;
	setp.nan.f64 	%p791, %fd480, %fd480;
	selp.f64 	%fd3145, %fd3144, %fd3142, %p791;
	selp.f64 	%fd3146, %fd3144, %fd3145, %p790;
	selp.f64 	%fd3147, %fd3144, %fd3146, %p789;
	setp.eq.f64 	%p792, %fd1, 0d3FF0000000000000;
	setp.eq.f64 	%p793, %fd480, 0d0000000000000000;
	selp.f64 	%fd3148, 0d3FF0000000000000, %fd3147, %p793;
	selp.f64 	%fd3149, 0d3FF0000000000000, %fd3148, %p792;
	mul.f64 	%fd3150, %fd486, %fd3149;
	mul.f64 	%fd3151, %fd3150, %fd495;
	mul.f64 	%fd3152, %fd3151, %fd3140;
	mul.f64 	%fd3153, %fd556, %fd479;
	mul.f64 	%fd3154, %fd558, %fd558;
	div.rn.f64 	%fd3155, %fd3153, %fd3154;
	fma.rn.f64 	%fd3156, %fd556, %fd3152, %fd3155;
	add.f64 	%fd3157, %fd567, %fd3156;
	mul.f64 	%fd3158, %fd697, %fd3157;
	mul.f64 	%fd3159, %fd4685, %fd755;
	sub.f64 	%fd773, %fd3158, %fd3159;
	{
	.reg .b32 %temp; 
	mov.b64 	{%temp, %r220}, %fd697;
	}
	abs.f64 	%fd774, %fd697;
	{ // callseq 79, 0
	.param .b64 param0;
	st.param.f64 	[param0], %fd774;
	.param .b64 param1;
	st.param.f64 	[param1], 0d4000000000000000;
	.param .b64 retval0;
	call.uni (retval0), 
	__internal_accurate_pow, 
	(
	param0, 
	param1
	);
	ld.param.f64 	%fd3160, [retval0];
	} // callseq 79
	setp.lt.s32 	%p794, %r220, 0;
	neg.f64 	%fd3162, %fd3160;
	selp.f64 	%fd3163, %fd3162, %fd3160, %p784;
	selp.f64 	%fd3164, %fd3163, %fd3160, %p794;
	setp.eq.f64 	%p795, %fd697, 0d0000000000000000;
	selp.b32 	%r1105, %r220, 0, %p784;
	or.b32  	%r1106, %r1105, 2146435072;
	selp.b32 	%r1107, %r1106, %r1105, %p783;
	mov.b32 	%r1108, 0;
	mov.b64 	%fd3165, {%r1108, %r1107};
	selp.f64 	%fd4690, %fd3165, %fd3164, %p795;
	add.f64 	%fd3166, %fd697, 0d4000000000000000;
	{
	.reg .b32 %temp; 
	mov.b64 	{%temp, %r1109}, %fd3166;
	}
	and.b32  	%r1110, %r1109, 2146435072;
	setp.ne.s32 	%p796, %r1110, 2146435072;
	@%p796 bra 	$L__BB0_479;
	setp.num.f64 	%p797, %fd697, %fd697;
	@%p797 bra 	$L__BB0_477;
	mov.f64 	%fd3167, 0d4000000000000000;
	add.rn.f64 	%fd4690, %fd697, %fd3167;
	bra.uni 	$L__BB0_479;
$L__BB0_477:
	setp.neu.f64 	%p798, %fd774, 0d7FF0000000000000;
	@%p798 bra 	$L__BB0_479;
	and.b32  	%r1112, %r7, 2147483647;
	setp.ne.s32 	%p801, %r1112, 1071644672;
	or.b32  	%r1113, %r9, -2147483648;
	selp.b32 	%r1114, %r1113, %r9, %p801;
	selp.b32 	%r1115, %r1114, %r9, %p784;
	selp.b32 	%r1116, %r1115, %r9, %p794;
	mov.b32 	%r1117, 0;
	mov.b64 	%fd4690, {%r1117, %r1116};
$L__BB0_479:
	setp.neu.f64 	%p802, %fd756, 0d0000000000000000;
	setp.lt.s32 	%p803, %r218, 0;
	setp.eq.s64 	%p48, %rd32, -9223372036854775808;
	setp.eq.f64 	%p805, %fd697, 0d3FF0000000000000;
	selp.f64 	%fd3168, 0d3FF0000000000000, %fd4690, %p805;
	div.rn.f64 	%fd779, %fd773, %fd3168;
	{ // callseq 80, 0
	.param .b64 param0;
	st.param.f64 	[param0], %fd757;
	.param .b64 param1;
	st.param.f64 	[param1], %fd499;
	.param .b64 retval0;
	call.uni (retval0), 
	__internal_accurate_pow, 
	(
	param0, 
	param1
	);
	ld.param.f64 	%fd3169, [retval0];
	} // callseq 80
	neg.f64 	%fd3171, %fd3169;
	selp.f64 	%fd3172, %fd3171, %fd3169, %p48;
	selp.f64 	%fd780, %fd3172, %fd3169, %p803;
	@%p802 bra 	$L__BB0_481;
	setp.lt.s32 	%p808, %r135, 0;
	setp.neu.f64 	%p809, %fd501, 0d3FE0000000000000;
	setp.eq.s64 	%p810, %rd32, -9223372036854775808;
	and.pred  	%p48, %p809, %p810;
	selp.b32 	%r1118, %r218, 0, %p48;
	or.b32  	%r1119, %r1118, 2146435072;
	selp.b32 	%r1120, %r1119, %r1118, %p808;
	mov.b32 	%r1121, 0;
	mov.b64 	%fd4692, {%r1121, %r1120};
	bra.uni 	$L__BB0_482;
$L__BB0_481:
	setp.neu.f64 	%p807, %fd499, %fd500;
	selp.f64 	%fd3173, 0dFFF8000000000000, %fd780, %p807;
	selp.f64 	%fd4692, %fd3173, %fd780, %p803;
$L__BB0_482:
	add.f64 	%fd3174, %fd756, %fd499;
	{
	.reg .b32 %temp; 
	mov.b64 	{%temp, %r1122}, %fd3174;
	}
	and.b32  	%r1123, %r1122, 2146435072;
	setp.ne.s32 	%p811, %r1123, 2146435072;
	@%p811 bra 	$L__BB0_489;
	setp.num.f64 	%p812, %fd499, %fd499;
	setp.num.f64 	%p813, %fd756, %fd756;
	and.pred  	%p814, %p813, %p812;
	@%p814 bra 	$L__BB0_485;
	add.rn.f64 	%fd4692, %fd756, %fd499;
	bra.uni 	$L__BB0_489;
$L__BB0_485:
	setp.neu.f64 	%p815, %fd501, 0d7FF0000000000000;
	@%p815 bra 	$L__BB0_487;
	setp.lt.s32 	%p820, %r135, 0;
	setp.gt.f64 	%p821, %fd757, 0d3FF0000000000000;
	selp.b32 	%r1131, 2146435072, 0, %p821;
	xor.b32  	%r1132, %r1131, 2146435072;
	selp.b32 	%r1133, %r1132, %r1131, %p820;
	setp.eq.f64 	%p822, %fd756, 0dBFF0000000000000;
	selp.b32 	%r1134, 1072693248, %r1133, %p822;
	mov.b32 	%r1135, 0;
	mov.b64 	%fd4692, {%r1135, %r1134};
	bra.uni 	$L__BB0_489;
$L__BB0_487:
	setp.neu.f64 	%p816, %fd757, 0d7FF0000000000000;
	@%p816 bra 	$L__BB0_489;
	setp.lt.s32 	%p817, %r218, 0;
	and.b32  	%r1124, %r135, 2147483647;
	setp.ne.s32 	%p818, %r1124, 1071644672;
	setp.lt.s32 	%p819, %r135, 0;
	selp.b32 	%r1125, 0, 2146435072, %p819;
	or.b32  	%r1126, %r1125, -2147483648;
	selp.b32 	%r1127, %r1126, %r1125, %p818;
	selp.b32 	%r1128, %r1127, %r1125, %p48;
	selp.b32 	%r1129, %r1128, %r1125, %p817;
	mov.b32 	%r1130, 0;
	mov.b64 	%fd4692, {%r1130, %r1129};
$L__BB0_489:
	setp.eq.f64 	%p823, %fd756, 0d3FF0000000000000;
	setp.eq.f64 	%p824, %fd499, 0d0000000000000000;
	setp.ne.s16 	%p825, %rs2, 0;
	selp.f64 	%fd3175, 0d3FF0000000000000, %fd4692, %p824;
	selp.f64 	%fd3176, 0d3FF0000000000000, %fd3175, %p823;
	mul.f64 	%fd3177, %fd490, %fd3176;
	mul.f64 	%fd3178, %fd779, %fd3177;
	mul.f64 	%fd3179, %fd4685, %fd482;
	div.rn.f64 	%fd3180, %fd3179, %fd489;
	add.f64 	%fd3181, %fd4687, 0dBFF0000000000000;
	setp.eq.f64 	%p826, %fd490, 0d0000000000000000;
	selp.f64 	%fd3182, 0d0000000000000000, %fd3181, %p826;
	selp.f64 	%fd3183, 0d0000000000000000, %fd3182, %p823;
	mul.f64 	%fd3184, %fd697, %fd482;
	div.rn.f64 	%fd3185, %fd3184, %fd489;
	mul.f64 	%fd3186, %fd3185, %fd3178;
	fma.rn.f64 	%fd788, %fd3180, %fd3183, %fd3186;
	@%p825 bra 	$L__BB0_495;
	mul.f64 	%fd789, %fd10, %fd557;
	abs.f64 	%fd790, %fd789;
	setp.neu.f64 	%p857, %fd790, 0d7FF0000000000000;
	@%p857 bra 	$L__BB0_492;
	mov.f64 	%fd3348, 0d0000000000000000;
	mul.rn.f64 	%fd4693, %fd789, %fd3348;
	mov.b32 	%r1762, 0;
	bra.uni 	$L__BB0_494;
$L__BB0_492:
	mul.f64 	%fd3343, %fd789, 0d3FE45F306DC9C883;
	cvt.rni.s32.f64 	%r1762, %fd3343;
	cvt.rn.f64.s32 	%fd3344, %r1762;
	fma.rn.f64 	%fd3345, %fd3344, 0dBFF921FB54442D18, %fd789;
	fma.rn.f64 	%fd3346, %fd3344, 0dBC91A62633145C00, %fd3345;
	fma.rn.f64 	%fd4693, %fd3344, 0dB97B839A252049C0, %fd3346;
	setp.ltu.f64 	%p858, %fd790, 0d41E0000000000000;
	@%p858 bra 	$L__BB0_494;
	{ // callseq 87, 0
	.param .b64 param0;
	st.param.f64 	[param0], %fd789;
	.param .align 16 .b8 retval0[16];
	call.uni (retval0), 
	__internal_trig_reduction_slowpathd, 
	(
	param0
	);
	ld.param.f64 	%fd4693, [retval0];
	ld.param.b32 	%r1762, [retval0+8];
	} // callseq 87
$L__BB0_494:
	shl.b32 	%r1168, %r1762, 6;
	cvt.u64.u32 	%rd421, %r1168;
	and.b64  	%rd422, %rd421, 64;
	mov.u64 	%rd423, __cudart_sin_cos_coeffs;
	add.s64 	%rd424, %rd423, %rd422;
	mul.rn.f64 	%fd3349, %fd4693, %fd4693;
	and.b32  	%r1169, %r1762, 1;
	setp.eq.b32 	%p859, %r1169, 1;
	selp.f64 	%fd3350, 0dBDA8FF8320FD8164, 0d3DE5DB65F9785EBA, %p859;
	ld.global.nc.v2.f64 	{%fd3351, %fd3352}, [%rd424];
	fma.rn.f64 	%fd3353, %fd3350, %fd3349, %fd3351;
	fma.rn.f64 	%fd3354, %fd3353, %fd3349, %fd3352;
	ld.global.nc.v2.f64 	{%fd3355, %fd3356}, [%rd424+16];
	fma.rn.f64 	%fd3357, %fd3354, %fd3349, %fd3355;
	fma.rn.f64 	%fd3358, %fd3357, %fd3349, %fd3356;
	ld.global.nc.v2.f64 	{%fd3359, %fd3360}, [%rd424+32];
	fma.rn.f64 	%fd3361, %fd3358, %fd3349, %fd3359;
	fma.rn.f64 	%fd3362, %fd3361, %fd3349, %fd3360;
	fma.rn.f64 	%fd3363, %fd3362, %fd4693, %fd4693;
	fma.rn.f64 	%fd3364, %fd3362, %fd3349, 0d3FF0000000000000;
	selp.f64 	%fd3365, %fd3364, %fd3363, %p859;
	and.b32  	%r1170, %r1762, 2;
	setp.eq.s32 	%p860, %r1170, 0;
	mov.f64 	%fd3366, 0d0000000000000000;
	sub.f64 	%fd3367, %fd3366, %fd3365;
	selp.f64 	%fd3368, %fd3365, %fd3367, %p860;
	mul.f64 	%fd4700, %fd4627, %fd3368;
	bra.uni 	$L__BB0_524;
$L__BB0_495:
	setp.neu.f64 	%p827, %fd2, %fd3;
	setp.neu.f64 	%p828, %fd2, %fd4;
	or.pred  	%p829, %p827, %p828;
	@%p829 bra 	$L__BB0_501;
	mul.f64 	%fd796, %fd10, %fd557;
	abs.f64 	%fd797, %fd796;
	setp.neu.f64 	%p853, %fd797, 0d7FF0000000000000;
	@%p853 bra 	$L__BB0_498;
	mov.f64 	%fd3322, 0d0000000000000000;
	mul.rn.f64 	%fd4694, %fd796, %fd3322;
	mov.b32 	%r1763, 0;
	bra.uni 	$L__BB0_500;
$L__BB0_498:
	mul.f64 	%fd3317, %fd796, 0d3FE45F306DC9C883;
	cvt.rni.s32.f64 	%r1763, %fd3317;
	cvt.rn.f64.s32 	%fd3318, %r1763;
	fma.rn.f64 	%fd3319, %fd3318, 0dBFF921FB54442D18, %fd796;
	fma.rn.f64 	%fd3320, %fd3318, 0dBC91A62633145C00, %fd3319;
	fma.rn.f64 	%fd4694, %fd3318, 0dB97B839A252049C0, %fd3320;
	setp.ltu.f64 	%p854, %fd797, 0d41E0000000000000;
	@%p854 bra 	$L__BB0_500;
	{ // callseq 86, 0
	.param .b64 param0;
	st.param.f64 	[param0], %fd796;
	.param .align 16 .b8 retval0[16];
	call.uni (retval0), 
	__internal_trig_reduction_slowpathd, 
	(
	param0
	);
	ld.param.f64 	%fd4694, [retval0];
	ld.param.b32 	%r1763, [retval0+8];
	} // callseq 86
$L__BB0_500:
	shl.b32 	%r1163, %r1763, 6;
	cvt.u64.u32 	%rd417, %r1163;
	and.b64  	%rd418, %rd417, 64;
	mov.u64 	%rd419, __cudart_sin_cos_coeffs;
	add.s64 	%rd420, %rd419, %rd418;
	mul.rn.f64 	%fd3323, %fd4694, %fd4694;
	and.b32  	%r1164, %r1763, 1;
	setp.eq.b32 	%p855, %r1164, 1;
	selp.f64 	%fd3324, 0dBDA8FF8320FD8164, 0d3DE5DB65F9785EBA, %p855;
	ld.global.nc.v2.f64 	{%fd3325, %fd3326}, [%rd420];
	fma.rn.f64 	%fd3327, %fd3324, %fd3323, %fd3325;
	fma.rn.f64 	%fd3328, %fd3327, %fd3323, %fd3326;
	ld.global.nc.v2.f64 	{%fd3329, %fd3330}, [%rd420+16];
	fma.rn.f64 	%fd3331, %fd3328, %fd3323, %fd3329;
	fma.rn.f64 	%fd3332, %fd3331, %fd3323, %fd3330;
	ld.global.nc.v2.f64 	{%fd3333, %fd3334}, [%rd420+32];
	fma.rn.f64 	%fd3335, %fd3332, %fd3323, %fd3333;
	fma.rn.f64 	%fd3336, %fd3335, %fd3323, %fd3334;
	fma.rn.f64 	%fd3337, %fd3336, %fd4694, %fd4694;
	fma.rn.f64 	%fd3338, %fd3336, %fd3323, 0d3FF0000000000000;
	selp.f64 	%fd3339, %fd3338, %fd3337, %p855;
	and.b32  	%r1165, %r1763, 2;
	setp.eq.s32 	%p856, %r1165, 0;
	mov.f64 	%fd3340, 0d0000000000000000;
	sub.f64 	%fd3341, %fd3340, %fd3339;
	selp.f64 	%fd3342, %fd3339, %fd3341, %p856;
	mul.f64 	%fd4700, %fd4627, %fd3342;
	bra.uni 	$L__BB0_524;
$L__BB0_501:
	setp.neu.f64 	%p831, %fd3, %fd4;
	and.pred  	%p832, %p827, %p831;
	@%p832 bra 	$L__BB0_511;
	mul.f64 	%fd803, %fd10, %fd557;
	abs.f64 	%fd804, %fd803;
	setp.neu.f64 	%p845, %fd804, 0d7FF0000000000000;
	@%p845 bra 	$L__BB0_504;
	mov.f64 	%fd3270, 0d0000000000000000;
	mul.rn.f64 	%fd4695, %fd803, %fd3270;
	mov.b32 	%r1764, 0;
	bra.uni 	$L__BB0_506;
$L__BB0_504:
	mul.f64 	%fd3265, %fd803, 0d3FE45F306DC9C883;
	cvt.rni.s32.f64 	%r1764, %fd3265;
	cvt.rn.f64.s32 	%fd3266, %r1764;
	fma.rn.f64 	%fd3267, %fd3266, 0dBFF921FB54442D18, %fd803;
	fma.rn.f64 	%fd3268, %fd3266, 0dBC91A62633145C00, %fd3267;
	fma.rn.f64 	%fd4695, %fd3266, 0dB97B839A252049C0, %fd3268;
	setp.ltu.f64 	%p846, %fd804, 0d41E0000000000000;
	@%p846 bra 	$L__BB0_506;
	{ // callseq 84, 0
	.param .b64 param0;
	st.param.f64 	[param0], %fd803;
	.param .align 16 .b8 retval0[16];
	call.uni (retval0), 
	__internal_trig_reduction_slowpathd, 
	(
	param0
	);
	ld.param.f64 	%fd4695, [retval0];
	ld.param.b32 	%r1764, [retval0+8];
	} // callseq 84
$L__BB0_506:
	shl.b32 	%r1153, %r1764, 6;
	cvt.u64.u32 	%rd409, %r1153;
	and.b64  	%rd410, %rd409, 64;
	mov.u64 	%rd411, __cudart_sin_cos_coeffs;
	add.s64 	%rd412, %rd411, %rd410;
	mul.rn.f64 	%fd3271, %fd4695, %fd4695;
	and.b32  	%r1154, %r1764, 1;
	setp.eq.b32 	%p847, %r1154, 1;
	selp.f64 	%fd3272, 0dBDA8FF8320FD8164, 0d3DE5DB65F9785EBA, %p847;
	ld.global.nc.v2.f64 	{%fd3273, %fd3274}, [%rd412];
	fma.rn.f64 	%fd3275, %fd3272, %fd3271, %fd3273;
	fma.rn.f64 	%fd3276, %fd3275, %fd3271, %fd3274;
	ld.global.nc.v2.f64 	{%fd3277, %fd3278}, [%rd412+16];
	fma.rn.f64 	%fd3279, %fd3276, %fd3271, %fd3277;
	fma.rn.f64 	%fd3280, %fd3279, %fd3271, %fd3278;
	ld.global.nc.v2.f64 	{%fd3281, %fd3282}, [%rd412+32];
	fma.rn.f64 	%fd3283, %fd3280, %fd3271, %fd3281;
	fma.rn.f64 	%fd3284, %fd3283, %fd3271, %fd3282;
	fma.rn.f64 	%fd3285, %fd3284, %fd4695, %fd4695;
	fma.rn.f64 	%fd3286, %fd3284, %fd3271, 0d3FF0000000000000;
	selp.f64 	%fd3287, %fd3286, %fd3285, %p847;
	and.b32  	%r1155, %r1764, 2;
	setp.eq.s32 	%p848, %r1155, 0;
	mov.f64 	%fd3288, 0d0000000000000000;
	sub.f64 	%fd3289, %fd3288, %fd3287;
	selp.f64 	%fd809, %fd3287, %fd3289, %p848;
	mul.f64 	%fd810, %fd12, %fd557;
	abs.f64 	%fd811, %fd810;
	setp.neu.f64 	%p849, %fd811, 0d7FF0000000000000;
	@%p849 bra 	$L__BB0_508;
	mov.f64 	%fd3295, 0d0000000000000000;
	mul.rn.f64 	%fd4696, %fd810, %fd3295;
	mov.b32 	%r1765, 0;
	bra.uni 	$L__BB0_510;
$L__BB0_508:
	mul.f64 	%fd3290, %fd810, 0d3FE45F306DC9C883;
	cvt.rni.s32.f64 	%r1765, %fd3290;
	cvt.rn.f64.s32 	%fd3291, %r1765;
	fma.rn.f64 	%fd3292, %fd3291, 0dBFF921FB54442D18, %fd810;
	fma.rn.f64 	%fd3293, %fd3291, 0dBC91A62633145C00, %fd3292;
	fma.rn.f64 	%fd4696, %fd3291, 0dB97B839A252049C0, %fd3293;
	setp.ltu.f64 	%p850, %fd811, 0d41E0000000000000;
	@%p850 bra 	$L__BB0_510;
	{ // callseq 85, 0
	.param .b64 param0;
	st.param.f64 	[param0], %fd810;
	.param .align 16 .b8 retval0[16];
	call.uni (retval0), 
	__internal_trig_reduction_slowpathd, 
	(
	param0
	);
	ld.param.f64 	%fd4696, [retval0];
	ld.param.b32 	%r1765, [retval0+8];
	} // callseq 85
$L__BB0_510:
	shl.b32 	%r1158, %r1765, 6;
	cvt.u64.u32 	%rd413, %r1158;
	and.b64  	%rd414, %rd413, 64;
	mov.u64 	%rd415, __cudart_sin_cos_coeffs;
	add.s64 	%rd416, %rd415, %rd414;
	mul.rn.f64 	%fd3296, %fd4696, %fd4696;
	and.b32  	%r1159, %r1765, 1;
	setp.eq.b32 	%p851, %r1159, 1;
	selp.f64 	%fd3297, 0dBDA8FF8320FD8164, 0d3DE5DB65F9785EBA, %p851;
	ld.global.nc.v2.f64 	{%fd3298, %fd3299}, [%rd416];
	fma.rn.f64 	%fd3300, %fd3297, %fd3296, %fd3298;
	fma.rn.f64 	%fd3301, %fd3300, %fd3296, %fd3299;
	ld.global.nc.v2.f64 	{%fd3302, %fd3303}, [%rd416+16];
	fma.rn.f64 	%fd3304, %fd3301, %fd3296, %fd3302;
	fma.rn.f64 	%fd3305, %fd3304, %fd3296, %fd3303;
	ld.global.nc.v2.f64 	{%fd3306, %fd3307}, [%rd416+32];
	fma.rn.f64 	%fd3308, %fd3305, %fd3296, %fd3306;
	fma.rn.f64 	%fd3309, %fd3308, %fd3296, %fd3307;
	fma.rn.f64 	%fd3310, %fd3309, %fd4696, %fd4696;
	fma.rn.f64 	%fd3311, %fd3309, %fd3296, 0d3FF0000000000000;
	selp.f64 	%fd3312, %fd3311, %fd3310, %p851;
	and.b32  	%r1160, %r1765, 2;
	setp.eq.s32 	%p852, %r1160, 0;
	mov.f64 	%fd3313, 0d0000000000000000;
	sub.f64 	%fd3314, %fd3313, %fd3312;
	selp.f64 	%fd3315, %fd3312, %fd3314, %p852;
	add.f64 	%fd3316, %fd809, %fd3315;
	mul.f64 	%fd4700, %fd472, %fd3316;
	bra.uni 	$L__BB0_524;
$L__BB0_511:
	mul.f64 	%fd817, %fd10, %fd557;
	abs.f64 	%fd818, %fd817;
	setp.neu.f64 	%p833, %fd818, 0d7FF0000000000000;
	@%p833 bra 	$L__BB0_513;
	mov.f64 	%fd3192, 0d0000000000000000;
	mul.rn.f64 	%fd4697, %fd817, %fd3192;
	mov.b32 	%r1766, 0;
	bra.uni 	$L__BB0_515;
$L__BB0_513:
	mul.f64 	%fd3187, %fd817, 0d3FE45F306DC9C883;
	cvt.rni.s32.f64 	%r1766, %fd3187;
	cvt.rn.f64.s32 	%fd3188, %r1766;
	fma.rn.f64 	%fd3189, %fd3188, 0dBFF921FB54442D18, %fd817;
	fma.rn.f64 	%fd3190, %fd3188, 0dBC91A62633145C00, %fd3189;
	fma.rn.f64 	%fd4697, %fd3188, 0dB97B839A252049C0, %fd3190;
	setp.ltu.f64 	%p834, %fd818, 0d41E0000000000000;
	@%p834 bra 	$L__BB0_515;
	{ // callseq 81, 0
	.param .b64 param0;
	st.param.f64 	[param0], %fd817;
	.param .align 16 .b8 retval0[16];
	call.uni (retval0), 
	__internal_trig_reduction_slowpathd, 
	(
	param0
	);
	ld.param.f64 	%fd4697, [retval0];
	ld.param.b32 	%r1766, [retval0+8];
	} // callseq 81
$L__BB0_515:
	shl.b32 	%r1138, %r1766, 6;
	cvt.u64.u32 	%rd397, %r1138;
	and.b64  	%rd398, %rd397, 64;
	mov.u64 	%rd399, __cudart_sin_cos_coeffs;
	add.s64 	%rd400, %rd399, %rd398;
	mul.rn.f64 	%fd3193, %fd4697, %fd4697;
	and.b32  	%r1139, %r1766, 1;
	setp.eq.b32 	%p835, %r1139, 1;
	selp.f64 	%fd3194, 0dBDA8FF8320FD8164, 0d3DE5DB65F9785EBA, %p835;
	ld.global.nc.v2.f64 	{%fd3195, %fd3196}, [%rd400];
	fma.rn.f64 	%fd3197, %fd3194, %fd3193, %fd3195;
	fma.rn.f64 	%fd3198, %fd3197, %fd3193, %fd3196;
	ld.global.nc.v2.f64 	{%fd3199, %fd3200}, [%rd400+16];
	fma.rn.f64 	%fd3201, %fd3198, %fd3193, %fd3199;
	fma.rn.f64 	%fd3202, %fd3201, %fd3193, %fd3200;
	ld.global.nc.v2.f64 	{%fd3203, %fd3204}, [%rd400+32];
	fma.rn.f64 	%fd3205, %fd3202, %fd3193, %fd3203;
	fma.rn.f64 	%fd3206, %fd3205, %fd3193, %fd3204;
	fma.rn.f64 	%fd3207, %fd3206, %fd4697, %fd4697;
	fma.rn.f64 	%fd3208, %fd3206, %fd3193, 0d3FF0000000000000;
	selp.f64 	%fd3209, %fd3208, %fd3207, %p835;
	and.b32  	%r1140, %r1766, 2;
	setp.eq.s32 	%p836, %r1140, 0;
	mov.f64 	%fd3210, 0d0000000000000000;
	sub.f64 	%fd3211, %fd3210, %fd3209;
	selp.f64 	%fd823, %fd3209, %fd3211, %p836;
	mul.f64 	%fd824, %fd11, %fd557;
	abs.f64 	%fd825, %fd824;
	setp.neu.f64 	%p837, %fd825, 0d7FF0000000000000;
	@%p837 bra 	$L__BB0_517;
	mov.f64 	%fd3217, 0d0000000000000000;
	mul.rn.f64 	%fd4698, %fd824, %fd3217;
	mov.b32 	%r1767, 0;
	bra.uni 	$L__BB0_519;
$L__BB0_517:
	mul.f64 	%fd3212, %fd824, 0d3FE45F306DC9C883;
	cvt.rni.s32.f64 	%r1767, %fd3212;
	cvt.rn.f64.s32 	%fd3213, %r1767;
	fma.rn.f64 	%fd3214, %fd3213, 0dBFF921FB54442D18, %fd824;
	fma.rn.f64 	%fd3215, %fd3213, 0dBC91A62633145C00, %fd3214;
	fma.rn.f64 	%fd4698, %fd3213, 0dB97B839A252049C0, %fd3215;
	setp.ltu.f64 	%p838, %fd825, 0d41E0000000000000;
	@%p838 bra 	$L__BB0_519;
	{ // callseq 82, 0
	.param .b64 param0;
	st.param.f64 	[param0], %fd824;
	.param .align 16 .b8 retval0[16];
	call.uni (retval0), 
	__internal_trig_reduction_slowpathd, 
	(
	param0
	);
	ld.param.f64 	%fd4698, [retval0];
	ld.param.b32 	%r1767, [retval0+8];
	} // callseq 82
$L__BB0_519:
	shl.b32 	%r1143, %r1767, 6;
	cvt.u64.u32 	%rd401, %r1143;
	and.b64  	%rd402, %rd401, 64;
	mov.u64 	%rd403, __cudart_sin_cos_coeffs;
	add.s64 	%rd404, %rd403, %rd402;
	mul.rn.f64 	%fd3218, %fd4698, %fd4698;
	and.b32  	%r1144, %r1767, 1;
	setp.eq.b32 	%p839, %r1144, 1;
	selp.f64 	%fd3219, 0dBDA8FF8320FD8164, 0d3DE5DB65F9785EBA, %p839;
	ld.global.nc.v2.f64 	{%fd3220, %fd3221}, [%rd404];
	fma.rn.f64 	%fd3222, %fd3219, %fd3218, %fd3220;
	fma.rn.f64 	%fd3223, %fd3222, %fd3218, %fd3221;
	ld.global.nc.v2.f64 	{%fd3224, %fd3225}, [%rd404+16];
	fma.rn.f64 	%fd3226, %fd3223, %fd3218, %fd3224;
	fma.rn.f64 	%fd3227, %fd3226, %fd3218, %fd3225;
	ld.global.nc.v2.f64 	{%fd3228, %fd3229}, [%rd404+32];
	fma.rn.f64 	%fd3230, %fd3227, %fd3218, %fd3228;
	fma.rn.f64 	%fd3231, %fd3230, %fd3218, %fd3229;
	fma.rn.f64 	%fd3232, %fd3231, %fd4698, %fd4698;
	fma.rn.f64 	%fd3233, %fd3231, %fd3218, 0d3FF0000000000000;
	selp.f64 	%fd3234, %fd3233, %fd3232, %p839;
	and.b32  	%r1145, %r1767, 2;
	setp.eq.s32 	%p840, %r1145, 0;
	mov.f64 	%fd3235, 0d0000000000000000;
	sub.f64 	%fd3236, %fd3235, %fd3234;
	selp.f64 	%fd3237, %fd3234, %fd3236, %p840;
	add.f64 	%fd830, %fd823, %fd3237;
	mul.f64 	%fd831, %fd12, %fd557;
	abs.f64 	%fd832, %fd831;
	setp.neu.f64 	%p841, %fd832, 0d7FF0000000000000;
	@%p841 bra 	$L__BB0_521;
	mov.f64 	%fd3243, 0d0000000000000000;
	mul.rn.f64 	%fd4699, %fd831, %fd3243;
	mov.b32 	%r1768, 0;
	bra.uni 	$L__BB0_523;
$L__BB0_521:
	mul.f64 	%fd3238, %fd831, 0d3FE45F306DC9C883;
	cvt.rni.s32.f64 	%r1768, %fd3238;
	cvt.rn.f64.s32 	%fd3239, %r1768;
	fma.rn.f64 	%fd3240, %fd3239, 0dBFF921FB54442D18, %fd831;
	fma.rn.f64 	%fd3241, %fd3239, 0dBC91A62633145C00, %fd3240;
	fma.rn.f64 	%fd4699, %fd3239, 0dB97B839A252049C0, %fd3241;
	setp.ltu.f64 	%p842, %fd832, 0d41E0000000000000;
	@%p842 bra 	$L__BB0_523;
	{ // callseq 83, 0
	.param .b64 param0;
	st.param.f64 	[param0], %fd831;
	.param .align 16 .b8 retval0[16];
	call.uni (retval0), 
	__internal_trig_reduction_slowpathd, 
	(
	param0
	);
	ld.param.f64 	%fd4699, [retval0];
	ld.param.b32 	%r1768, [retval0+8];
	} // callseq 83
$L__BB0_523:
	shl.b32 	%r1148, %r1768, 6;
	cvt.u64.u32 	%rd405, %r1148;
	and.b64  	%rd406, %rd405, 64;
	mov.u64 	%rd407, __cudart_sin_cos_coeffs;
	add.s64 	%rd408, %rd407, %rd406;
	mul.rn.f64 	%fd3244, %fd4699, %fd4699;
	and.b32  	%r1149, %r1768, 1;
	setp.eq.b32 	%p843, %r1149, 1;
	selp.f64 	%fd3245, 0dBDA8FF8320FD8164, 0d3DE5DB65F9785EBA, %p843;
	ld.global.nc.v2.f64 	{%fd3246, %fd3247}, [%rd408];
	fma.rn.f64 	%fd3248, %fd3245, %fd3244, %fd3246;
	fma.rn.f64 	%fd3249, %fd3248, %fd3244, %fd3247;
	ld.global.nc.v2.f64 	{%fd3250, %fd3251}, [%rd408+16];
	fma.rn.f64 	%fd3252, %fd3249, %fd3244, %fd3250;
	fma.rn.f64 	%fd3253, %fd3252, %fd3244, %fd3251;
	ld.global.nc.v2.f64 	{%fd3254, %fd3255}, [%rd408+32];
	fma.rn.f64 	%fd3256, %fd3253, %fd3244, %fd3254;
	fma.rn.f64 	%fd3257, %fd3256, %fd3244, %fd3255;
	fma.rn.f64 	%fd3258, %fd3257, %fd4699, %fd4699;
	fma.rn.f64 	%fd3259, %fd3257, %fd3244, 0d3FF0000000000000;
	selp.f64 	%fd3260, %fd3259, %fd3258, %p843;
	and.b32  	%r1150, %r1768, 2;
	setp.eq.s32 	%p844, %r1150, 0;
	mov.f64 	%fd3261, 0d0000000000000000;
	sub.f64 	%fd3262, %fd3261, %fd3260;
	selp.f64 	%fd3263, %fd3260, %fd3262, %p844;
	add.f64 	%fd3264, %fd830, %fd3263;
	mul.f64 	%fd4700, %fd471, %fd3264;
$L__BB0_524:
	setp.neu.f64 	%p861, %fd561, 0d0000000000000000;
	@%p861 bra 	$L__BB0_526;
	setp.lt.s32 	%p864, %r861, 0;
	setp.neu.f64 	%p865, %fd488, 0d3FE0000000000000;
	setp.eq.s64 	%p866, %rd29, -9223372036854775808;
	and.pred  	%p51, %p865, %p866;
	selp.b32 	%r1171, %r138, 0, %p51;
	or.b32  	%r1172, %r1171, 2146435072;
	selp.b32 	%r1173, %r1172, %r1171, %p864;
	mov.b32 	%r1174, 0;
	mov.b64 	%fd4702, {%r1174, %r1173};
	bra.uni 	$L__BB0_527;
$L__BB0_526:
	setp.eq.s64 	%p51, %rd29, -9223372036854775808;
	setp.lt.s32 	%p862, %r138, 0;
	setp.neu.f64 	%p863, %fd480, %fd487;
	selp.f64 	%fd3369, 0dFFF8000000000000, %fd619, %p863;
	selp.f64 	%fd4702, %fd3369, %fd619, %p862;
$L__BB0_527:
	setp.ne.s32 	%p867, %r160, 2146435072;
	@%p867 bra 	$L__BB0_534;
	setp.num.f64 	%p868, %fd480, %fd480;
	setp.num.f64 	%p869, %fd561, %fd561;
	and.pred  	%p870, %p869, %p868;
	@%p870 bra 	$L__BB0_530;
	add.rn.f64 	%fd4702, %fd561, %fd480;
	bra.uni 	$L__BB0_534;
$L__BB0_530:
	setp.neu.f64 	%p871, %fd488, 0d7FF0000000000000;
	@%p871 bra 	$L__BB0_532;
	setp.lt.s32 	%p876, %r861, 0;
	setp.gt.f64 	%p877, %fd562, 0d3FF0000000000000;
	selp.b32 	%r1182, 2146435072, 0, %p877;
	xor.b32  	%r1183, %r1182, 2146435072;
	selp.b32 	%r1184, %r1183, %r1182, %p876;
	setp.eq.f64 	%p878, %fd561, 0dBFF0000000000000;
	selp.b32 	%r1185, 1072693248, %r1184, %p878;
	mov.b32 	%r1186, 0;
	mov.b64 	%fd4702, {%r1186, %r1185};
	bra.uni 	$L__BB0_534;
$L__BB0_532:
	setp.neu.f64 	%p872, %fd562, 0d7FF0000000000000;
	@%p872 bra 	$L__BB0_534;
	setp.lt.s32 	%p873, %r138, 0;
	and.b32  	%r1175, %r861, 2147483647;
	setp.ne.s32 	%p874, %r1175, 1071644672;
	setp.lt.s32 	%p875, %r861, 0;
	selp.b32 	%r1176, 0, 2146435072, %p875;
	or.b32  	%r1177, %r1176, -2147483648;
	selp.b32 	%r1178, %r1177, %r1176, %p874;
	selp.b32 	%r1179, %r1178, %r1176, %p51;
	selp.b32 	%r1180, %r1179, %r1176, %p873;
	mov.b32 	%r1181, 0;
	mov.b64 	%fd4702, {%r1181, %r1180};
$L__BB0_534:
	selp.f64 	%fd3370, 0d3FF0000000000000, %fd4702, %p33;
	mul.f64 	%fd3371, %fd486, %fd3370;
	sub.f64 	%fd3372, %fd3371, %fd628;
	add.f64 	%fd3373, %fd559, %fd3372;
	add.f64 	%fd3374, %fd481, %fd3373;
	add.f64 	%fd3375, %fd4700, %fd478;
	add.f64 	%fd3376, %fd481, %fd3375;
	div.rn.f64 	%fd846, %fd3374, %fd3376;
	{
	.reg .b32 %temp; 
	mov.b64 	{%temp, %r242}, %fd846;
	}
	abs.f64 	%fd847, %fd846;
	setp.neu.f64 	%p879, %fd846, 0d0000000000000000;
	@%p879 bra 	$L__BB0_536;
	setp.lt.s32 	%p882, %r136, 0;
	setp.neu.f64 	%p883, %fd504, 0d3FE0000000000000;
	setp.eq.s64 	%p884, %rd33, -9223372036854775808;
	and.pred  	%p54, %p883, %p884;
	selp.b32 	%r1187, %r242, 0, %p54;
	or.b32  	%r1188, %r1187, 2146435072;
	selp.b32 	%r1189, %r1188, %r1187, %p882;
	mov.b32 	%r1190, 0;
	mov.b64 	%fd4704, {%r1190, %r1189};
	bra.uni 	$L__BB0_537;
$L__BB0_536:
	setp.eq.s64 	%p54, %rd33, -9223372036854775808;
	{ // callseq 88, 0
	.param .b64 param0;
	st.param.f64 	[param0], %fd847;
	.param .b64 param1;
	st.param.f64 	[param1], %fd502;
	.param .b64 retval0;
	call.uni (retval0), 
	__internal_accurate_pow, 
	(
	param0, 
	param1
	);
	ld.param.f64 	%fd3377, [retval0];
	} // callseq 88
	setp.lt.s32 	%p880, %r242, 0;
	setp.neu.f64 	%p881, %fd502, %fd503;
	neg.f64 	%fd3379, %fd3377;
	selp.f64 	%fd3380, %fd3379, %fd3377, %p54;
	selp.f64 	%fd3381, %fd3380, %fd3377, %p880;
	selp.f64 	%fd3382, 0dFFF8000000000000, %fd3381, %p881;
	selp.f64 	%fd4704, %fd3382, %fd3381, %p880;
$L__BB0_537:
	add.f64 	%fd3383, %fd846, %fd502;
	{
	.reg .b32 %temp; 
	mov.b64 	{%temp, %r1191}, %fd3383;
	}
	and.b32  	%r1192, %r1191, 2146435072;
	setp.ne.s32 	%p885, %r1192, 2146435072;
	@%p885 bra 	$L__BB0_544;
	setp.num.f64 	%p886, %fd502, %fd502;
	setp.num.f64 	%p887, %fd846, %fd846;
	and.pred  	%p888, %p887, %p886;
	@%p888 bra 	$L__BB0_540;
	add.rn.f64 	%fd4704, %fd846, %fd502;
	bra.uni 	$L__BB0_544;
$L__BB0_540:
	setp.neu.f64 	%p889, %fd504, 0d7FF0000000000000;
	@%p889 bra 	$L__BB0_542;
	setp.lt.s32 	%p894, %r136, 0;
	setp.gt.f64 	%p895, %fd847, 0d3FF0000000000000;
	selp.b32 	%r1200, 2146435072, 0, %p895;
	xor.b32  	%r1201, %r1200, 2146435072;
	selp.b32 	%r1202, %r1201, %r1200, %p894;
	setp.eq.f64 	%p896, %fd846, 0dBFF0000000000000;
	selp.b32 	%r1203, 1072693248, %r1202, %p896;
	mov.b32 	%r1204, 0;
	mov.b64 	%fd4704, {%r1204, %r1203};
	bra.uni 	$L__BB0_544;
$L__BB0_542:
	setp.neu.f64 	%p890, %fd847, 0d7FF0000000000000;
	@%p890 bra 	$L__BB0_544;
	setp.lt.s32 	%p891, %r242, 0;
	and.b32  	%r1193, %r136, 2147483647;
	setp.ne.s32 	%p892, %r1193, 1071644672;
	setp.lt.s32 	%p893, %r136, 0;
	selp.b32 	%r1194, 0, 2146435072, %p893;
	or.b32  	%r1195, %r1194, -2147483648;
	selp.b32 	%r1196, %r1195, %r1194, %p892;
	selp.b32 	%r1197, %r1196, %r1194, %p54;
	selp.b32 	%r1198, %r1197, %r1194, %p891;
	mov.b32 	%r1199, 0;
	mov.b64 	%fd4704, {%r1199, %r1198};
$L__BB0_544:
	setp.eq.f64 	%p897, %fd502, 0d0000000000000000;
	setp.lt.s32 	%p898, %r7, 0;
	setp.eq.s32 	%p899, %r8, 1062207488;
	setp.eq.f64 	%p901, %fd846, 0d3FF0000000000000;
	selp.f64 	%fd3384, 0d3FF0000000000000, %fd4704, %p897;
	selp.f64 	%fd855, 0d3FF0000000000000, %fd3384, %p901;
	{
	.reg .b32 %temp; 
	mov.b64 	{%temp, %r243}, %fd556;
	}
	abs.f64 	%fd856, %fd556;
	{ // callseq 89, 0
	.param .b64 param0;
	st.param.f64 	[param0], %fd856;
	.param .b64 param1;
	st.param.f64 	[param1], 0d4000000000000000;
	.param .b64 retval0;
	call.uni (retval0), 
	__internal_accurate_pow, 
	(
	param0, 
	param1
	);
	ld.param.f64 	%fd3385, [retval0];
	} // callseq 89
	setp.lt.s32 	%p902, %r243, 0;
	neg.f64 	%fd3387, %fd3385;
	selp.f64 	%fd3388, %fd3387, %fd3385, %p899;
	selp.f64 	%fd3389, %fd3388, %fd3385, %p902;
	setp.eq.f64 	%p903, %fd556, 0d0000000000000000;
	selp.b32 	%r1205, %r243, 0, %p899;
	or.b32  	%r1206, %r1205, 2146435072;
	selp.b32 	%r1207, %r1206, %r1205, %p898;
	mov.b32 	%r1208, 0;
	mov.b64 	%fd3390, {%r1208, %r1207};
	selp.f64 	%fd4705, %fd3390, %fd3389, %p903;
	add.f64 	%fd3391, %fd556, 0d4000000000000000;
	{
	.reg .b32 %temp; 
	mov.b64 	{%temp, %r1209}, %fd3391;
	}
	and.b32  	%r1210, %r1209, 2146435072;
	setp.ne.s32 	%p904, %r1210, 2146435072;
	@%p904 bra 	$L__BB0_549;
	setp.num.f64 	%p905, %fd556, %fd556;
	@%p905 bra 	$L__BB0_547;
	mov.f64 	%fd3392, 0d4000000000000000;
	add.rn.f64 	%fd4705, %fd556, %fd3392;
	bra.uni 	$L__BB0_549;
$L__BB0_547:
	setp.neu.f64 	%p906, %fd856, 0d7FF0000000000000;
	@%p906 bra 	$L__BB0_549;
	and.b32  	%r1212, %r7, 2147483647;
	setp.ne.s32 	%p909, %r1212, 1071644672;
	or.b32  	%r1213, %r9, -2147483648;
	selp.b32 	%r1214, %r1213, %r9, %p909;
	selp.b32 	%r1215, %r1214, %r9, %p899;
	selp.b32 	%r1216, %r1215, %r9, %p902;
	mov.b32 	%r1217, 0;
	mov.b64 	%fd4705, {%r1217, %r1216};
$L__BB0_549:
	mul.f64 	%fd3393, %fd484, %fd855;
	div.rn.f64 	%fd3394, %fd556, %fd3393;
	mov.f64 	%fd3395, 0d3FF0000000000000;
	sub.f64 	%fd3396, %fd3395, %fd3394;
	mul.f64 	%fd3397, %fd556, %fd559;
	div.rn.f64 	%fd3398, %fd3397, %fd558;
	sub.f64 	%fd3399, %fd568, %fd3398;
	setp.eq.f64 	%p910, %fd556, 0d3FF0000000000000;
	mul.f64 	%fd3400, %fd4705, 0d3FF8000000000000;
	selp.f64 	%fd3401, 0d3FF8000000000000, %fd3400, %p910;
	mul.f64 	%fd3402, %fd3393, 0d4008000000000000;
	div.rn.f64 	%fd3403, %fd556, %fd3402;
	sub.f64 	%fd3404, %fd3395, %fd3403;
	mul.f64 	%fd3405, %fd560, 0d4008000000000000;
	sub.f64 	%fd3406, %fd3405, %fd559;
	div.rn.f64 	%fd3407, %fd3406, %fd483;
	add.f64 	%fd3408, %fd638, %fd3407;
	add.f64 	%fd3409, %fd3394, 0d3FF0000000000000;
	mul.f64 	%fd3410, %fd3409, %fd3408;
	mul.f64 	%fd3411, %fd3399, 0d4008000000000000;
	sub.f64 	%fd3412, %fd3411, %fd567;
	div.rn.f64 	%fd3413, %fd3412, %fd483;
	fma.rn.f64 	%fd3414, %fd788, %fd3396, %fd3413;
	mul.f64 	%fd3415, %fd558, %fd3414;
	div.rn.f64 	%fd3416, %fd3415, %fd3393;
	mul.f64 	%fd3417, %fd3404, %fd3401;
	sub.f64 	%fd3418, %fd3410, %fd3417;
	add.f64 	%fd3419, %fd3418, %fd3416;
	mul.f64 	%fd3420, %fd558, %fd3396;
	div.rn.f64 	%fd3421, %fd3419, %fd3420;
	mul.wide.u32 	%rd425, %r1733, 8;
	add.s64 	%rd426, %rd14, %rd425;
	st.local.f64 	[%rd426], %fd3421;
	add.s64 	%rd427, %rd15, %rd425;
	st.local.f64 	[%rd427], %fd567;
	add.s64 	%rd428, %rd16, %rd425;
	st.local.f64 	[%rd428], %fd3399;
	add.s64 	%rd429, %rd10, %rd425;
	ld.local.f64 	%fd3422, [%rd429];
	mul.f64 	%fd3423, %fd3422, %fd556;
	fma.rn.f64 	%fd4640, %fd519, %fd3423, %fd4640;
	mul.f64 	%fd3424, %fd3422, %fd3421;
	fma.rn.f64 	%fd4641, %fd519, %fd3424, %fd4641;
	mul.f64 	%fd3425, %fd3422, %fd567;
	fma.rn.f64 	%fd4642, %fd519, %fd3425, %fd4642;
	mul.f64 	%fd3426, %fd3422, %fd3399;
	fma.rn.f64 	%fd4643, %fd519, %fd3426, %fd4643;
	mul.f64 	%fd3427, %fd519, %fd556;
	add.s64 	%rd430, %rd11, %rd425;
	ld.local.f64 	%fd3428, [%rd430];
	sub.f64 	%fd3429, %fd3422, %fd3428;
	fma.rn.f64 	%fd4636, %fd3427, %fd3429, %fd4636;
	mul.f64 	%fd3430, %fd519, %fd3421;
	fma.rn.f64 	%fd4637, %fd3430, %fd3429, %fd4637;
	mul.f64 	%fd3431, %fd519, %fd567;
	fma.rn.f64 	%fd4638, %fd3431, %fd3429, %fd4638;
	mul.f64 	%fd3432, %fd519, %fd3399;
	fma.rn.f64 	%fd4639, %fd3432, %fd3429, %fd4639;
	add.s32 	%r1733, %r1733, 1;
	setp.ne.s32 	%p911, %r1733, 7;
	@%p911 bra 	$L__BB0_300;
	or.b32  	%r245, %r9, -2147483648;
	abs.f64 	%fd3433, %fd4640;
	max.f64 	%fd3434, %fd514, %fd3433;
	fma.rn.f64 	%fd3435, %fd470, %fd3434, %fd470;
	abs.f64 	%fd3436, %fd4641;
	max.f64 	%fd3437, %fd515, %fd3436;
	fma.rn.f64 	%fd869, %fd470, %fd3437, %fd470;
	abs.f64 	%fd3438, %fd4642;
	max.f64 	%fd3439, %fd516, %fd3438;
	fma.rn.f64 	%fd870, %fd470, %fd3439, %fd470;
	abs.f64 	%fd3440, %fd4643;
	max.f64 	%fd3441, %fd517, %fd3440;
	fma.rn.f64 	%fd871, %fd470, %fd3441, %fd470;
	div.rn.f64 	%fd872, %fd4636, %fd3435;
	{
	.reg .b32 %temp; 
	mov.b64 	{%temp, %r246}, %fd872;
	}
	abs.f64 	%fd873, %fd872;
	{ // callseq 90, 0
	.param .b64 param0;
	st.param.f64 	[param0], %fd873;
	.param .b64 param1;
	st.param.f64 	[param1], 0d4000000000000000;
	.param .b64 retval0;
	call.uni (retval0), 
	__internal_accurate_pow, 
	(
	param0, 
	param1
	);
	ld.param.f64 	%fd3442, [retval0];
	} // callseq 90
	setp.lt.s32 	%p915, %r246, 0;
	neg.f64 	%fd3444, %fd3442;
	selp.f64 	%fd3445, %fd3444, %fd3442, %p899;
	selp.f64 	%fd3446, %fd3445, %fd3442, %p915;
	setp.eq.f64 	%p916, %fd872, 0d0000000000000000;
	selp.b32 	%r1218, %r246, 0, %p899;
	or.b32  	%r1219, %r1218, 2146435072;
	selp.b32 	%r1220, %r1219, %r1218, %p898;
	mov.b32 	%r1221, 0;
	mov.b64 	%fd3447, {%r1221, %r1220};
	selp.f64 	%fd4706, %fd3447, %fd3446, %p916;
	add.f64 	%fd3448, %fd872, 0d4000000000000000;
	{
	.reg .b32 %temp; 
	mov.b64 	{%temp, %r1222}, %fd3448;
	}
	and.b32  	%r1223, %r1222, 2146435072;
	setp.ne.s32 	%p917, %r1223, 2146435072;
	@%p917 bra 	$L__BB0_555;
	setp.num.f64 	%p918, %fd872, %fd872;
	@%p918 bra 	$L__BB0_553;
	mov.f64 	%fd3449, 0d4000000000000000;
	add.rn.f64 	%fd4706, %fd872, %fd3449;
	bra.uni 	$L__BB0_555;
$L__BB0_553:
	setp.neu.f64 	%p919, %fd873, 0d7FF0000000000000;
	@%p919 bra 	$L__BB0_555;
	and.b32  	%r1225, %r7, 2147483647;
	setp.ne.s32 	%p922, %r1225, 1071644672;
	selp.b32 	%r1226, %r245, %r9, %p922;
	selp.b32 	%r1227, %r1226, %r9, %p899;
	selp.b32 	%r1228, %r1227, %r9, %p915;
	mov.b32 	%r1229, 0;
	mov.b64 	%fd4706, {%r1229, %r1228};
$L__BB0_555:
	setp.eq.f64 	%p926, %fd872, 0d3FF0000000000000;
	add.f64 	%fd3450, %fd4706, 0d0000000000000000;
	selp.f64 	%fd878, 0d3FF0000000000000, %fd3450, %p926;
	div.rn.f64 	%fd879, %fd4637, %fd869;
	{
	.reg .b32 %temp; 
	mov.b64 	{%temp, %r247}, %fd879;
	}
	abs.f64 	%fd880, %fd879;
	{ // callseq 91, 0
	.param .b64 param0;
	st.param.f64 	[param0], %fd880;
	.param .b64 param1;
	st.param.f64 	[param1], 0d4000000000000000;
	.param .b64 retval0;
	call.uni (retval0), 
	__internal_accurate_pow, 
	(
	param0, 
	param1
	);
	ld.param.f64 	%fd3451, [retval0];
	} // callseq 91
	setp.lt.s32 	%p927, %r247, 0;
	neg.f64 	%fd3453, %fd3451;
	selp.f64 	%fd3454, %fd3453, %fd3451, %p899;
	selp.f64 	%fd3455, %fd3454, %fd3451, %p927;
	setp.eq.f64 	%p928, %fd879, 0d0000000000000000;
	selp.b32 	%r1230, %r247, 0, %p899;
	or.b32  	%r1231, %r1230, 2146435072;
	selp.b32 	%r1232, %r1231, %r1230, %p898;
	mov.b32 	%r1233, 0;
	mov.b64 	%fd3456, {%r1233, %r1232};
	selp.f64 	%fd4707, %fd3456, %fd3455, %p928;
	add.f64 	%fd3457, %fd879, 0d4000000000000000;
	{
	.reg .b32 %temp; 
	mov.b64 	{%temp, %r1234}, %fd3457;
	}
	and.b32  	%r1235, %r1234, 2146435072;
	setp.ne.s32 	%p929, %r1235, 2146435072;
	@%p929 bra 	$L__BB0_560;
	setp.nan.f64 	%p930, %fd879, %fd879;
	@%p930 bra 	$L__BB0_559;
	setp.neu.f64 	%p931, %fd880, 0d7FF0000000000000;
	@%p931 bra 	$L__BB0_560;
	and.b32  	%r1237, %r7, 2147483647;
	setp.ne.s32 	%p934, %r1237, 1071644672;
	selp.b32 	%r1238, %r245, %r9, %p934;
	selp.b32 	%r1239, %r1238, %r9, %p899;
	selp.b32 	%r1240, %r1239, %r9, %p927;
	mov.b32 	%r1241, 0;
	mov.b64 	%fd4707, {%r1241, %r1240};
	bra.uni 	$L__BB0_560;
$L__BB0_559:
	mov.f64 	%fd3458, 0d4000000000000000;
	add.rn.f64 	%fd4707, %fd879, %fd3458;
$L__BB0_560:
	setp.eq.f64 	%p938, %fd879, 0d3FF0000000000000;
	selp.f64 	%fd3459, 0d3FF0000000000000, %fd4707, %p938;
	add.f64 	%fd885, %fd878, %fd3459;
	div.rn.f64 	%fd886, %fd4638, %fd870;
	{
	.reg .b32 %temp; 
	mov.b64 	{%temp, %r248}, %fd886;
	}
	abs.f64 	%fd887, %fd886;
	{ // callseq 92, 0
	.param .b64 param0;
	st.param.f64 	[param0], %fd887;
	.param .b64 param1;
	st.param.f64 	[param1], 0d4000000000000000;
	.param .b64 retval0;
	call.uni (retval0), 
	__internal_accurate_pow, 
	(
	param0, 
	param1
	);
	ld.param.f64 	%fd3460, [retval0];
	} // callseq 92
	setp.lt.s32 	%p939, %r248, 0;
	neg.f64 	%fd3462, %fd3460;
	selp.f64 	%fd3463, %fd3462, %fd3460, %p899;
	selp.f64 	%fd3464, %fd3463, %fd3460, %p939;
	setp.eq.f64 	%p940, %fd886, 0d0000000000000000;
	selp.b32 	%r1242, %r248, 0, %p899;
	or.b32  	%r1243, %r1242, 2146435072;
	selp.b32 	%r1244, %r1243, %r1242, %p898;
	mov.b32 	%r1245, 0;
	mov.b64 	%fd3465, {%r1245, %r1244};
	selp.f64 	%fd4708, %fd3465, %fd3464, %p940;
	add.f64 	%fd3466, %fd886, 0d4000000000000000;
	{
	.reg .b32 %temp; 
	mov.b64 	{%temp, %r1246}, %fd3466;
	}
	and.b32  	%r1247, %r1246, 2146435072;
	setp.ne.s32 	%p941, %r1247, 2146435072;
	@%p941 bra 	$L__BB0_565;
	setp.nan.f64 	%p942, %fd886, %fd886;
	@%p942 bra 	$L__BB0_564;
	setp.neu.f64 	%p943, %fd887, 0d7FF0000000000000;
	@%p943 bra 	$L__BB0_565;
	and.b32  	%r1249, %r7, 2147483647;
	setp.ne.s32 	%p946, %r1249, 1071644672;
	selp.b32 	%r1250, %r245, %r9, %p946;
	selp.b32 	%r1251, %r1250, %r9, %p899;
	selp.b32 	%r1252, %r1251, %r9, %p939;
	mov.b32 	%r1253, 0;
	mov.b64 	%fd4708, {%r1253, %r1252};
	bra.uni 	$L__BB0_565;
$L__BB0_564:
	mov.f64 	%fd3467, 0d4000000000000000;
	add.rn.f64 	%fd4708, %fd886, %fd3467;
$L__BB0_565:
	setp.eq.f64 	%p950, %fd886, 0d3FF0000000000000;
	selp.f64 	%fd3468, 0d3FF0000000000000, %fd4708, %p950;
	add.f64 	%fd892, %fd885, %fd3468;
	div.rn.f64 	%fd893, %fd4639, %fd871;
	{
	.reg .b32 %temp; 
	mov.b64 	{%temp, %r249}, %fd893;
	}
	abs.f64 	%fd894, %fd893;
	{ // callseq 93, 0
	.param .b64 param0;
	st.param.f64 	[param0], %fd894;
	.param .b64 param1;
	st.param.f64 	[param1], 0d4000000000000000;
	.param .b64 retval0;
	call.uni (retval0), 
	__internal_accurate_pow, 
	(
	param0, 
	param1
	);
	ld.param.f64 	%fd3469, [retval0];
	} // callseq 93
	setp.lt.s32 	%p951, %r249, 0;
	neg.f64 	%fd3471, %fd3469;
	selp.f64 	%fd3472, %fd3471, %fd3469, %p899;
	selp.f64 	%fd3473, %fd3472, %fd3469, %p951;
	setp.eq.f64 	%p952, %fd893, 0d0000000000000000;
	selp.b32 	%r1254, %r249, 0, %p899;
	or.b32  	%r1255, %r1254, 2146435072;
	selp.b32 	%r1256, %r1255, %r1254, %p898;
	mov.b32 	%r1257, 0;
	mov.b64 	%fd3474, {%r1257, %r1256};
	selp.f64 	%fd4709, %fd3474, %fd3473, %p952;
	add.f64 	%fd3475, %fd893, 0d4000000000000000;
	{
	.reg .b32 %temp; 
	mov.b64 	{%temp, %r1258}, %fd3475;
	}
	and.b32  	%r1259, %r1258, 2146435072;
	setp.ne.s32 	%p953, %r1259, 2146435072;
	@%p953 bra 	$L__BB0_570;
	setp.nan.f64 	%p954, %fd893, %fd893;
	@%p954 bra 	$L__BB0_569;
	setp.neu.f64 	%p955, %fd894, 0d7FF0000000000000;
	@%p955 bra 	$L__BB0_570;
	and.b32  	%r1261, %r7, 2147483647;
	setp.ne.s32 	%p958, %r1261, 1071644672;
	selp.b32 	%r1262, %r245, %r9, %p958;
	selp.b32 	%r1263, %r1262, %r9, %p899;
	selp.b32 	%r1264, %r1263, %r9, %p951;
	mov.b32 	%r1265, 0;
	mov.b64 	%fd4709, {%r1265, %r1264};
	bra.uni 	$L__BB0_570;
$L__BB0_569:
	mov.f64 	%fd3476, 0d4000000000000000;
	add.rn.f64 	%fd4709, %fd893, %fd3476;
$L__BB0_570:
	setp.eq.f64 	%p959, %fd893, 0d3FF0000000000000;
	selp.f64 	%fd3477, 0d3FF0000000000000, %fd4709, %p959;
	add.f64 	%fd3478, %fd892, %fd3477;
	mul.f64 	%fd899, %fd3478, 0d3FD0000000000000;
	sqrt.rn.f64 	%fd900, %fd899;
	{
	.reg .b32 %temp; 
	mov.b64 	{%temp, %r250}, %fd900;
	}
	abs.f64 	%fd901, %fd900;
	setp.neu.f64 	%p960, %fd899, 0d0000000000000000;
	@%p960 bra 	$L__BB0_572;
	setp.lt.s32 	%p962, %r10, 0;
	and.b32  	%r1266, %r10, 2146435072;
	setp.eq.s32 	%p963, %r1266, 1126170624;
	selp.b32 	%r1267, %r250, 0, %p963;
	or.b32  	%r1268, %r1267, 2146435072;
	selp.b32 	%r1269, %r1268, %r1267, %p962;
	mov.b32 	%r1270, 0;
	mov.b64 	%fd4711, {%r1270, %r1269};
	bra.uni 	$L__BB0_573;
$L__BB0_572:
	setp.lt.s32 	%p961, %r250, 0;
	{ // callseq 94, 0
	.param .b64 param0;
	st.param.f64 	[param0], %fd901;
	.param .b64 param1;
	st.param.f64 	[param1], 0dBFC999999999999A;
	.param .b64 retval0;
	call.uni (retval0), 
	__internal_accurate_pow, 
	(
	param0, 
	param1
	);
	ld.param.f64 	%fd3479, [retval0];
	} // callseq 94
	selp.f64 	%fd4711, 0dFFF8000000000000, %fd3479, %p961;
$L__BB0_573:
	add.f64 	%fd3481, %fd900, 0dBFC999999999999A;
	{
	.reg .b32 %temp; 
	mov.b64 	{%temp, %r1271}, %fd3481;
	}
	and.b32  	%r1272, %r1271, 2146435072;
	setp.ne.s32 	%p964, %r1272, 2146435072;
	@%p964 bra 	$L__BB0_578;
	setp.ge.f64 	%p965, %fd899, 0d0000000000000000;
	@%p965 bra 	$L__BB0_576;
	mov.f64 	%fd3482, 0dBFC999999999999A;
	add.rn.f64 	%fd4711, %fd900, %fd3482;
	bra.uni 	$L__BB0_578;
$L__BB0_576:
	setp.neu.f64 	%p966, %fd901, 0d7FF0000000000000;
	@%p966 bra 	$L__BB0_578;
	setp.lt.s32 	%p967, %r250, 0;
	and.b32  	%r1273, %r10, 2146435072;
	setp.eq.s32 	%p968, %r1273, 1126170624;
	and.b32  	%r1274, %r10, 2147483647;
	setp.ne.s32 	%p969, %r1274, 1071644672;
	setp.lt.s32 	%p970, %r10, 0;
	selp.b32 	%r1275, 0, 2146435072, %p970;
	or.b32  	%r1276, %r1275, -2147483648;
	selp.b32 	%r1277, %r1276, %r1275, %p969;
	selp.b32 	%r1278, %r1277, %r1275, %p968;
	selp.b32 	%r1279, %r1278, %r1275, %p967;
	mov.b32 	%r1280, 0;
	mov.b64 	%fd4711, {%r1280, %r1279};
$L__BB0_578:
	setp.eq.f64 	%p971, %fd900, 0d3FF0000000000000;
	mul.f64 	%fd3484, %fd4711, 0d3FECCCCCCCCCCCCD;
	max.f64 	%fd3485, %fd3484, 0d3FB999999999999A;
	selp.f64 	%fd908, 0d3FECCCCCCCCCCCCD, %fd3485, %p971;
	setp.gt.f64 	%p972, %fd900, 0d3FF0000000000000;
	min.f64 	%fd3486, %fd908, 0d3FECCCCCCCCCCCCD;
	mul.f64 	%fd4635, %fd519, %fd3486;
	mov.f64 	%fd4634, 0d3FECCCCCCCCCCCCD;
	@%p972 bra 	$L__BB0_299;
	add.f64 	%fd4632, %fd4632, %fd519;
	min.f64 	%fd3487, %fd518, %fd908;
	mul.f64 	%fd4633, %fd519, %fd3487;
	setp.gtu.f64 	%p973, %fd4641, %fd506;
	setp.lt.f64 	%p974, %fd4632, %fd4538;
	and.pred  	%p975, %p974, %p973;
	mov.f64 	%fd4628, %fd4643;
	mov.f64 	%fd4629, %fd4642;
	mov.f64 	%fd4630, %fd4641;
	mov.f64 	%fd4631, %fd4640;
	@%p975 bra 	$L__BB0_298;
	setp.gtu.f64 	%p1426, %fd4641, %fd506;
$L__BB0_581:
	add.f64 	%fd4540, %fd467, %fd4627;
	not.pred 	%p976, %p1426;
	@%p976 bra 	$L__BB0_296;
$L__BB0_582:
	setp.geu.f64 	%p977, %fd15, %fd9;
	div.rn.f64 	%fd3488, %fd4540, %fd461;
	add.u64 	%rd431, %SP, 784;
	add.u64 	%rd432, %SPL, 784;
	mul.f64 	%fd3489, %fd1, %fd461;
	st.local.f64 	[%rd432], %fd3489;
	st.local.f64 	[%rd432+8], %fd3488;
	st.local.f64 	[%rd432+16], %fd464;
	st.local.f64 	[%rd432+24], %fd465;
	st.local.f64 	[%rd432+32], %fd466;
	mov.u64 	%rd433, $str$2;
	cvta.global.u64 	%rd434, %rd433;
	{ // callseq 95, 0
	.param .b64 param0;
	st.param.b64 	[param0], %rd434;
	.param .b64 param1;
	st.param.b64 	[param1], %rd431;
	.param .b32 retval0;
	call.uni (retval0), 
	vprintf, 
	(
	param0, 
	param1
	);
	ld.param.b32 	%r1281, [retval0];
	} // callseq 95
	@%p977 bra 	$L__BB0_872;
	and.b32  	%r1283, %r5, 2146435072;
	setp.eq.s32 	%p978, %r1283, 1073741824;
	setp.lt.s32 	%p979, %r4, 0;
	{ // callseq 96, 0
	.param .b64 param0;
	st.param.f64 	[param0], 0d4024000000000000;
	.param .b64 param1;
	st.param.f64 	[param1], 0d4008000000000000;
	.param .b64 retval0;
	call.uni (retval0), 
	__internal_accurate_pow, 
	(
	param0, 
	param1
	);
	ld.param.f64 	%fd3490, [retval0];
	} // callseq 96
	neg.f64 	%fd3492, %fd3490;
	selp.f64 	%fd3493, %fd3492, %fd3490, %p978;
	selp.f64 	%fd914, %fd3493, %fd3490, %p979;
$L__BB0_584:
	setp.leu.f64 	%p982, %fd4538, 0d0000000000000000;
	sub.f64 	%fd4540, %fd4540, %fd914;
	mov.pred 	%p1436, -1;
	mov.pred 	%p1435, 0;
	@%p982 bra 	$L__BB0_869;
	setp.eq.f64 	%p983, %fd1, 0dBFF0000000000000;
	setp.eq.f64 	%p984, %fd1, 0d0000000000000000;
	setp.lt.s32 	%p985, %r6, 0;
	{ // callseq 97, 0
	.param .b64 param0;
	st.param.f64 	[param0], 0d4024000000000000;
	.param .b64 param1;
	st.param.f64 	[param1], 0dC022000000000000;
	.param .b64 retval0;
	call.uni (retval0), 
	__internal_accurate_pow, 
	(
	param0, 
	param1
	);
	ld.param.f64 	%fd3495, [retval0];
	} // callseq 97
	neg.f64 	%fd3497, %fd3495;
	selp.f64 	%fd917, %fd3497, %fd3495, %p2;
	div.rn.f64 	%fd918, %fd4540, 0d3FFBB67AE8584CAA;
	div.rn.f64 	%fd919, %fd4540, 0d3FF6A09E667F3BCD;
	mul.f64 	%fd3498, %fd4540, 0d3FF279A74590331D;
	mul.f64 	%fd920, %fd3498, 0d400921FB54442D18;
	mul.f64 	%fd3499, %fd4540, 0d3FF6A09E667F3BCD;
	mul.f64 	%fd921, %fd3499, 0d400921FB54442D18;
	add.f64 	%fd3500, %fd4540, %fd4540;
	mul.f64 	%fd3501, %fd3500, 0d400921FB54442D18;
	mul.f64 	%fd922, %fd2, %fd3501;
	ld.global.f64 	%fd3502, [G4_3];
	ld.global.f64 	%fd923, [mu4];
	ld.global.f64 	%fd924, [lambda];
	ld.global.u8 	%rs3, [triple_fr];
	ld.global.f64 	%fd925, [P0];
	ld.global.f64 	%fd926, [S2];
	ld.global.f64 	%fd927, [gamma3];
	ld.global.f64 	%fd928, [B];
	ld.global.f64 	%fd929, [n];
	ld.global.f64 	%fd930, [rho];
	ld.global.f64 	%fd931, [C_inf];
	neg.f64 	%fd932, %fd3502;
	mul.f64 	%fd933, %fd924, 0d4008000000000000;
	div.rn.f64 	%fd3503, %fd926, %fd1;
	add.f64 	%fd934, %fd925, %fd3503;
	{
	.reg .b32 %temp; 
	mov.b64 	{%temp, %r1284}, %fd927;
	}
	shr.u32 	%r1285, %r1284, 20;
	and.b32  	%r1286, %r1285, 2047;
	add.s32 	%r1287, %r1286, -1012;
	mov.b64 	%rd435, %fd927;
	shl.b64 	%rd35, %rd435, %r1287;
	setp.eq.s64 	%p986, %rd35, -9223372036854775808;
	cvt.rzi.f64.f64 	%fd935, %fd927;
	abs.f64 	%fd936, %fd927;
	setp.neu.f64 	%p988, %fd936, 0d3FE0000000000000;
	and.pred  	%p989, %p988, %p986;
	setp.lt.s32 	%p990, %r1284, 0;
	selp.b32 	%r252, 0, 2146435072, %p990;
	and.b32  	%r253, %r1284, 2147483647;
	setp.ne.s32 	%p991, %r253, 1071644672;
	or.b32  	%r254, %r252, -2147483648;
	add.f64 	%fd3504, %fd929, 0dBFF0000000000000;
	mul.f64 	%fd937, %fd930, %fd3504;
	div.rn.f64 	%fd938, %fd3504, %fd929;
	{
	.reg .b32 %temp; 
	mov.b64 	{%temp, %r255}, %fd938;
	}
	shr.u32 	%r1288, %r255, 20;
	and.b32  	%r1289, %r1288, 2047;
	add.s32 	%r1290, %r1289, -1012;
	mov.b64 	%rd436, %fd938;
	shl.b64 	%rd36, %rd436, %r1290;
	cvt.rzi.f64.f64 	%fd939, %fd938;
	abs.f64 	%fd940, %fd938;
	setp.lt.s32 	%p992, %r255, 0;
	selp.b32 	%r256, 0, 2146435072, %p992;
	selp.b32 	%r1291, %r6, 0, %p989;
	or.b32  	%r1292, %r1291, 2146435072;
	selp.b32 	%r1293, %r1292, %r1291, %p990;
	mov.b32 	%r1294, 0;
	mov.b64 	%fd941, {%r1294, %r1293};
	add.f64 	%fd3505, %fd1, %fd927;
	{
	.reg .b32 %temp; 
	mov.b64 	{%temp, %r1295}, %fd3505;
	}
	and.b32  	%r257, %r1295, 2146435072;
	setp.gt.f64 	%p993, %fd13, 0d3FF0000000000000;
	selp.b32 	%r1296, 2146435072, 0, %p993;
	xor.b32  	%r1297, %r1296, 2146435072;
	selp.b32 	%r1298, %r1297, %r1296, %p990;
	selp.b32 	%r1299, 1072693248, %r1298, %p983;
	mov.b64 	%fd942, {%r1294, %r1299};
	neg.f64 	%fd943, %fd927;
	mov.f64 	%fd3506, 0dBFF0000000000000;
	sub.f64 	%fd944, %fd3506, %fd927;
	{
	.reg .b32 %temp; 
	mov.b64 	{%temp, %r258}, %fd944;
	}
	shr.u32 	%r1300, %r258, 20;
	and.b32  	%r1301, %r1300, 2047;
	add.s32 	%r1302, %r1301, -1012;
	mov.b64 	%rd437, %fd944;
	shl.b64 	%rd37, %rd437, %r1302;
	cvt.rzi.f64.f64 	%fd945, %fd944;
	abs.f64 	%fd946, %fd944;
	rcp.rn.f64 	%fd3507, %fd929;
	neg.f64 	%fd947, %fd3507;
	{
	.reg .b32 %temp; 
	mov.b64 	{%temp, %r259}, %fd947;
	}
	shr.u32 	%r1303, %r259, 20;
	and.b32  	%r1304, %r1303, 2047;
	add.s32 	%r1305, %r1304, -1012;
	mov.b64 	%rd438, %fd947;
	shl.b64 	%rd38, %rd438, %r1305;
	cvt.rzi.f64.f64 	%fd948, %fd947;
	abs.f64 	%fd949, %fd947;
	add.f64 	%fd3508, %fd929, %fd929;
	div.rn.f64 	%fd950, %fd3504, %fd3508;
	{
	.reg .b32 %temp; 
	mov.b64 	{%temp, %r260}, %fd950;
	}
	shr.u32 	%r1306, %r260, 20;
	and.b32  	%r1307, %r1306, 2047;
	add.s32 	%r1308, %r1307, -1012;
	mov.b64 	%rd439, %fd950;
	shl.b64 	%rd39, %rd439, %r1308;
	cvt.rzi.f64.f64 	%fd951, %fd950;
	abs.f64 	%fd952, %fd950;
	selp.u32 	%r1309, -1, 0, %p986;
	selp.u32 	%r1310, -1, 0, %p989;
	selp.b32 	%r1311, %r1310, %r1309, %p984;
	and.b32  	%r1313, %r1311, 1;
	setp.eq.b32 	%p994, %r1313, 1;
	selp.b32 	%r1314, %r254, %r252, %p991;
	selp.b32 	%r1315, %r1314, %r252, %p994;
	selp.b32 	%r1316, %r1315, %r252, %p985;
	mov.b64 	%fd953, {%r1294, %r1316};
	neg.f64 	%fd954, %fd931;
	mov.f64 	%fd4714, 0d0000000000000000;
	mov.f64 	%fd4715, %fd4714;
	mov.f64 	%fd4716, %fd4714;
	mov.f64 	%fd4717, %fd1;
	mov.f64 	%fd4718, %fd4714;
	mov.f64 	%fd4719, %fd8;
$L__BB0_586:
	mov.b64 	%rd440, 0;
	st.local.u64 	[%rd1], %rd440;
	st.local.u64 	[%rd1+8], %rd440;
	st.local.u64 	[%rd1+16], %rd440;
	st.local.u64 	[%rd1+24], %rd440;
	st.local.u64 	[%rd1+32], %rd440;
	st.local.u64 	[%rd1+40], %rd440;
	st.local.u64 	[%rd1+48], %rd440;
	mov.b64 	%rd441, 4596373779694328218;
	st.local.u64 	[%rd1+56], %rd441;
	st.local.u64 	[%rd1+64], %rd440;
	st.local.u64 	[%rd1+72], %rd440;
	st.local.u64 	[%rd1+80], %rd440;
	st.local.u64 	[%rd1+88], %rd440;
	st.local.u64 	[%rd1+96], %rd440;
	st.local.u64 	[%rd1+104], %rd440;
	mov.b64 	%rd442, 4590068740216009523;
	st.local.u64 	[%rd1+112], %rd442;
	mov.b64 	%rd443, -4626097537234973491;
	st.local.u64 	[%rd1+120], %rd443;
	st.local.u64 	[%rd1+128], %rd440;
	st.local.u64 	[%rd1+136], %rd440;
	st.local.u64 	[%rd1+144], %rd440;
	st.local.u64 	[%rd1+152], %rd440;
	st.local.u64 	[%rd1+160], %rd440;
	mov.b64 	%rd444, 4606982258816578719;
	st.local.u64 	[%rd1+168], %rd444;
	mov.b64 	%rd445, -4607782898750333474;
	st.local.u64 	[%rd1+176], %rd445;
	mov.b64 	%rd446, 4615188818137564956;
	st.local.u64 	[%rd1+184], %rd446;
	st.local.u64 	[%rd1+192], %rd440;
	st.local.u64 	[%rd1+200], %rd440;
	st.local.u64 	[%rd1+208], %rd440;
	st.local.u64 	[%rd1+216], %rd440;
	mov.b64 	%rd447, 4613831079978299777;
	st.local.u64 	[%rd1+224], %rd447;
	mov.b64 	%rd448, -4600654567488282396;
	st.local.u64 	[%rd1+232], %rd448;
	mov.b64 	%rd449, 4621719415128085136;
	st.local.u64 	[%rd1+240], %rd449;
	mov.b64 	%rd450, -4624461661814770875;
	st.local.u64 	[%rd1+248], %rd450;
	st.local.u64 	[%rd1+256], %rd440;
	st.local.u64 	[%rd1+264], %rd440;
	st.local.u64 	[%rd1+272], %rd440;
	mov.b64 	%rd451, 4613591660883350704;
	st.local.u64 	[%rd1+280], %rd451;
	mov.b64 	%rd452, -4601126442028363900;
	st.local.u64 	[%rd1+288], %rd452;
	mov.b64 	%rd453, 4621203488308862603;
	st.local.u64 	[%rd1+296], %rd453;
	mov.b64 	%rd454, 4598686992230204881;
	st.local.u64 	[%rd1+304], %rd454;
	mov.b64 	%rd455, -4624772915028964305;
	st.local.u64 	[%rd1+312], %rd455;
	st.local.u64 	[%rd1+320], %rd440;
	st.local.u64 	[%rd1+328], %rd440;
	mov.b64 	%rd456, 4591232170119746901;
	st.local.u64 	[%rd1+336], %rd456;
	st.local.u64 	[%rd1+344], %rd440;
	mov.b64 	%rd457, 4601764341620278779;
	st.local.u64 	[%rd1+352], %rd457;
	mov.b64 	%rd458, 4604039281560081749;
	st.local.u64 	[%rd1+360], %rd458;
	mov.b64 	%rd459, -4623893003973981165;
	st.local.u64 	[%rd1+368], %rd459;
	mov.b64 	%rd460, 4593886077043018801;
	st.local.u64 	[%rd1+376], %rd460;
	st.local.u64 	[%rd1+384], %rd440;
	st.local.u64 	[%rd2], %rd456;
	st.local.u64 	[%rd2+8], %rd440;
	st.local.u64 	[%rd2+16], %rd457;
	st.local.u64 	[%rd2+24], %rd458;
	st.local.u64 	[%rd2+32], %rd459;
	st.local.u64 	[%rd2+40], %rd460;
	st.local.u64 	[%rd2+48], %rd440;
	mov.b64 	%rd461, 4591143349127095983;
	st.local.u64 	[%rd3], %rd461;
	st.local.u64 	[%rd3+8], %rd440;
	mov.b64 	%rd462, 4601840952719061242;
	st.local.u64 	[%rd3+16], %rd462;
	mov.b64 	%rd463, 4603706202837640806;
	st.local.u64 	[%rd3+24], %rd463;
	mov.b64 	%rd464, -4624809284685903608;
	st.local.u64 	[%rd3+32], %rd464;
	mov.b64 	%rd465, 4591080977846542320;
	st.local.u64 	[%rd3+40], %rd465;
	mov.b64 	%rd466, 4582862980812216730;
	st.local.u64 	[%rd3+48], %rd466;
	st.local.u64 	[%rd4], %rd440;
	st.local.u64 	[%rd4+8], %rd441;
	mov.b64 	%rd467, 4599075939470750515;
	st.local.u64 	[%rd4+16], %rd467;
	mov.b64 	%rd468, 4605380978949069210;
	st.local.u64 	[%rd4+24], %rd468;
	mov.b64 	%rd469, 4606181618882823964;
	st.local.u64 	[%rd4+32], %rd469;
	mov.b64 	%rd470, 4607182418800017408;
	st.local.u64 	[%rd4+40], %rd470;
	st.local.u64 	[%rd4+48], %rd470;
	st.local.u64 	[%rd5], %rd440;
	st.local.u64 	[%rd5+8], %rd440;
	st.local.u64 	[%rd5+16], %rd440;
	st.local.u64 	[%rd5+24], %rd440;
	st.local.u64 	[%rd5+48], %rd440;
	st.local.u64 	[%rd6], %rd440;
	st.local.u64 	[%rd6+8], %rd440;
	st.local.u64 	[%rd6+48], %rd440;
	st.local.u64 	[%rd7+48], %rd440;
	st.local.u64 	[%rd8+48], %rd440;
	add.f64 	%fd3510, %fd4719, %fd4718;
	setp.gt.f64 	%p995, %fd3510, %fd4538;
	sub.f64 	%fd3511, %fd4538, %fd4718;
	selp.f64 	%fd4721, %fd3511, %fd4719, %p995;
	abs.f64 	%fd962, %fd4717;
	abs.f64 	%fd963, %fd4716;
	abs.f64 	%fd964, %fd4715;
	abs.f64 	%fd965, %fd4714;
	mov.f64 	%fd4720, 0d4014000000000000;
$L__BB0_587:
	mov.f64 	%fd967, %fd4721;
	mov.f64 	%fd966, %fd4720;
	mov.b64 	%rd471, 0;
	st.local.u64 	[%rd5], %rd471;
	st.local.u64 	[%rd6], %rd471;
	st.local.u64 	[%rd7], %rd471;
	st.local.u64 	[%rd8], %rd471;
	st.local.u64 	[%rd5+8], %rd471;
	st.local.u64 	[%rd6+8], %rd471;
	st.local.u64 	[%rd7+8], %rd471;
	st.local.u64 	[%rd8+8], %rd471;
	st.local.u64 	[%rd5+16], %rd471;
	st.local.u64 	[%rd6+16], %rd471;
	st.local.u64 	[%rd7+16], %rd471;
	st.local.u64 	[%rd8+16], %rd471;
	st.local.u64 	[%rd5+24], %rd471;
	st.local.u64 	[%rd6+24], %rd471;
	st.local.u64 	[%rd7+24], %rd471;
	st.local.u64 	[%rd8+24], %rd471;
	st.local.u64 	[%rd5+32], %rd471;
	st.local.u64 	[%rd6+32], %rd471;
	st.local.u64 	[%rd7+32], %rd471;
	st.local.u64 	[%rd8+32], %rd471;
	st.local.u64 	[%rd5+40], %rd471;
	st.local.u64 	[%rd6+40], %rd471;
	st.local.u64 	[%rd7+40], %rd471;
	st.local.u64 	[%rd8+40], %rd471;
	mov.b32 	%r1769, 0;
	mov.f64 	%fd4722, 0d0000000000000000;
	mov.f64 	%fd4723, %fd4722;
	mov.f64 	%fd4724, %fd4722;
	mov.f64 	%fd4725, %fd4722;
	mov.f64 	%fd4726, %fd4717;
	mov.f64 	%fd4727, %fd4716;
	mov.f64 	%fd4728, %fd4715;
	mov.f64 	%fd4729, %fd4714;
$L__BB0_588:
	setp.eq.s32 	%p996, %r1769, 0;
	mov.f64 	%fd4730, 0d0000000000000000;
	mov.f64 	%fd4731, %fd4730;
	mov.f64 	%fd4732, %fd4730;
	mov.f64 	%fd4733, %fd4730;
	@%p996 bra 	$L__BB0_595;
	mul.wide.u32 	%rd472, %r1769, 56;
	add.s64 	%rd40, %rd1, %rd472;
	ld.local.f64 	%fd3514, [%rd40];
	ld.local.f64 	%fd3515, [%rd5];
	mul.f64 	%fd3516, %fd3514, %fd3515;
	fma.rn.f64 	%fd4730, %fd967, %fd3516, 0d0000000000000000;
	ld.local.f64 	%fd3517, [%rd6];
	mul.f64 	%fd3518, %fd3514, %fd3517;
	fma.rn.f64 	%fd4731, %fd967, %fd3518, 0d0000000000000000;
	ld.local.f64 	%fd3519, [%rd7];
	mul.f64 	%fd3520, %fd3514, %fd3519;
	fma.rn.f64 	%fd4732, %fd967, %fd3520, 0d0000000000000000;
	ld.local.f64 	%fd3521, [%rd8];
	mul.f64 	%fd3522, %fd3514, %fd3521;
	fma.rn.f64 	%fd4733, %fd967, %fd3522, 0d0000000000000000;
	setp.eq.s32 	%p997, %r1769, 1;
	@%p997 bra 	$L__BB0_595;
	ld.local.f64 	%fd3523, [%rd40+8];
	ld.local.f64 	%fd3524, [%rd5+8];
	mul.f64 	%fd3525, %fd3523, %fd3524;
	fma.rn.f64 	%fd4730, %fd967, %fd3525, %fd4730;
	ld.local.f64 	%fd3526, [%rd6+8];
	mul.f64 	%fd3527, %fd3523, %fd3526;
	fma.rn.f64 	%fd4731, %fd967, %fd3527, %fd4731;
	ld.local.f64 	%fd3528, [%rd7+8];
	mul.f64 	%fd3529, %fd3523, %fd3528;
	fma.rn.f64 	%fd4732, %fd967, %fd3529, %fd4732;
	ld.local.f64 	%fd3530, [%rd8+8];
	mul.f64 	%fd3531, %fd3523, %fd3530;
	fma.rn.f64 	%fd4733, %fd967, %fd3531, %fd4733;
	setp.eq.s32 	%p998, %r1769, 2;
	@%p998 bra 	$L__BB0_595;
	ld.local.f64 	%fd3532, [%rd40+16];
	ld.local.f64 	%fd3533, [%rd5+16];
	mul.f64 	%fd3534, %fd3532, %fd3533;
	fma.rn.f64 	%fd4730, %fd967, %fd3534, %fd4730;
	ld.local.f64 	%fd3535, [%rd6+16];
	mul.f64 	%fd3536, %fd3532, %fd3535;
	fma.rn.f64 	%fd4731, %fd967, %fd3536, %fd4731;
	ld.local.f64 	%fd3537, [%rd7+16];
	mul.f64 	%fd3538, %fd3532, %fd3537;
	fma.rn.f64 	%fd4732, %fd967, %fd3538, %fd4732;
	ld.local.f64 	%fd3539, [%rd8+16];
	mul.f64 	%fd3540, %fd3532, %fd3539;
	fma.rn.f64 	%fd4733, %fd967, %fd3540, %fd4733;
	setp.eq.s32 	%p999, %r1769, 3;
	@%p999 bra 	$L__BB0_595;
	ld.local.f64 	%fd3541, [%rd40+24];
	ld.local.f64 	%fd3542, [%rd5+24];
	mul.f64 	%fd3543, %fd3541, %fd3542;
	fma.rn.f64 	%fd4730, %fd967, %fd3543, %fd4730;
	ld.local.f64 	%fd3544, [%rd6+24];
	mul.f64 	%fd3545, %fd3541, %fd3544;
	fma.rn.f64 	%fd4731, %fd967, %fd3545, %fd4731;
	ld.local.f64 	%fd3546, [%rd7+24];
	mul.f64 	%fd3547, %fd3541, %fd3546;
	fma.rn.f64 	%fd4732, %fd967, %fd3547, %fd4732;
	ld.local.f64 	%fd3548, [%rd8+24];
	mul.f64 	%fd3549, %fd3541, %fd3548;
	fma.rn.f64 	%fd4733, %fd967, %fd3549, %fd4733;
	setp.eq.s32 	%p1000, %r1769, 4;
	@%p1000 bra 	$L__BB0_595;
	ld.local.f64 	%fd3550, [%rd40+32];
	ld.local.f64 	%fd3551, [%rd5+32];
	mul.f64 	%fd3552, %fd3550, %fd3551;
	fma.rn.f64 	%fd4730, %fd967, %fd3552, %fd4730;
	ld.local.f64 	%fd3553, [%rd6+32];
	mul.f64 	%fd3554, %fd3550, %fd3553;
	fma.rn.f64 	%fd4731, %fd967, %fd3554, %fd4731;
	ld.local.f64 	%fd3555, [%rd7+32];
	mul.f64 	%fd3556, %fd3550, %fd3555;
	fma.rn.f64 	%fd4732, %fd967, %fd3556, %fd4732;
	ld.local.f64 	%fd3557, [%rd8+32];
	mul.f64 	%fd3558, %fd3550, %fd3557;
	fma.rn.f64 	%fd4733, %fd967, %fd3558, %fd4733;
	setp.eq.s32 	%p1001, %r1769, 5;
	@%p1001 bra 	$L__BB0_595;
	ld.local.f64 	%fd3559, [%rd40+40];
	ld.local.f64 	%fd3560, [%rd5+40];
	mul.f64 	%fd3561, %fd3559, %fd3560;
	fma.rn.f64 	%fd4730, %fd967, %fd3561, %fd4730;
	ld.local.f64 	%fd3562, [%rd6+40];
	mul.f64 	%fd3563, %fd3559, %fd3562;
	fma.rn.f64 	%fd4731, %fd967, %fd3563, %fd4731;
	ld.local.f64 	%fd3564, [%rd7+40];
	mul.f64 	%fd3565, %fd3559, %fd3564;
	fma.rn.f64 	%fd4732, %fd967, %fd3565, %fd4732;
	ld.local.f64 	%fd3566, [%rd8+40];
	mul.f64 	%fd3567, %fd3559, %fd3566;
	fma.rn.f64 	%fd4733, %fd967, %fd3567, %fd4733;
$L__BB0_595:
	setp.lt.s32 	%p1002, %r5, 0;
	and.b32  	%r1318, %r5, 2146435072;
	setp.eq.s32 	%p1003, %r1318, 1073741824;
	add.f64 	%fd1004, %fd4716, %fd4731;
	mul.wide.u32 	%rd473, %r1769, 8;
	add.s64 	%rd474, %rd5, %rd473;
	st.local.f64 	[%rd474], %fd1004;
	add.s64 	%rd475, %rd4, %rd473;
	ld.local.f64 	%fd3568, [%rd475];
	fma.rn.f64 	%fd1005, %fd967, %fd3568, %fd4718;
	add.f64 	%fd1006, %fd4717, %fd4730;
	add.f64 	%fd1007, %fd4715, %fd4732;
	add.f64 	%fd1008, %fd4714, %fd4733;
	div.rn.f64 	%fd1009, %fd1, %fd1006;
	{
	.reg .b32 %temp; 
	mov.b64 	{%temp, %r262}, %fd1009;
	}
	abs.f64 	%fd1010, %fd1009;
	{ // callseq 98, 0
	.param .b64 param0;
	st.param.f64 	[param0], %fd1010;
	.param .b64 param1;
	st.param.f64 	[param1], 0d4008000000000000;
	.param .b64 retval0;
	call.uni (retval0), 
	__internal_accurate_pow, 
	(
	param0, 
	param1
	);
	ld.param.f64 	%fd3569, [retval0];
	} // callseq 98
	setp.lt.s32 	%p1004, %r262, 0;
	neg.f64 	%fd3571, %fd3569;
	selp.f64 	%fd3572, %fd3571, %fd3569, %p1003;
	selp.f64 	%fd3573, %fd3572, %fd3569, %p1004;
	setp.eq.f64 	%p1005, %fd1009, 0d0000000000000000;
	selp.b32 	%r1319, %r262, 0, %p1003;
	or.b32  	%r1320, %r1319, 2146435072;
	selp.b32 	%r1321, %r1320, %r1319, %p1002;
	mov.b32 	%r1322, 0;
	mov.b64 	%fd3574, {%r1322, %r1321};
	selp.f64 	%fd4734, %fd3574, %fd3573, %p1005;
	add.f64 	%fd3575, %fd1009, 0d4008000000000000;
	{
	.reg .b32 %temp; 
	mov.b64 	{%temp, %r1323}, %fd3575;
	}
	and.b32  	%r1324, %r1323, 2146435072;
	setp.ne.s32 	%p1006, %r1324, 2146435072;
	@%p1006 bra 	$L__BB0_600;
	setp.num.f64 	%p1007, %fd1009, %fd1009;
	@%p1007 bra 	$L__BB0_598;
	mov.f64 	%fd3576, 0d4008000000000000;
	add.rn.f64 	%fd4734, %fd1009, %fd3576;
	bra.uni 	$L__BB0_600;
$L__BB0_598:
	setp.neu.f64 	%p1008, %fd1010, 0d7FF0000000000000;
	@%p1008 bra 	$L__BB0_600;
	and.b32  	%r1325, %r5, 2146435072;
	setp.eq.s32 	%p1010, %r1325, 1073741824;
	and.b32  	%r1326, %r5, 2147483647;
	setp.ne.s32 	%p1011, %r1326, 1071644672;
	selp.b32 	%r1327, 0, 2146435072, %p1002;
	or.b32  	%r1328, %r1327, -2147483648;
	selp.b32 	%r1329, %r1328, %r1327, %p1011;
	selp.b32 	%r1330, %r1329, %r1327, %p1010;
	selp.b32 	%r1331, %r1330, %r1327, %p1004;
	mov.b32 	%r1332, 0;
	mov.b64 	%fd4734, {%r1332, %r1331};
$L__BB0_600:
	setp.ne.s16 	%p1013, %rs3, 0;
	setp.eq.f64 	%p1014, %fd1009, 0d3FF0000000000000;
	mov.f64 	%fd3577, 0d3FF0000000000000;
	sub.f64 	%fd3578, %fd3577, %fd4734;
	selp.f64 	%fd3579, 0d0000000000000000, %fd3578, %p1014;
	mul.f64 	%fd3580, %fd3579, %fd932;
	mul.f64 	%fd3581, %fd1004, %fd923;
	div.rn.f64 	%fd3582, %fd3581, %fd1006;
	sub.f64 	%fd3583, %fd3580, %fd3582;
	sub.f64 	%fd3584, %fd3583, %fd1007;
	div.rn.f64 	%fd1015, %fd3584, %fd924;
	div.rn.f64 	%fd3585, %fd3583, %fd933;
	div.rn.f64 	%fd3586, %fd1008, %fd924;
	sub.f64 	%fd1016, %fd3585, %fd3586;
	@%p1013 bra 	$L__BB0_606;
	mul.f64 	%fd1017, %fd10, %fd1005;
	abs.f64 	%fd1018, %fd1017;
	setp.neu.f64 	%p1045, %fd1018, 0d7FF0000000000000;
	@%p1045 bra 	$L__BB0_603;
	mov.f64 	%fd3748, 0d0000000000000000;
	mul.rn.f64 	%fd4735, %fd1017, %fd3748;
	mov.b32 	%r1770, 0;
	bra.uni 	$L__BB0_605;
$L__BB0_603:
	mul.f64 	%fd3743, %fd1017, 0d3FE45F306DC9C883;
	cvt.rni.s32.f64 	%r1770, %fd3743;
	cvt.rn.f64.s32 	%fd3744, %r1770;
	fma.rn.f64 	%fd3745, %fd3744, 0dBFF921FB54442D18, %fd1017;
	fma.rn.f64 	%fd3746, %fd3744, 0dBC91A62633145C00, %fd3745;
	fma.rn.f64 	%fd4735, %fd3744, 0dB97B839A252049C0, %fd3746;
	setp.ltu.f64 	%p1046, %fd1018, 0d41E0000000000000;
	@%p1046 bra 	$L__BB0_605;
	{ // callseq 105, 0
	.param .b64 param0;
	st.param.f64 	[param0], %fd1017;
	.param .align 16 .b8 retval0[16];
	call.uni (retval0), 
	__internal_trig_reduction_slowpathd, 
	(
	param0
	);
	ld.param.f64 	%fd4735, [retval0];
	ld.param.b32 	%r1770, [retval0+8];
	} // callseq 105
$L__BB0_605:
	shl.b32 	%r1365, %r1770, 6;
	cvt.u64.u32 	%rd500, %r1365;
	and.b64  	%rd501, %rd500, 64;
	mov.u64 	%rd502, __cudart_sin_cos_coeffs;
	add.s64 	%rd503, %rd502, %rd501;
	mul.rn.f64 	%fd3749, %fd4735, %fd4735;
	and.b32  	%r1366, %r1770, 1;
	setp.eq.b32 	%p1047, %r1366, 1;
	selp.f64 	%fd3750, 0dBDA8FF8320FD8164, 0d3DE5DB65F9785EBA, %p1047;
	ld.global.nc.v2.f64 	{%fd3751, %fd3752}, [%rd503];
	fma.rn.f64 	%fd3753, %fd3750, %fd3749, %fd3751;
	fma.rn.f64 	%fd3754, %fd3753, %fd3749, %fd3752;
	ld.global.nc.v2.f64 	{%fd3755, %fd3756}, [%rd503+16];
	fma.rn.f64 	%fd3757, %fd3754, %fd3749, %fd3755;
	fma.rn.f64 	%fd3758, %fd3757, %fd3749, %fd3756;
	ld.global.nc.v2.f64 	{%fd3759, %fd3760}, [%rd503+32];
	fma.rn.f64 	%fd3761, %fd3758, %fd3749, %fd3759;
	fma.rn.f64 	%fd3762, %fd3761, %fd3749, %fd3760;
	fma.rn.f64 	%fd3763, %fd3762, %fd4735, %fd4735;
	fma.rn.f64 	%fd3764, %fd3762, %fd3749, 0d3FF0000000000000;
	selp.f64 	%fd3765, %fd3764, %fd3763, %p1047;
	and.b32  	%r1367, %r1770, 2;
	setp.eq.s32 	%p1048, %r1367, 0;
	mov.f64 	%fd3766, 0d0000000000000000;
	sub.f64 	%fd3767, %fd3766, %fd3765;
	selp.f64 	%fd3768, %fd3765, %fd3767, %p1048;
	mul.f64 	%fd4742, %fd4540, %fd3768;
	bra.uni 	$L__BB0_635;
$L__BB0_606:
	setp.neu.f64 	%p1015, %fd2, %fd3;
	setp.neu.f64 	%p1016, %fd2, %fd4;
	or.pred  	%p1017, %p1015, %p1016;
	@%p1017 bra 	$L__BB0_612;
	mul.f64 	%fd1024, %fd10, %fd1005;
	abs.f64 	%fd1025, %fd1024;
	setp.neu.f64 	%p1041, %fd1025, 0d7FF0000000000000;
	@%p1041 bra 	$L__BB0_609;
	mov.f64 	%fd3722, 0d0000000000000000;
	mul.rn.f64 	%fd4736, %fd1024, %fd3722;
	mov.b32 	%r1771, 0;
	bra.uni 	$L__BB0_611;
$L__BB0_609:
	mul.f64 	%fd3717, %fd1024, 0d3FE45F306DC9C883;
	cvt.rni.s32.f64 	%r1771, %fd3717;
	cvt.rn.f64.s32 	%fd3718, %r1771;
	fma.rn.f64 	%fd3719, %fd3718, 0dBFF921FB54442D18, %fd1024;
	fma.rn.f64 	%fd3720, %fd3718, 0dBC91A62633145C00, %fd3719;
	fma.rn.f64 	%fd4736, %fd3718, 0dB97B839A252049C0, %fd3720;
	setp.ltu.f64 	%p1042, %fd1025, 0d41E0000000000000;
	@%p1042 bra 	$L__BB0_611;
	{ // callseq 104, 0
	.param .b64 param0;
	st.param.f64 	[param0], %fd1024;
	.param .align 16 .b8 retval0[16];
	call.uni (retval0), 
	__internal_trig_reduction_slowpathd, 
	(
	param0
	);
	ld.param.f64 	%fd4736, [retval0];
	ld.param.b32 	%r1771, [retval0+8];
	} // callseq 104
$L__BB0_611:
	shl.b32 	%r1360, %r1771, 6;
	cvt.u64.u32 	%rd496, %r1360;
	and.b64  	%rd497, %rd496, 64;
	mov.u64 	%rd498, __cudart_sin_cos_coeffs;
	add.s64 	%rd499, %rd498, %rd497;
	mul.rn.f64 	%fd3723, %fd4736, %fd4736;
	and.b32  	%r1361, %r1771, 1;
	setp.eq.b32 	%p1043, %r1361, 1;
	selp.f64 	%fd3724, 0dBDA8FF8320FD8164, 0d3DE5DB65F9785EBA, %p1043;
	ld.global.nc.v2.f64 	{%fd3725, %fd3726}, [%rd499];
	fma.rn.f64 	%fd3727, %fd3724, %fd3723, %fd3725;
	fma.rn.f64 	%fd3728, %fd3727, %fd3723, %fd3726;
	ld.global.nc.v2.f64 	{%fd3729, %fd3730}, [%rd499+16];
	fma.rn.f64 	%fd3731, %fd3728, %fd3723, %fd3729;
	fma.rn.f64 	%fd3732, %fd3731, %fd3723, %fd3730;
	ld.global.nc.v2.f64 	{%fd3733, %fd3734}, [%rd499+32];
	fma.rn.f64 	%fd3735, %fd3732, %fd3723, %fd3733;
	fma.rn.f64 	%fd3736, %fd3735, %fd3723, %fd3734;
	fma.rn.f64 	%fd3737, %fd3736, %fd4736, %fd4736;
	fma.rn.f64 	%fd3738, %fd3736, %fd3723, 0d3FF0000000000000;
	selp.f64 	%fd3739, %fd3738, %fd3737, %p1043;
	and.b32  	%r1362, %r1771, 2;
	setp.eq.s32 	%p1044, %r1362, 0;
	mov.f64 	%fd3740, 0d0000000000000000;
	sub.f64 	%fd3741, %fd3740, %fd3739;
	selp.f64 	%fd3742, %fd3739, %fd3741, %p1044;
	mul.f64 	%fd4742, %fd4540, %fd3742;
	bra.uni 	$L__BB0_635;
$L__BB0_612:
	setp.neu.f64 	%p1019, %fd3, %fd4;
	and.pred  	%p1020, %p1015, %p1019;
	@%p1020 bra 	$L__BB0_622;
	mul.f64 	%fd1031, %fd10, %fd1005;
	abs.f64 	%fd1032, %fd1031;
	setp.neu.f64 	%p1033, %fd1032, 0d7FF0000000000000;
	@%p1033 bra 	$L__BB0_615;
	mov.f64 	%fd3670, 0d0000000000000000;
	mul.rn.f64 	%fd4737, %fd1031, %fd3670;
	mov.b32 	%r1772, 0;
	bra.uni 	$L__BB0_617;
$L__BB0_615:
	mul.f64 	%fd3665, %fd1031, 0d3FE45F306DC9C883;
	cvt.rni.s32.f64 	%r1772, %fd3665;
	cvt.rn.f64.s32 	%fd3666, %r1772;
	fma.rn.f64 	%fd3667, %fd3666, 0dBFF921FB54442D18, %fd1031;
	fma.rn.f64 	%fd3668, %fd3666, 0dBC91A62633145C00, %fd3667;
	fma.rn.f64 	%fd4737, %fd3666, 0dB97B839A252049C0, %fd3668;
	setp.ltu.f64 	%p1034, %fd1032, 0d41E0000000000000;
	@%p1034 bra 	$L__BB0_617;
	{ // callseq 102, 0
	.param .b64 param0;
	st.param.f64 	[param0], %fd1031;
	.param .align 16 .b8 retval0[16];
	call.uni (retval0), 
	__internal_trig_reduction_slowpathd, 
	(
	param0
	);
	ld.param.f64 	%fd4737, [retval0];
	ld.param.b32 	%r1772, [retval0+8];
	} // callseq 102
$L__BB0_617:
	shl.b32 	%r1350, %r1772, 6;
	cvt.u64.u32 	%rd488, %r1350;
	and.b64  	%rd489, %rd488, 64;
	mov.u64 	%rd490, __cudart_sin_cos_coeffs;
	add.s64 	%rd491, %rd490, %rd489;
	mul.rn.f64 	%fd3671, %fd4737, %fd4737;
	and.b32  	%r1351, %r1772, 1;
	setp.eq.b32 	%p1035, %r1351, 1;
	selp.f64 	%fd3672, 0dBDA8FF8320FD8164, 0d3DE5DB65F9785EBA, %p1035;
	ld.global.nc.v2.f64 	{%fd3673, %fd3674}, [%rd491];
	fma.rn.f64 	%fd3675, %fd3672, %fd3671, %fd3673;
	fma.rn.f64 	%fd3676, %fd3675, %fd3671, %fd3674;
	ld.global.nc.v2.f64 	{%fd3677, %fd3678}, [%rd491+16];
	fma.rn.f64 	%fd3679, %fd3676, %fd3671, %fd3677;
	fma.rn.f64 	%fd3680, %fd3679, %fd3671, %fd3678;
	ld.global.nc.v2.f64 	{%fd3681, %fd3682}, [%rd491+32];
	fma.rn.f64 	%fd3683, %fd3680, %fd3671, %fd3681;
	fma.rn.f64 	%fd3684, %fd3683, %fd3671, %fd3682;
	fma.rn.f64 	%fd3685, %fd3684, %fd4737, %fd4737;
	fma.rn.f64 	%fd3686, %fd3684, %fd3671, 0d3FF0000000000000;
	selp.f64 	%fd3687, %fd3686, %fd3685, %p1035;
	and.b32  	%r1352, %r1772, 2;
	setp.eq.s32 	%p1036, %r1352, 0;
	mov.f64 	%fd3688, 0d0000000000000000;
	sub.f64 	%fd3689, %fd3688, %fd3687;
	selp.f64 	%fd1037, %fd3687, %fd3689, %p1036;
	mul.f64 	%fd1038, %fd12, %fd1005;
	abs.f64 	%fd1039, %fd1038;
	setp.neu.f64 	%p1037, %fd1039, 0d7FF0000000000000;
	@%p1037 bra 	$L__BB0_619;
	mov.f64 	%fd3695, 0d0000000000000000;
	mul.rn.f64 	%fd4738, %fd1038, %fd3695;
	mov.b32 	%r1773, 0;
	bra.uni 	$L__BB0_621;
$L__BB0_619:
	mul.f64 	%fd3690, %fd1038, 0d3FE45F306DC9C883;
	cvt.rni.s32.f64 	%r1773, %fd3690;
	cvt.rn.f64.s32 	%fd3691, %r1773;
	fma.rn.f64 	%fd3692, %fd3691, 0dBFF921FB54442D18, %fd1038;
	fma.rn.f64 	%fd3693, %fd3691, 0dBC91A62633145C00, %fd3692;
	fma.rn.f64 	%fd4738, %fd3691, 0dB97B839A252049C0, %fd3693;
	setp.ltu.f64 	%p1038, %fd1039, 0d41E0000000000000;
	@%p1038 bra 	$L__BB0_621;
	{ // callseq 103, 0
	.param .b64 param0;
	st.param.f64 	[param0], %fd1038;
	.param .align 16 .b8 retval0[16];
	call.uni (retval0), 
	__internal_trig_reduction_slowpathd, 
	(
	param0
	);
	ld.param.f64 	%fd4738, [retval0];
	ld.param.b32 	%r1773, [retval0+8];
	} // callseq 103
$L__BB0_621:
	shl.b32 	%r1355, %r1773, 6;
	cvt.u64.u32 	%rd492, %r1355;
	and.b64  	%rd493, %rd492, 64;
	mov.u64 	%rd494, __cudart_sin_cos_coeffs;
	add.s64 	%rd495, %rd494, %rd493;
	mul.rn.f64 	%fd3696, %fd4738, %fd4738;
	and.b32  	%r1356, %r1773, 1;
	setp.eq.b32 	%p1039, %r1356, 1;
	selp.f64 	%fd3697, 0dBDA8FF8320FD8164, 0d3DE5DB65F9785EBA, %p1039;
	ld.global.nc.v2.f64 	{%fd3698, %fd3699}, [%rd495];
	fma.rn.f64 	%fd3700, %fd3697, %fd3696, %fd3698;
	fma.rn.f64 	%fd3701, %fd3700, %fd3696, %fd3699;
	ld.global.nc.v2.f64 	{%fd3702, %fd3703}, [%rd495+16];
	fma.rn.f64 	%fd3704, %fd3701, %fd3696, %fd3702;
	fma.rn.f64 	%fd3705, %fd3704, %fd3696, %fd3703;
	ld.global.nc.v2.f64 	{%fd3706, %fd3707}, [%rd495+32];
	fma.rn.f64 	%fd3708, %fd3705, %fd3696, %fd3706;
	fma.rn.f64 	%fd3709, %fd3708, %fd3696, %fd3707;
	fma.rn.f64 	%fd3710, %fd3709, %fd4738, %fd4738;
	fma.rn.f64 	%fd3711, %fd3709, %fd3696, 0d3FF0000000000000;
	selp.f64 	%fd3712, %fd3711, %fd3710, %p1039;
	and.b32  	%r1357, %r1773, 2;
	setp.eq.s32 	%p1040, %r1357, 0;
	mov.f64 	%fd3713, 0d0000000000000000;
	sub.f64 	%fd3714, %fd3713, %fd3712;
	selp.f64 	%fd3715, %fd3712, %fd3714, %p1040;
	add.f64 	%fd3716, %fd1037, %fd3715;
	mul.f64 	%fd4742, %fd919, %fd3716;
	bra.uni 	$L__BB0_635;
$L__BB0_622:
	mul.f64 	%fd1045, %fd10, %fd1005;
	abs.f64 	%fd1046, %fd1045;
	setp.neu.f64 	%p1021, %fd1046, 0d7FF0000000000000;
	@%p1021 bra 	$L__BB0_624;
	mov.f64 	%fd3592, 0d0000000000000000;
	mul.rn.f64 	%fd4739, %fd1045, %fd3592;
	mov.b32 	%r1774, 0;
	bra.uni 	$L__BB0_626;
$L__BB0_624:
	mul.f64 	%fd3587, %fd1045, 0d3FE45F306DC9C883;
	cvt.rni.s32.f64 	%r1774, %fd3587;
	cvt.rn.f64.s32 	%fd3588, %r1774;
	fma.rn.f64 	%fd3589, %fd3588, 0dBFF921FB54442D18, %fd1045;
	fma.rn.f64 	%fd3590, %fd3588, 0dBC91A62633145C00, %fd3589;
	fma.rn.f64 	%fd4739, %fd3588, 0dB97B839A252049C0, %fd3590;
	setp.ltu.f64 	%p1022, %fd1046, 0d41E0000000000000;
	@%p1022 bra 	$L__BB0_626;
	{ // callseq 99, 0
	.param .b64 param0;
	st.param.f64 	[param0], %fd1045;
	.param .align 16 .b8 retval0[16];
	call.uni (retval0), 
	__internal_trig_reduction_slowpathd, 
	(
	param0
	);
	ld.param.f64 	%fd4739, [retval0];
	ld.param.b32 	%r1774, [retval0+8];
	} // callseq 99
$L__BB0_626:
	shl.b32 	%r1335, %r1774, 6;
	cvt.u64.u32 	%rd476, %r1335;
	and.b64  	%rd477, %rd476, 64;
	mov.u64 	%rd478, __cudart_sin_cos_coeffs;
	add.s64 	%rd479, %rd478, %rd477;
	mul.rn.f64 	%fd3593, %fd4739, %fd4739;
	and.b32  	%r1336, %r1774, 1;
	setp.eq.b32 	%p1023, %r1336, 1;
	selp.f64 	%fd3594, 0dBDA8FF8320FD8164, 0d3DE5DB65F9785EBA, %p1023;
	ld.global.nc.v2.f64 	{%fd3595, %fd3596}, [%rd479];
	fma.rn.f64 	%fd3597, %fd3594, %fd3593, %fd3595;
	fma.rn.f64 	%fd3598, %fd3597, %fd3593, %fd3596;
	ld.global.nc.v2.f64 	{%fd3599, %fd3600}, [%rd479+16];
	fma.rn.f64 	%fd3601, %fd3598, %fd3593, %fd3599;
	fma.rn.f64 	%fd3602, %fd3601, %fd3593, %fd3600;
	ld.global.nc.v2.f64 	{%fd3603, %fd3604}, [%rd479+32];
	fma.rn.f64 	%fd3605, %fd3602, %fd3593, %fd3603;
	fma.rn.f64 	%fd3606, %fd3605, %fd3593, %fd3604;
	fma.rn.f64 	%fd3607, %fd3606, %fd4739, %fd4739;
	fma.rn.f64 	%fd3608, %fd3606, %fd3593, 0d3FF0000000000000;
	selp.f64 	%fd3609, %fd3608, %fd3607, %p1023;
	and.b32  	%r1337, %r1774, 2;
	setp.eq.s32 	%p1024, %r1337, 0;
	mov.f64 	%fd3610, 0d0000000000000000;
	sub.f64 	%fd3611, %fd3610, %fd3609;
	selp.f64 	%fd1051, %fd3609, %fd3611, %p1024;
	mul.f64 	%fd1052, %fd11, %fd1005;
	abs.f64 	%fd1053, %fd1052;
	setp.neu.f64 	%p1025, %fd1053, 0d7FF0000000000000;
	@%p1025 bra 	$L__BB0_628;
	mov.f64 	%fd3617, 0d0000000000000000;
	mul.rn.f64 	%fd4740, %fd1052, %fd3617;
	mov.b32 	%r1775, 0;
	bra.uni 	$L__BB0_630;
$L__BB0_628:
	mul.f64 	%fd3612, %fd1052, 0d3FE45F306DC9C883;
	cvt.rni.s32.f64 	%r1775, %fd3612;
	cvt.rn.f64.s32 	%fd3613, %r1775;
	fma.rn.f64 	%fd3614, %fd3613, 0dBFF921FB54442D18, %fd1052;
	fma.rn.f64 	%fd3615, %fd3613, 0dBC91A62633145C00, %fd3614;
	fma.rn.f64 	%fd4740, %fd3613, 0dB97B839A252049C0, %fd3615;
	setp.ltu.f64 	%p1026, %fd1053, 0d41E0000000000000;
	@%p1026 bra 	$L__BB0_630;
	{ // callseq 100, 0
	.param .b64 param0;
	st.param.f64 	[param0], %fd1052;
	.param .align 16 .b8 retval0[16];
	call.uni (retval0), 
	__internal_trig_reduction_slowpathd, 
	(
	param0
	);
	ld.param.f64 	%fd4740, [retval0];
	ld.param.b32 	%r1775, [retval0+8];
	} // callseq 100
$L__BB0_630:
	shl.b32 	%r1340, %r1775, 6;
	cvt.u64.u32 	%rd480, %r1340;
	and.b64  	%rd481, %rd480, 64;
	mov.u64 	%rd482, __cudart_sin_cos_coeffs;
	add.s64 	%rd483, %rd482, %rd481;
	mul.rn.f64 	%fd3618, %fd4740, %fd4740;
	and.b32  	%r1341, %r1775, 1;
	setp.eq.b32 	%p1027, %r1341, 1;
	selp.f64 	%fd3619, 0dBDA8FF8320FD8164, 0d3DE5DB65F9785EBA, %p1027;
	ld.global.nc.v2.f64 	{%fd3620, %fd3621}, [%rd483];
	fma.rn.f64 	%fd3622, %fd3619, %fd3618, %fd3620;
	fma.rn.f64 	%fd3623, %fd3622, %fd3618, %fd3621;
	ld.global.nc.v2.f64 	{%fd3624, %fd3625}, [%rd483+16];
	fma.rn.f64 	%fd3626, %fd3623, %fd3618, %fd3624;
	fma.rn.f64 	%fd3627, %fd3626, %fd3618, %fd3625;
	ld.global.nc.v2.f64 	{%fd3628, %fd3629}, [%rd483+32];
	fma.rn.f64 	%fd3630, %fd3627, %fd3618, %fd3628;
	fma.rn.f64 	%fd3631, %fd3630, %fd3618, %fd3629;
	fma.rn.f64 	%fd3632, %fd3631, %fd4740, %fd4740;
	fma.rn.f64 	%fd3633, %fd3631, %fd3618, 0d3FF0000000000000;
	selp.f64 	%fd3634, %fd3633, %fd3632, %p1027;
	and.b32  	%r1342, %r1775, 2;
	setp.eq.s32 	%p1028, %r1342, 0;
	mov.f64 	%fd3635, 0d0000000000000000;
	sub.f64 	%fd3636, %fd3635, %fd3634;
	selp.f64 	%fd3637, %fd3634, %fd3636, %p1028;
	add.f64 	%fd1058, %fd1051, %fd3637;
	mul.f64 	%fd1059, %fd12, %fd1005;
	abs.f64 	%fd1060, %fd1059;
	setp.neu.f64 	%p1029, %fd1060, 0d7FF0000000000000;
	@%p1029 bra 	$L__BB0_632;
	mov.f64 	%fd3643, 0d0000000000000000;
	mul.rn.f64 	%fd4741, %fd1059, %fd3643;
	mov.b32 	%r1776, 0;
	bra.uni 	$L__BB0_634;
$L__BB0_632:
	mul.f64 	%fd3638, %fd1059, 0d3FE45F306DC9C883;
	cvt.rni.s32.f64 	%r1776, %fd3638;
	cvt.rn.f64.s32 	%fd3639, %r1776;
	fma.rn.f64 	%fd3640, %fd3639, 0dBFF921FB54442D18, %fd1059;
	fma.rn.f64 	%fd3641, %fd3639, 0dBC91A62633145C00, %fd3640;
	fma.rn.f64 	%fd4741, %fd3639, 0dB97B839A252049C0, %fd3641;
	setp.ltu.f64 	%p1030, %fd1060, 0d41E0000000000000;
	@%p1030 bra 	$L__BB0_634;
	{ // callseq 101, 0
	.param .b64 param0;
	st.param.f64 	[param0], %fd1059;
	.param .align 16 .b8 retval0[16];
	call.uni (retval0), 
	__internal_trig_reduction_slowpathd, 
	(
	param0
	);
	ld.param.f64 	%fd4741, [retval0];
	ld.param.b32 	%r1776, [retval0+8];
	} // callseq 101
$L__BB0_634:
	shl.b32 	%r1345, %r1776, 6;
	cvt.u64.u32 	%rd484, %r1345;
	and.b64  	%rd485, %rd484, 64;
	mov.u64 	%rd486, __cudart_sin_cos_coeffs;
	add.s64 	%rd487, %rd486, %rd485;
	mul.rn.f64 	%fd3644, %fd4741, %fd4741;
	and.b32  	%r1346, %r1776, 1;
	setp.eq.b32 	%p1031, %r1346, 1;
	selp.f64 	%fd3645, 0dBDA8FF8320FD8164, 0d3DE5DB65F9785EBA, %p1031;
	ld.global.nc.v2.f64 	{%fd3646, %fd3647}, [%rd487];
	fma.rn.f64 	%fd3648, %fd3645, %fd3644, %fd3646;
	fma.rn.f64 	%fd3649, %fd3648, %fd3644, %fd3647;
	ld.global.nc.v2.f64 	{%fd3650, %fd3651}, [%rd487+16];
	fma.rn.f64 	%fd3652, %fd3649, %fd3644, %fd3650;
	fma.rn.f64 	%fd3653, %fd3652, %fd3644, %fd3651;
	ld.global.nc.v2.f64 	{%fd3654, %fd3655}, [%rd487+32];
	fma.rn.f64 	%fd3656, %fd3653, %fd3644, %fd3654;
	fma.rn.f64 	%fd3657, %fd3656, %fd3644, %fd3655;
	fma.rn.f64 	%fd3658, %fd3657, %fd4741, %fd4741;
	fma.rn.f64 	%fd3659, %fd3657, %fd3644, 0d3FF0000000000000;
	selp.f64 	%fd3660, %fd3659, %fd3658, %p1031;
	and.b32  	%r1347, %r1776, 2;
	setp.eq.s32 	%p1032, %r1347, 0;
	mov.f64 	%fd3661, 0d0000000000000000;
	sub.f64 	%fd3662, %fd3661, %fd3660;
	selp.f64 	%fd3663, %fd3660, %fd3662, %p1032;
	add.f64 	%fd3664, %fd1058, %fd3663;
	mul.f64 	%fd4742, %fd918, %fd3664;
$L__BB0_635:
	setp.neu.f64 	%p1049, %fd1009, 0d0000000000000000;
	setp.eq.s64 	%p59, %rd35, -9223372036854775808;
	{ // callseq 106, 0
	.param .b64 param0;
	st.param.f64 	[param0], %fd1010;
	.param .b64 param1;
	st.param.f64 	[param1], %fd927;
	.param .b64 retval0;
	call.uni (retval0), 
	__internal_accurate_pow, 
	(
	param0, 
	param1
	);
	ld.param.f64 	%fd3769, [retval0];
	} // callseq 106
	neg.f64 	%fd3771, %fd3769;
	selp.f64 	%fd3772, %fd3771, %fd3769, %p59;
	selp.f64 	%fd1067, %fd3772, %fd3769, %p1004;
	@%p1049 bra 	$L__BB0_637;
	setp.lt.s32 	%p1054, %r1284, 0;
	setp.neu.f64 	%p1055, %fd936, 0d3FE0000000000000;
	setp.eq.s64 	%p1056, %rd35, -9223372036854775808;
	and.pred  	%p59, %p1055, %p1056;
	selp.b32 	%r1368, %r262, 0, %p59;
	or.b32  	%r1369, %r1368, 2146435072;
	selp.b32 	%r1370, %r1369, %r1368, %p1054;
	mov.b32 	%r1371, 0;
	mov.b64 	%fd4744, {%r1371, %r1370};
	bra.uni 	$L__BB0_638;
$L__BB0_637:
	setp.neu.f64 	%p1053, %fd927, %fd935;
	selp.f64 	%fd3773, 0dFFF8000000000000, %fd1067, %p1053;
	selp.f64 	%fd4744, %fd3773, %fd1067, %p1004;
$L__BB0_638:
	add.f64 	%fd3774, %fd1009, %fd927;
	{
	.reg .b32 %temp; 
	mov.b64 	{%temp, %r1372}, %fd3774;
	}
	and.b32  	%r284, %r1372, 2146435072;
	setp.ne.s32 	%p1057, %r284, 2146435072;
	@%p1057 bra 	$L__BB0_645;
	setp.num.f64 	%p1058, %fd927, %fd927;
	setp.num.f64 	%p1059, %fd1009, %fd1009;
	and.pred  	%p1060, %p1059, %p1058;
	@%p1060 bra 	$L__BB0_641;
	add.rn.f64 	%fd4744, %fd1009, %fd927;
	bra.uni 	$L__BB0_645;
$L__BB0_641:
	setp.neu.f64 	%p1061, %fd936, 0d7FF0000000000000;
	@%p1061 bra 	$L__BB0_643;
	setp.lt.s32 	%p1065, %r1284, 0;
	setp.gt.f64 	%p1066, %fd1010, 0d3FF0000000000000;
	selp.b32 	%r1378, 2146435072, 0, %p1066;
	xor.b32  	%r1379, %r1378, 2146435072;
	selp.b32 	%r1380, %r1379, %r1378, %p1065;
	setp.eq.f64 	%p1067, %fd1009, 0dBFF0000000000000;
	selp.b32 	%r1381, 1072693248, %r1380, %p1067;
	mov.b32 	%r1382, 0;
	mov.b64 	%fd4744, {%r1382, %r1381};
	bra.uni 	$L__BB0_645;
$L__BB0_643:
	setp.neu.f64 	%p1062, %fd1010, 0d7FF0000000000000;
	@%p1062 bra 	$L__BB0_645;
	setp.lt.s32 	%p1063, %r262, 0;
	setp.ne.s32 	%p1064, %r253, 1071644672;
	selp.b32 	%r1374, %r254, %r252, %p1064;
	selp.b32 	%r1375, %r1374, %r252, %p59;
	selp.b32 	%r1376, %r1375, %r252, %p1063;
	mov.b32 	%r1377, 0;
	mov.b64 	%fd4744, {%r1377, %r1376};
$L__BB0_645:
	setp.eq.f64 	%p1069, %fd927, 0d0000000000000000;
	or.pred  	%p60, %p1014, %p1069;
	selp.f64 	%fd3775, 0d3FF0000000000000, %fd4744, %p60;
	mul.f64 	%fd3776, %fd934, %fd3775;
	add.f64 	%fd3777, %fd4742, %fd925;
	add.f64 	%fd1075, %fd3777, %fd928;
	div.rn.f64 	%fd1076, %fd926, %fd1006;
	sub.f64 	%fd3778, %fd3776, %fd1076;
	add.f64 	%fd3779, %fd1007, %fd3778;
	add.f64 	%fd3780, %fd928, %fd3779;
	div.rn.f64 	%fd1077, %fd3780, %fd1075;
	{
	.reg .b32 %temp; 
	mov.b64 	{%temp, %r285}, %fd1077;
	}
	abs.f64 	%fd1078, %fd1077;
	setp.neu.f64 	%p1070, %fd1077, 0d0000000000000000;
	@%p1070 bra 	$L__BB0_647;
	setp.lt.s32 	%p1073, %r255, 0;
	setp.neu.f64 	%p1074, %fd940, 0d3FE0000000000000;
	setp.eq.s64 	%p1075, %rd36, -9223372036854775808;
	and.pred  	%p63, %p1074, %p1075;
	selp.b32 	%r1383, %r285, 0, %p63;
	or.b32  	%r1384, %r1383, 2146435072;
	selp.b32 	%r1385, %r1384, %r1383, %p1073;
	mov.b32 	%r1386, 0;
	mov.b64 	%fd4746, {%r1386, %r1385};
	bra.uni 	$L__BB0_648;
$L__BB0_647:
	setp.eq.s64 	%p63, %rd36, -9223372036854775808;
	{ // callseq 107, 0
	.param .b64 param0;
	st.param.f64 	[param0], %fd1078;
	.param .b64 param1;
	st.param.f64 	[param1], %fd938;
	.param .b64 retval0;
	call.uni (retval0), 
	__internal_accurate_pow, 
	(
	param0, 
	param1
	);
	ld.param.f64 	%fd3781, [retval0];
	} // callseq 107
	setp.lt.s32 	%p1071, %r285, 0;
	setp.neu.f64 	%p1072, %fd938, %fd939;
	neg.f64 	%fd3783, %fd3781;
	selp.f64 	%fd3784, %fd3783, %fd3781, %p63;
	selp.f64 	%fd3785, %fd3784, %fd3781, %p1071;
	selp.f64 	%fd3786, 0dFFF8000000000000, %fd3785, %p1072;
	selp.f64 	%fd4746, %fd3786, %fd3785, %p1071;
$L__BB0_648:
	add.f64 	%fd3787, %fd1077, %fd938;
	{
	.reg .b32 %temp; 
	mov.b64 	{%temp, %r1387}, %fd3787;
	}
	and.b32  	%r1388, %r1387, 2146435072;
	setp.ne.s32 	%p1076, %r1388, 2146435072;
	@%p1076 bra 	$L__BB0_655;
	setp.num.f64 	%p1077, %fd938, %fd938;
	setp.num.f64 	%p1078, %fd1077, %fd1077;
	and.pred  	%p1079, %p1078, %p1077;
	@%p1079 bra 	$L__BB0_651;
	add.rn.f64 	%fd4746, %fd1077, %fd938;
	bra.uni 	$L__BB0_655;
$L__BB0_651:
	setp.neu.f64 	%p1080, %fd940, 0d7FF0000000000000;
	@%p1080 bra 	$L__BB0_653;
	setp.lt.s32 	%p1084, %r255, 0;
	setp.gt.f64 	%p1085, %fd1078, 0d3FF0000000000000;
	selp.b32 	%r1395, 2146435072, 0, %p1085;
	xor.b32  	%r1396, %r1395, 2146435072;
	selp.b32 	%r1397, %r1396, %r1395, %p1084;
	setp.eq.f64 	%p1086, %fd1077, 0dBFF0000000000000;
	selp.b32 	%r1398, 1072693248, %r1397, %p1086;
	mov.b32 	%r1399, 0;
	mov.b64 	%fd4746, {%r1399, %r1398};
	bra.uni 	$L__BB0_655;
$L__BB0_653:
	setp.neu.f64 	%p1081, %fd1078, 0d7FF0000000000000;
	@%p1081 bra 	$L__BB0_655;
	setp.lt.s32 	%p1082, %r285, 0;
	and.b32  	%r1389, %r255, 2147483647;
	setp.ne.s32 	%p1083, %r1389, 1071644672;
	or.b32  	%r1390, %r256, -2147483648;
	selp.b32 	%r1391, %r1390, %r256, %p1083;
	selp.b32 	%r1392, %r1391, %r256, %p63;
	selp.b32 	%r1393, %r1392, %r256, %p1082;
	mov.b32 	%r1394, 0;
	mov.b64 	%fd4746, {%r1394, %r1393};
$L__BB0_655:
	setp.eq.f64 	%p1087, %fd938, 0d0000000000000000;
	setp.ne.s16 	%p1088, %rs3, 0;
	setp.eq.f64 	%p1089, %fd1077, 0d3FF0000000000000;
	add.f64 	%fd3788, %fd4746, 0dBFF0000000000000;
	selp.f64 	%fd3789, 0d0000000000000000, %fd3788, %p1087;
	selp.f64 	%fd3790, 0d0000000000000000, %fd3789, %p1089;
	mul.f64 	%fd3791, %fd1075, %fd929;
	div.rn.f64 	%fd3792, %fd3791, %fd937;
	mul.f64 	%fd1086, %fd3792, %fd3790;
	@%p1088 bra 	$L__BB0_661;
	mul.f64 	%fd1087, %fd10, %fd1005;
	abs.f64 	%fd1088, %fd1087;
	setp.neu.f64 	%p1120, %fd1088, 0d7FF0000000000000;
	@%p1120 bra 	$L__BB0_658;
	mov.f64 	%fd3954, 0d0000000000000000;
	mul.rn.f64 	%fd4747, %fd1087, %fd3954;
	mov.b32 	%r1777, 0;
	bra.uni 	$L__BB0_660;
$L__BB0_658:
	mul.f64 	%fd3949, %fd1087, 0d3FE45F306DC9C883;
	cvt.rni.s32.f64 	%r1777, %fd3949;
	cvt.rn.f64.s32 	%fd3950, %r1777;
	fma.rn.f64 	%fd3951, %fd3950, 0dBFF921FB54442D18, %fd1087;
	fma.rn.f64 	%fd3952, %fd3950, 0dBC91A62633145C00, %fd3951;
	fma.rn.f64 	%fd4747, %fd3950, 0dB97B839A252049C0, %fd3952;
	setp.ltu.f64 	%p1121, %fd1088, 0d41E0000000000000;
	@%p1121 bra 	$L__BB0_660;
	{ // callseq 114, 0
	.param .b64 param0;
	st.param.f64 	[param0], %fd1087;
	.param .align 16 .b8 retval0[16];
	call.uni (retval0), 
	__internal_trig_reduction_slowpathd, 
	(
	param0
	);
	ld.param.f64 	%fd4747, [retval0];
	ld.param.b32 	%r1777, [retval0+8];
	} // callseq 114
$L__BB0_660:
	shl.b32 	%r1432, %r1777, 6;
	cvt.u64.u32 	%rd528, %r1432;
	and.b64  	%rd529, %rd528, 64;
	mov.u64 	%rd530, __cudart_sin_cos_coeffs;
	add.s64 	%rd531, %rd530, %rd529;
	mul.rn.f64 	%fd3955, %fd4747, %fd4747;
	and.b32  	%r1433, %r1777, 1;
	setp.eq.b32 	%p1122, %r1433, 1;
	selp.f64 	%fd3956, 0dBDA8FF8320FD8164, 0d3DE5DB65F9785EBA, %p1122;
	ld.global.nc.v2.f64 	{%fd3957, %fd3958}, [%rd531];
	fma.rn.f64 	%fd3959, %fd3956, %fd3955, %fd3957;
	fma.rn.f64 	%fd3960, %fd3959, %fd3955, %fd3958;
	ld.global.nc.v2.f64 	{%fd3961, %fd3962}, [%rd531+16];
	fma.rn.f64 	%fd3963, %fd3960, %fd3955, %fd3961;
	fma.rn.f64 	%fd3964, %fd3963, %fd3955, %fd3962;
	ld.global.nc.v2.f64 	{%fd3965, %fd3966}, [%rd531+32];
	fma.rn.f64 	%fd3967, %fd3964, %fd3955, %fd3965;
	fma.rn.f64 	%fd3968, %fd3967, %fd3955, %fd3966;
	fma.rn.f64 	%fd3969, %fd3968, %fd4747, %fd4747;
	fma.rn.f64 	%fd3970, %fd3968, %fd3955, 0d3FF0000000000000;
	selp.f64 	%fd3971, %fd3970, %fd3969, %p1122;
	and.b32  	%r1434, %r1777, 2;
	setp.eq.s32 	%p1123, %r1434, 0;
	mov.f64 	%fd3972, 0d0000000000000000;
	sub.f64 	%fd3973, %fd3972, %fd3971;
	selp.f64 	%fd3974, %fd3971, %fd3973, %p1123;
	mul.f64 	%fd4754, %fd4540, %fd3974;
	bra.uni 	$L__BB0_690;
$L__BB0_661:
	setp.neu.f64 	%p1090, %fd2, %fd3;
	setp.neu.f64 	%p1091, %fd2, %fd4;
	or.pred  	%p1092, %p1090, %p1091;
	@%p1092 bra 	$L__BB0_667;
	mul.f64 	%fd1094, %fd10, %fd1005;
	abs.f64 	%fd1095, %fd1094;
	setp.neu.f64 	%p1116, %fd1095, 0d7FF0000000000000;
	@%p1116 bra 	$L__BB0_664;
	mov.f64 	%fd3928, 0d0000000000000000;
	mul.rn.f64 	%fd4748, %fd1094, %fd3928;
	mov.b32 	%r1778, 0;
	bra.uni 	$L__BB0_666;
$L__BB0_664:
	mul.f64 	%fd3923, %fd1094, 0d3FE45F306DC9C883;
	cvt.rni.s32.f64 	%r1778, %fd3923;
	cvt.rn.f64.s32 	%fd3924, %r1778;
	fma.rn.f64 	%fd3925, %fd3924, 0dBFF921FB54442D18, %fd1094;
	fma.rn.f64 	%fd3926, %fd3924, 0dBC91A62633145C00, %fd3925;
	fma.rn.f64 	%fd4748, %fd3924, 0dB97B839A252049C0, %fd3926;
	setp.ltu.f64 	%p1117, %fd1095, 0d41E0000000000000;
	@%p1117 bra 	$L__BB0_666;
	{ // callseq 113, 0
	.param .b64 param0;
	st.param.f64 	[param0], %fd1094;
	.param .align 16 .b8 retval0[16];
	call.uni (retval0), 
	__internal_trig_reduction_slowpathd, 
	(
	param0
	);
	ld.param.f64 	%fd4748, [retval0];
	ld.param.b32 	%r1778, [retval0+8];
	} // callseq 113
$L__BB0_666:
	shl.b32 	%r1427, %r1778, 6;
	cvt.u64.u32 	%rd524, %r1427;
	and.b64  	%rd525, %rd524, 64;
	mov.u64 	%rd526, __cudart_sin_cos_coeffs;
	add.s64 	%rd527, %rd526, %rd525;
	mul.rn.f64 	%fd3929, %fd4748, %fd4748;
	and.b32  	%r1428, %r1778, 1;
	setp.eq.b32 	%p1118, %r1428, 1;
	selp.f64 	%fd3930, 0dBDA8FF8320FD8164, 0d3DE5DB65F9785EBA, %p1118;
	ld.global.nc.v2.f64 	{%fd3931, %fd3932}, [%rd527];
	fma.rn.f64 	%fd3933, %fd3930, %fd3929, %fd3931;
	fma.rn.f64 	%fd3934, %fd3933, %fd3929, %fd3932;
	ld.global.nc.v2.f64 	{%fd3935, %fd3936}, [%rd527+16];
	fma.rn.f64 	%fd3937, %fd3934, %fd3929, %fd3935;
	fma.rn.f64 	%fd3938, %fd3937, %fd3929, %fd3936;
	ld.global.nc.v2.f64 	{%fd3939, %fd3940}, [%rd527+32];
	fma.rn.f64 	%fd3941, %fd3938, %fd3929, %fd3939;
	fma.rn.f64 	%fd3942, %fd3941, %fd3929, %fd3940;
	fma.rn.f64 	%fd3943, %fd3942, %fd4748, %fd4748;
	fma.rn.f64 	%fd3944, %fd3942, %fd3929, 0d3FF0000000000000;
	selp.f64 	%fd3945, %fd3944, %fd3943, %p1118;
	and.b32  	%r1429, %r1778, 2;
	setp.eq.s32 	%p1119, %r1429, 0;
	mov.f64 	%fd3946, 0d0000000000000000;
	sub.f64 	%fd3947, %fd3946, %fd3945;
	selp.f64 	%fd3948, %fd3945, %fd3947, %p1119;
	mul.f64 	%fd4754, %fd4540, %fd3948;
	bra.uni 	$L__BB0_690;
$L__BB0_667:
	setp.neu.f64 	%p1094, %fd3, %fd4;
	and.pred  	%p1095, %p1090, %p1094;
	@%p1095 bra 	$L__BB0_677;
	mul.f64 	%fd1101, %fd10, %fd1005;
	abs.f64 	%fd1102, %fd1101;
	setp.neu.f64 	%p1108, %fd1102, 0d7FF0000000000000;
	@%p1108 bra 	$L__BB0_670;
	mov.f64 	%fd3876, 0d0000000000000000;
	mul.rn.f64 	%fd4749, %fd1101, %fd3876;
	mov.b32 	%r1779, 0;
	bra.uni 	$L__BB0_672;
$L__BB0_670:
	mul.f64 	%fd3871, %fd1101, 0d3FE45F306DC9C883;
	cvt.rni.s32.f64 	%r1779, %fd3871;
	cvt.rn.f64.s32 	%fd3872, %r1779;
	fma.rn.f64 	%fd3873, %fd3872, 0dBFF921FB54442D18, %fd1101;
	fma.rn.f64 	%fd3874, %fd3872, 0dBC91A62633145C00, %fd3873;
	fma.rn.f64 	%fd4749, %fd3872, 0dB97B839A252049C0, %fd3874;
	setp.ltu.f64 	%p1109, %fd1102, 0d41E0000000000000;
	@%p1109 bra 	$L__BB0_672;
	{ // callseq 111, 0
	.param .b64 param0;
	st.param.f64 	[param0], %fd1101;
	.param .align 16 .b8 retval0[16];
	call.uni (retval0), 
	__internal_trig_reduction_slowpathd, 
	(
	param0
	);
	ld.param.f64 	%fd4749, [retval0];
	ld.param.b32 	%r1779, [retval0+8];
	} // callseq 111
$L__BB0_672:
	shl.b32 	%r1417, %r1779, 6;
	cvt.u64.u32 	%rd516, %r1417;
	and.b64  	%rd517, %rd516, 64;
	mov.u64 	%rd518, __cudart_sin_cos_coeffs;
	add.s64 	%rd519, %rd518, %rd517;
	mul.rn.f64 	%fd3877, %fd4749, %fd4749;
	and.b32  	%r1418, %r1779, 1;
	setp.eq.b32 	%p1110, %r1418, 1;
	selp.f64 	%fd3878, 0dBDA8FF8320FD8164, 0d3DE5DB65F9785EBA, %p1110;
	ld.global.nc.v2.f64 	{%fd3879, %fd3880}, [%rd519];
	fma.rn.f64 	%fd3881, %fd3878, %fd3877, %fd3879;
	fma.rn.f64 	%fd3882, %fd3881, %fd3877, %fd3880;
	ld.global.nc.v2.f64 	{%fd3883, %fd3884}, [%rd519+16];
	fma.rn.f64 	%fd3885, %fd3882, %fd3877, %fd3883;
	fma.rn.f64 	%fd3886, %fd3885, %fd3877, %fd3884;
	ld.global.nc.v2.f64 	{%fd3887, %fd3888}, [%rd519+32];
	fma.rn.f64 	%fd3889, %fd3886, %fd3877, %fd3887;
	fma.rn.f64 	%fd3890, %fd3889, %fd3877, %fd3888;
	fma.rn.f64 	%fd3891, %fd3890, %fd4749, %fd4749;
	fma.rn.f64 	%fd3892, %fd3890, %fd3877, 0d3FF0000000000000;
	selp.f64 	%fd3893, %fd3892, %fd3891, %p1110;
	and.b32  	%r1419, %r1779, 2;
	setp.eq.s32 	%p1111, %r1419, 0;
	mov.f64 	%fd3894, 0d0000000000000000;
	sub.f64 	%fd3895, %fd3894, %fd3893;
	selp.f64 	%fd1107, %fd3893, %fd3895, %p1111;
	mul.f64 	%fd1108, %fd12, %fd1005;
	abs.f64 	%fd1109, %fd1108;
	setp.neu.f64 	%p1112, %fd1109, 0d7FF0000000000000;
	@%p1112 bra 	$L__BB0_674;
	mov.f64 	%fd3901, 0d0000000000000000;
	mul.rn.f64 	%fd4750, %fd1108, %fd3901;
	mov.b32 	%r1780, 0;
	bra.uni 	$L__BB0_676;
$L__BB0_674:
	mul.f64 	%fd3896, %fd1108, 0d3FE45F306DC9C883;
	cvt.rni.s32.f64 	%r1780, %fd3896;
	cvt.rn.f64.s32 	%fd3897, %r1780;
	fma.rn.f64 	%fd3898, %fd3897, 0dBFF921FB54442D18, %fd1108;
	fma.rn.f64 	%fd3899, %fd3897, 0dBC91A62633145C00, %fd3898;
	fma.rn.f64 	%fd4750, %fd3897, 0dB97B839A252049C0, %fd3899;
	setp.ltu.f64 	%p1113, %fd1109, 0d41E0000000000000;
	@%p1113 bra 	$L__BB0_676;
	{ // callseq 112, 0
	.param .b64 param0;
	st.param.f64 	[param0], %fd1108;
	.param .align 16 .b8 retval0[16];
	call.uni (retval0), 
	__internal_trig_reduction_slowpathd, 
	(
	param0
	);
	ld.param.f64 	%fd4750, [retval0];
	ld.param.b32 	%r1780, [retval0+8];
	} // callseq 112
$L__BB0_676:
	shl.b32 	%r1422, %r1780, 6;
	cvt.u64.u32 	%rd520, %r1422;
	and.b64  	%rd521, %rd520, 64;
	mov.u64 	%rd522, __cudart_sin_cos_coeffs;
	add.s64 	%rd523, %rd522, %rd521;
	mul.rn.f64 	%fd3902, %fd4750, %fd4750;
	and.b32  	%r1423, %r1780, 1;
	setp.eq.b32 	%p1114, %r1423, 1;
	selp.f64 	%fd3903, 0dBDA8FF8320FD8164, 0d3DE5DB65F9785EBA, %p1114;
	ld.global.nc.v2.f64 	{%fd3904, %fd3905}, [%rd523];
	fma.rn.f64 	%fd3906, %fd3903, %fd3902, %fd3904;
	fma.rn.f64 	%fd3907, %fd3906, %fd3902, %fd3905;
	ld.global.nc.v2.f64 	{%fd3908, %fd3909}, [%rd523+16];
	fma.rn.f64 	%fd3910, %fd3907, %fd3902, %fd3908;
	fma.rn.f64 	%fd3911, %fd3910, %fd3902, %fd3909;
	ld.global.nc.v2.f64 	{%fd3912, %fd3913}, [%rd523+32];
	fma.rn.f64 	%fd3914, %fd3911, %fd3902, %fd3912;
	fma.rn.f64 	%fd3915, %fd3914, %fd3902, %fd3913;
	fma.rn.f64 	%fd3916, %fd3915, %fd4750, %fd4750;
	fma.rn.f64 	%fd3917, %fd3915, %fd3902, 0d3FF0000000000000;
	selp.f64 	%fd3918, %fd3917, %fd3916, %p1114;
	and.b32  	%r1424, %r1780, 2;
	setp.eq.s32 	%p1115, %r1424, 0;
	mov.f64 	%fd3919, 0d0000000000000000;
	sub.f64 	%fd3920, %fd3919, %fd3918;
	selp.f64 	%fd3921, %fd3918, %fd3920, %p1115;
	add.f64 	%fd3922, %fd1107, %fd3921;
	mul.f64 	%fd4754, %fd919, %fd3922;
	bra.uni 	$L__BB0_690;
$L__BB0_677:
	mul.f64 	%fd1115, %fd10, %fd1005;
	abs.f64 	%fd1116, %fd1115;
	setp.neu.f64 	%p1096, %fd1116, 0d7FF0000000000000;
	@%p1096 bra 	$L__BB0_679;
	mov.f64 	%fd3798, 0d0000000000000000;
	mul.rn.f64 	%fd4751, %fd1115, %fd3798;
	mov.b32 	%r1781, 0;
	bra.uni 	$L__BB0_681;
$L__BB0_679:
	mul.f64 	%fd3793, %fd1115, 0d3FE45F306DC9C883;
	cvt.rni.s32.f64 	%r1781, %fd3793;
	cvt.rn.f64.s32 	%fd3794, %r1781;
	fma.rn.f64 	%fd3795, %fd3794, 0dBFF921FB54442D18, %fd1115;
	fma.rn.f64 	%fd3796, %fd3794, 0dBC91A62633145C00, %fd3795;
	fma.rn.f64 	%fd4751, %fd3794, 0dB97B839A252049C0, %fd3796;
	setp.ltu.f64 	%p1097, %fd1116, 0d41E0000000000000;
	@%p1097 bra 	$L__BB0_681;
	{ // callseq 108, 0
	.param .b64 param0;
	st.param.f64 	[param0], %fd1115;
	.param .align 16 .b8 retval0[16];
	call.uni (retval0), 
	__internal_trig_reduction_slowpathd, 
	(
	param0
	);
	ld.param.f64 	%fd4751, [retval0];
	ld.param.b32 	%r1781, [retval0+8];
	} // callseq 108
$L__BB0_681:
	shl.b32 	%r1402, %r1781, 6;
	cvt.u64.u32 	%rd504, %r1402;
	and.b64  	%rd505, %rd504, 64;
	mov.u64 	%rd506, __cudart_sin_cos_coeffs;
	add.s64 	%rd507, %rd506, %rd505;
	mul.rn.f64 	%fd3799, %fd4751, %fd4751;
	and.b32  	%r1403, %r1781, 1;
	setp.eq.b32 	%p1098, %r1403, 1;
	selp.f64 	%fd3800, 0dBDA8FF8320FD8164, 0d3DE5DB65F9785EBA, %p1098;
	ld.global.nc.v2.f64 	{%fd3801, %fd3802}, [%rd507];
	fma.rn.f64 	%fd3803, %fd3800, %fd3799, %fd3801;
	fma.rn.f64 	%fd3804, %fd3803, %fd3799, %fd3802;
	ld.global.nc.v2.f64 	{%fd3805, %fd3806}, [%rd507+16];
	fma.rn.f64 	%fd3807, %fd3804, %fd3799, %fd3805;
	fma.rn.f64 	%fd3808, %fd3807, %fd3799, %fd3806;
	ld.global.nc.v2.f64 	{%fd3809, %fd3810}, [%rd507+32];
	fma.rn.f64 	%fd3811, %fd3808, %fd3799, %fd3809;
	fma.rn.f64 	%fd3812, %fd3811, %fd3799, %fd3810;
	fma.rn.f64 	%fd3813, %fd3812, %fd4751, %fd4751;
	fma.rn.f64 	%fd3814, %fd3812, %fd3799, 0d3FF0000000000000;
	selp.f64 	%fd3815, %fd3814, %fd3813, %p1098;
	and.b32  	%r1404, %r1781, 2;
	setp.eq.s32 	%p1099, %r1404, 0;
	mov.f64 	%fd3816, 0d0000000000000000;
	sub.f64 	%fd3817, %fd3816, %fd3815;
	selp.f64 	%fd1121, %fd3815, %fd3817, %p1099;
	mul.f64 	%fd1122, %fd11, %fd1005;
	abs.f64 	%fd1123, %fd1122;
	setp.neu.f64 	%p1100, %fd1123, 0d7FF0000000000000;
	@%p1100 bra 	$L__BB0_683;
	mov.f64 	%fd3823, 0d0000000000000000;
	mul.rn.f64 	%fd4752, %fd1122, %fd3823;
	mov.b32 	%r1782, 0;
	bra.uni 	$L__BB0_685;
$L__BB0_683:
	mul.f64 	%fd3818, %fd1122, 0d3FE45F306DC9C883;
	cvt.rni.s32.f64 	%r1782, %fd3818;
	cvt.rn.f64.s32 	%fd3819, %r1782;
	fma.rn.f64 	%fd3820, %fd3819, 0dBFF921FB54442D18, %fd1122;
	fma.rn.f64 	%fd3821, %fd3819, 0dBC91A62633145C00, %fd3820;
	fma.rn.f64 	%fd4752, %fd3819, 0dB97B839A252049C0, %fd3821;
	setp.ltu.f64 	%p1101, %fd1123, 0d41E0000000000000;
	@%p1101 bra 	$L__BB0_685;
	{ // callseq 109, 0
	.param .b64 param0;
	st.param.f64 	[param0], %fd1122;
	.param .align 16 .b8 retval0[16];
	call.uni (retval0), 
	__internal_trig_reduction_slowpathd, 
	(
	param0
	);
	ld.param.f64 	%fd4752, [retval0];
	ld.param.b32 	%r1782, [retval0+8];
	} // callseq 109
$L__BB0_685:
	shl.b32 	%r1407, %r1782, 6;
	cvt.u64.u32 	%rd508, %r1407;
	and.b64  	%rd509, %rd508, 64;
	mov.u64 	%rd510, __cudart_sin_cos_coeffs;
	add.s64 	%rd511, %rd510, %rd509;
	mul.rn.f64 	%fd3824, %fd4752, %fd4752;
	and.b32  	%r1408, %r1782, 1;
	setp.eq.b32 	%p1102, %r1408, 1;
	selp.f64 	%fd3825, 0dBDA8FF8320FD8164, 0d3DE5DB65F9785EBA, %p1102;
	ld.global.nc.v2.f64 	{%fd3826, %fd3827}, [%rd511];
	fma.rn.f64 	%fd3828, %fd3825, %fd3824, %fd3826;
	fma.rn.f64 	%fd3829, %fd3828, %fd3824, %fd3827;
	ld.global.nc.v2.f64 	{%fd3830, %fd3831}, [%rd511+16];
	fma.rn.f64 	%fd3832, %fd3829, %fd3824, %fd3830;
	fma.rn.f64 	%fd3833, %fd3832, %fd3824, %fd3831;
	ld.global.nc.v2.f64 	{%fd3834, %fd3835}, [%rd511+32];
	fma.rn.f64 	%fd3836, %fd3833, %fd3824, %fd3834;
	fma.rn.f64 	%fd3837, %fd3836, %fd3824, %fd3835;
	fma.rn.f64 	%fd3838, %fd3837, %fd4752, %fd4752;
	fma.rn.f64 	%fd3839, %fd3837, %fd3824, 0d3FF0000000000000;
	selp.f64 	%fd3840, %fd3839, %fd3838, %p1102;
	and.b32  	%r1409, %r1782, 2;
	setp.eq.s32 	%p1103, %r1409, 0;
	mov.f64 	%fd3841, 0d0000000000000000;
	sub.f64 	%fd3842, %fd3841, %fd3840;
	selp.f64 	%fd3843, %fd3840, %fd3842, %p1103;
	add.f64 	%fd1128, %fd1121, %fd3843;
	mul.f64 	%fd1129, %fd12, %fd1005;
	abs.f64 	%fd1130, %fd1129;
	setp.neu.f64 	%p1104, %fd1130, 0d7FF0000000000000;
	@%p1104 bra 	$L__BB0_687;
	mov.f64 	%fd3849, 0d0000000000000000;
	mul.rn.f64 	%fd4753, %fd1129, %fd3849;
	mov.b32 	%r1783, 0;
	bra.uni 	$L__BB0_689;
$L__BB0_687:
	mul.f64 	%fd3844, %fd1129, 0d3FE45F306DC9C883;
	cvt.rni.s32.f64 	%r1783, %fd3844;
	cvt.rn.f64.s32 	%fd3845, %r1783;
	fma.rn.f64 	%fd3846, %fd3845, 0dBFF921FB54442D18, %fd1129;
	fma.rn.f64 	%fd3847, %fd3845, 0dBC91A62633145C00, %fd3846;
	fma.rn.f64 	%fd4753, %fd3845, 0dB97B839A252049C0, %fd3847;
	setp.ltu.f64 	%p1105, %fd1130, 0d41E0000000000000;
	@%p1105 bra 	$L__BB0_689;
	{ // callseq 110, 0
	.param .b64 param0;
	st.param.f64 	[param0], %fd1129;
	.param .align 16 .b8 retval0[16];
	call.uni (retval0), 
	__internal_trig_reduction_slowpathd, 
	(
	param0
	);
	ld.param.f64 	%fd4753, [retval0];
	ld.param.b32 	%r1783, [retval0+8];
	} // callseq 110
$L__BB0_689:
	shl.b32 	%r1412, %r1783, 6;
	cvt.u64.u32 	%rd512, %r1412;
	and.b64  	%rd513, %rd512, 64;
	mov.u64 	%rd514, __cudart_sin_cos_coeffs;
	add.s64 	%rd515, %rd514, %rd513;
	mul.rn.f64 	%fd3850, %fd4753, %fd4753;
	and.b32  	%r1413, %r1783, 1;
	setp.eq.b32 	%p1106, %r1413, 1;
	selp.f64 	%fd3851, 0dBDA8FF8320FD8164, 0d3DE5DB65F9785EBA, %p1106;
	ld.global.nc.v2.f64 	{%fd3852, %fd3853}, [%rd515];
	fma.rn.f64 	%fd3854, %fd3851, %fd3850, %fd3852;
	fma.rn.f64 	%fd3855, %fd3854, %fd3850, %fd3853;
	ld.global.nc.v2.f64 	{%fd3856, %fd3857}, [%rd515+16];
	fma.rn.f64 	%fd3858, %fd3855, %fd3850, %fd3856;
	fma.rn.f64 	%fd3859, %fd3858, %fd3850, %fd3857;
	ld.global.nc.v2.f64 	{%fd3860, %fd3861}, [%rd515+32];
	fma.rn.f64 	%fd3862, %fd3859, %fd3850, %fd3860;
	fma.rn.f64 	%fd3863, %fd3862, %fd3850, %fd3861;
	fma.rn.f64 	%fd3864, %fd3863, %fd4753, %fd4753;
	fma.rn.f64 	%fd3865, %fd3863, %fd3850, 0d3FF0000000000000;
	selp.f64 	%fd3866, %fd3865, %fd3864, %p1106;
	and.b32  	%r1414, %r1783, 2;
	setp.eq.s32 	%p1107, %r1414, 0;
	mov.f64 	%fd3867, 0d0000000000000000;
	sub.f64 	%fd3868, %fd3867, %fd3866;
	selp.f64 	%fd3869, %fd3866, %fd3868, %p1107;
	add.f64 	%fd3870, %fd1128, %fd3869;
	mul.f64 	%fd4754, %fd918, %fd3870;
$L__BB0_690:
	setp.neu.f64 	%p1124, %fd1009, 0d0000000000000000;
	@%p1124 bra 	$L__BB0_692;
	setp.lt.s32 	%p1127, %r1284, 0;
	setp.neu.f64 	%p1128, %fd936, 0d3FE0000000000000;
	setp.eq.s64 	%p1129, %rd35, -9223372036854775808;
	and.pred  	%p66, %p1128, %p1129;
	selp.b32 	%r1435, %r262, 0, %p66;
	or.b32  	%r1436, %r1435, 2146435072;
	selp.b32 	%r1437, %r1436, %r1435, %p1127;
	mov.b32 	%r1438, 0;
	mov.b64 	%fd4756, {%r1438, %r1437};
	bra.uni 	$L__BB0_693;
$L__BB0_692:
	setp.eq.s64 	%p66, %rd35, -9223372036854775808;
	setp.lt.s32 	%p1125, %r262, 0;
	setp.neu.f64 	%p1126, %fd927, %fd935;
	selp.f64 	%fd3975, 0dFFF8000000000000, %fd1067, %p1126;
	selp.f64 	%fd4756, %fd3975, %fd1067, %p1125;
$L__BB0_693:
	@%p1057 bra 	$L__BB0_700;
	setp.num.f64 	%p1131, %fd927, %fd927;
	setp.num.f64 	%p1132, %fd1009, %fd1009;
	and.pred  	%p1133, %p1132, %p1131;
	@%p1133 bra 	$L__BB0_696;
	add.rn.f64 	%fd4756, %fd1009, %fd927;
	bra.uni 	$L__BB0_700;
$L__BB0_696:
	setp.neu.f64 	%p1134, %fd936, 0d7FF0000000000000;
	@%p1134 bra 	$L__BB0_698;
	setp.lt.s32 	%p1138, %r1284, 0;
	setp.gt.f64 	%p1139, %fd1010, 0d3FF0000000000000;
	selp.b32 	%r1444, 2146435072, 0, %p1139;
	xor.b32  	%r1445, %r1444, 2146435072;
	selp.b32 	%r1446, %r1445, %r1444, %p1138;
	setp.eq.f64 	%p1140, %fd1009, 0dBFF0000000000000;
	selp.b32 	%r1447, 1072693248, %r1446, %p1140;
	mov.b32 	%r1448, 0;
	mov.b64 	%fd4756, {%r1448, %r1447};
	bra.uni 	$L__BB0_700;
$L__BB0_698:
	setp.neu.f64 	%p1135, %fd1010, 0d7FF0000000000000;
	@%p1135 bra 	$L__BB0_700;
	setp.lt.s32 	%p1136, %r262, 0;
	setp.ne.s32 	%p1137, %r253, 1071644672;
	selp.b32 	%r1440, %r254, %r252, %p1137;
	selp.b32 	%r1441, %r1440, %r252, %p66;
	selp.b32 	%r1442, %r1441, %r252, %p1136;
	mov.b32 	%r1443, 0;
	mov.b64 	%fd4756, {%r1443, %r1442};
$L__BB0_700:
	setp.ne.s16 	%p1141, %rs3, 0;
	selp.f64 	%fd1144, 0d3FF0000000000000, %fd4756, %p60;
	add.f64 	%fd3976, %fd4754, %fd925;
	add.f64 	%fd1145, %fd3976, %fd928;
	@%p1141 bra 	$L__BB0_707;
	mul.f64 	%fd1146, %fd10, %fd1005;
	abs.f64 	%fd1147, %fd1146;
	setp.neu.f64 	%p1172, %fd1147, 0d7FF0000000000000;
	@%p1172 bra 	$L__BB0_703;
	mov.f64 	%fd4140, 0d0000000000000000;
	mul.rn.f64 	%fd4758, %fd1146, %fd4140;
	mov.b32 	%r1785, 1;
	bra.uni 	$L__BB0_706;
$L__BB0_703:
	mul.f64 	%fd4135, %fd1146, 0d3FE45F306DC9C883;
	cvt.rni.s32.f64 	%r1784, %fd4135;
	cvt.rn.f64.s32 	%fd4136, %r1784;
	fma.rn.f64 	%fd4137, %fd4136, 0dBFF921FB54442D18, %fd1146;
	fma.rn.f64 	%fd4138, %fd4136, 0dBC91A62633145C00, %fd4137;
	fma.rn.f64 	%fd4758, %fd4136, 0dB97B839A252049C0, %fd4138;
	setp.ltu.f64 	%p1173, %fd1147, 0d41E0000000000000;
	@%p1173 bra 	$L__BB0_705;
	{ // callseq 121, 0
	.param .b64 param0;
	st.param.f64 	[param0], %fd1146;
	.param .align 16 .b8 retval0[16];
	call.uni (retval0), 
	__internal_trig_reduction_slowpathd, 
	(
	param0
	);
	ld.param.f64 	%fd4758, [retval0];
	ld.param.b32 	%r1784, [retval0+8];
	} // callseq 121
$L__BB0_705:
	add.s32 	%r1785, %r1784, 1;
$L__BB0_706:
	shl.b32 	%r1481, %r1785, 6;
	cvt.u64.u32 	%rd556, %r1481;
	and.b64  	%rd557, %rd556, 64;
	mov.u64 	%rd558, __cudart_sin_cos_coeffs;
	add.s64 	%rd559, %rd558, %rd557;
	mul.rn.f64 	%fd4141, %fd4758, %fd4758;
	and.b32  	%r1482, %r1785, 1;
	setp.eq.b32 	%p1174, %r1482, 1;
	selp.f64 	%fd4142, 0dBDA8FF8320FD8164, 0d3DE5DB65F9785EBA, %p1174;
	ld.global.nc.v2.f64 	{%fd4143, %fd4144}, [%rd559];
	fma.rn.f64 	%fd4145, %fd4142, %fd4141, %fd4143;
	fma.rn.f64 	%fd4146, %fd4145, %fd4141, %fd4144;
	ld.global.nc.v2.f64 	{%fd4147, %fd4148}, [%rd559+16];
	fma.rn.f64 	%fd4149, %fd4146, %fd4141, %fd4147;
	fma.rn.f64 	%fd4150, %fd4149, %fd4141, %fd4148;
	ld.global.nc.v2.f64 	{%fd4151, %fd4152}, [%rd559+32];
	fma.rn.f64 	%fd4153, %fd4150, %fd4141, %fd4151;
	fma.rn.f64 	%fd4154, %fd4153, %fd4141, %fd4152;
	fma.rn.f64 	%fd4155, %fd4154, %fd4758, %fd4758;
	fma.rn.f64 	%fd4156, %fd4154, %fd4141, 0d3FF0000000000000;
	selp.f64 	%fd4157, %fd4156, %fd4155, %p1174;
	and.b32  	%r1483, %r1785, 2;
	setp.eq.s32 	%p1175, %r1483, 0;
	mov.f64 	%fd4158, 0d0000000000000000;
	sub.f64 	%fd4159, %fd4158, %fd4157;
	selp.f64 	%fd4160, %fd4157, %fd4159, %p1175;
	mul.f64 	%fd4771, %fd922, %fd4160;
	bra.uni 	$L__BB0_742;
$L__BB0_707:
	setp.neu.f64 	%p1142, %fd2, %fd3;
	setp.neu.f64 	%p1143, %fd2, %fd4;
	or.pred  	%p1144, %p1142, %p1143;
	@%p1144 bra 	$L__BB0_714;
	mul.f64 	%fd1154, %fd10, %fd1005;
	abs.f64 	%fd1155, %fd1154;
	setp.neu.f64 	%p1168, %fd1155, 0d7FF0000000000000;
	@%p1168 bra 	$L__BB0_710;
	mov.f64 	%fd4114, 0d0000000000000000;
	mul.rn.f64 	%fd4760, %fd1154, %fd4114;
	mov.b32 	%r1787, 1;
	bra.uni 	$L__BB0_713;
$L__BB0_710:
	mul.f64 	%fd4109, %fd1154, 0d3FE45F306DC9C883;
	cvt.rni.s32.f64 	%r1786, %fd4109;
	cvt.rn.f64.s32 	%fd4110, %r1786;
	fma.rn.f64 	%fd4111, %fd4110, 0dBFF921FB54442D18, %fd1154;
	fma.rn.f64 	%fd4112, %fd4110, 0dBC91A62633145C00, %fd4111;
	fma.rn.f64 	%fd4760, %fd4110, 0dB97B839A252049C0, %fd4112;
	setp.ltu.f64 	%p1169, %fd1155, 0d41E0000000000000;
	@%p1169 bra 	$L__BB0_712;
	{ // callseq 120, 0
	.param .b64 param0;
	st.param.f64 	[param0], %fd1154;
	.param .align 16 .b8 retval0[16];
	call.uni (retval0), 
	__internal_trig_reduction_slowpathd, 
	(
	param0
	);
	ld.param.f64 	%fd4760, [retval0];
	ld.param.b32 	%r1786, [retval0+8];
	} // callseq 120
$L__BB0_712:
	add.s32 	%r1787, %r1786, 1;
$L__BB0_713:
	shl.b32 	%r1476, %r1787, 6;
	cvt.u64.u32 	%rd552, %r1476;
	and.b64  	%rd553, %rd552, 64;
	mov.u64 	%rd554, __cudart_sin_cos_coeffs;
	add.s64 	%rd555, %rd554, %rd553;
	mul.rn.f64 	%fd4115, %fd4760, %fd4760;
	and.b32  	%r1477, %r1787, 1;
	setp.eq.b32 	%p1170, %r1477, 1;
	selp.f64 	%fd4116, 0dBDA8FF8320FD8164, 0d3DE5DB65F9785EBA, %p1170;
	ld.global.nc.v2.f64 	{%fd4117, %fd4118}, [%rd555];
	fma.rn.f64 	%fd4119, %fd4116, %fd4115, %fd4117;
	fma.rn.f64 	%fd4120, %fd4119, %fd4115, %fd4118;
	ld.global.nc.v2.f64 	{%fd4121, %fd4122}, [%rd555+16];
	fma.rn.f64 	%fd4123, %fd4120, %fd4115, %fd4121;
	fma.rn.f64 	%fd4124, %fd4123, %fd4115, %fd4122;
	ld.global.nc.v2.f64 	{%fd4125, %fd4126}, [%rd555+32];
	fma.rn.f64 	%fd4127, %fd4124, %fd4115, %fd4125;
	fma.rn.f64 	%fd4128, %fd4127, %fd4115, %fd4126;
	fma.rn.f64 	%fd4129, %fd4128, %fd4760, %fd4760;
	fma.rn.f64 	%fd4130, %fd4128, %fd4115, 0d3FF0000000000000;
	selp.f64 	%fd4131, %fd4130, %fd4129, %p1170;
	and.b32  	%r1478, %r1787, 2;
	setp.eq.s32 	%p1171, %r1478, 0;
	mov.f64 	%fd4132, 0d0000000000000000;
	sub.f64 	%fd4133, %fd4132, %fd4131;
	selp.f64 	%fd4134, %fd4131, %fd4133, %p1171;
	mul.f64 	%fd4771, %fd922, %fd4134;
	bra.uni 	$L__BB0_742;
$L__BB0_714:
	setp.neu.f64 	%p1146, %fd3, %fd4;
	and.pred  	%p1147, %p1142, %p1146;
	@%p1147 bra 	$L__BB0_726;
	mul.f64 	%fd1162, %fd10, %fd1005;
	abs.f64 	%fd1163, %fd1162;
	setp.neu.f64 	%p1160, %fd1163, 0d7FF0000000000000;
	@%p1160 bra 	$L__BB0_717;
	mov.f64 	%fd4061, 0d0000000000000000;
	mul.rn.f64 	%fd4762, %fd1162, %fd4061;
	mov.b32 	%r1789, 1;
	bra.uni 	$L__BB0_720;
$L__BB0_717:
	mul.f64 	%fd4056, %fd1162, 0d3FE45F306DC9C883;
	cvt.rni.s32.f64 	%r1788, %fd4056;
	cvt.rn.f64.s32 	%fd4057, %r1788;
	fma.rn.f64 	%fd4058, %fd4057, 0dBFF921FB54442D18, %fd1162;
	fma.rn.f64 	%fd4059, %fd4057, 0dBC91A62633145C00, %fd4058;
	fma.rn.f64 	%fd4762, %fd4057, 0dB97B839A252049C0, %fd4059;
	setp.ltu.f64 	%p1161, %fd1163, 0d41E0000000000000;
	@%p1161 bra 	$L__BB0_719;
	{ // callseq 118, 0
	.param .b64 param0;
	st.param.f64 	[param0], %fd1162;
	.param .align 16 .b8 retval0[16];
	call.uni (retval0), 
	__internal_trig_reduction_slowpathd, 
	(
	param0
	);
	ld.param.f64 	%fd4762, [retval0];
	ld.param.b32 	%r1788, [retval0+8];
	} // callseq 118
$L__BB0_719:
	add.s32 	%r1789, %r1788, 1;
$L__BB0_720:
	shl.b32 	%r1466, %r1789, 6;
	cvt.u64.u32 	%rd544, %r1466;
	and.b64  	%rd545, %rd544, 64;
	mov.u64 	%rd546, __cudart_sin_cos_coeffs;
	add.s64 	%rd547, %rd546, %rd545;
	mul.rn.f64 	%fd4062, %fd4762, %fd4762;
	and.b32  	%r1467, %r1789, 1;
	setp.eq.b32 	%p1162, %r1467, 1;
	selp.f64 	%fd4063, 0dBDA8FF8320FD8164, 0d3DE5DB65F9785EBA, %p1162;
	ld.global.nc.v2.f64 	{%fd4064, %fd4065}, [%rd547];
	fma.rn.f64 	%fd4066, %fd4063, %fd4062, %fd4064;
	fma.rn.f64 	%fd4067, %fd4066, %fd4062, %fd4065;
	ld.global.nc.v2.f64 	{%fd4068, %fd4069}, [%rd547+16];
	fma.rn.f64 	%fd4070, %fd4067, %fd4062, %fd4068;
	fma.rn.f64 	%fd4071, %fd4070, %fd4062, %fd4069;
	ld.global.nc.v2.f64 	{%fd4072, %fd4073}, [%rd547+32];
	fma.rn.f64 	%fd4074, %fd4071, %fd4062, %fd4072;
	fma.rn.f64 	%fd4075, %fd4074, %fd4062, %fd4073;
	fma.rn.f64 	%fd4076, %fd4075, %fd4762, %fd4762;
	fma.rn.f64 	%fd4077, %fd4075, %fd4062, 0d3FF0000000000000;
	selp.f64 	%fd4078, %fd4077, %fd4076, %p1162;
	and.b32  	%r1468, %r1789, 2;
	setp.eq.s32 	%p1163, %r1468, 0;
	mov.f64 	%fd4079, 0d0000000000000000;
	sub.f64 	%fd4080, %fd4079, %fd4078;
	selp.f64 	%fd1169, %fd4078, %fd4080, %p1163;
	mul.f64 	%fd1170, %fd12, %fd1005;
	abs.f64 	%fd1171, %fd1170;
	setp.neu.f64 	%p1164, %fd1171, 0d7FF0000000000000;
	@%p1164 bra 	$L__BB0_722;
	mov.f64 	%fd4086, 0d0000000000000000;
	mul.rn.f64 	%fd4764, %fd1170, %fd4086;
	mov.b32 	%r1791, 1;
	bra.uni 	$L__BB0_725;
$L__BB0_722:
	mul.f64 	%fd4081, %fd1170, 0d3FE45F306DC9C883;
	cvt.rni.s32.f64 	%r1790, %fd4081;
	cvt.rn.f64.s32 	%fd4082, %r1790;
	fma.rn.f64 	%fd4083, %fd4082, 0dBFF921FB54442D18, %fd1170;
	fma.rn.f64 	%fd4084, %fd4082, 0dBC91A62633145C00, %fd4083;
	fma.rn.f64 	%fd4764, %fd4082, 0dB97B839A252049C0, %fd4084;
	setp.ltu.f64 	%p1165, %fd1171, 0d41E0000000000000;
	@%p1165 bra 	$L__BB0_724;
	{ // callseq 119, 0
	.param .b64 param0;
	st.param.f64 	[param0], %fd1170;
	.param .align 16 .b8 retval0[16];
	call.uni (retval0), 
	__internal_trig_reduction_slowpathd, 
	(
	param0
	);
	ld.param.f64 	%fd4764, [retval0];
	ld.param.b32 	%r1790, [retval0+8];
	} // callseq 119
$L__BB0_724:
	add.s32 	%r1791, %r1790, 1;
$L__BB0_725:
	shl.b32 	%r1471, %r1791, 6;
	cvt.u64.u32 	%rd548, %r1471;
	and.b64  	%rd549, %rd548, 64;
	mov.u64 	%rd550, __cudart_sin_cos_coeffs;
	add.s64 	%rd551, %rd550, %rd549;
	mul.rn.f64 	%fd4087, %fd4764, %fd4764;
	and.b32  	%r1472, %r1791, 1;
	setp.eq.b32 	%p1166, %r1472, 1;
	selp.f64 	%fd4088, 0dBDA8FF8320FD8164, 0d3DE5DB65F9785EBA, %p1166;
	ld.global.nc.v2.f64 	{%fd4089, %fd4090}, [%rd551];
	fma.rn.f64 	%fd4091, %fd4088, %fd4087, %fd4089;
	fma.rn.f64 	%fd4092, %fd4091, %fd4087, %fd4090;
	ld.global.nc.v2.f64 	{%fd4093, %fd4094}, [%rd551+16];
	fma.rn.f64 	%fd4095, %fd4092, %fd4087, %fd4093;
	fma.rn.f64 	%fd4096, %fd4095, %fd4087, %fd4094;
	ld.global.nc.v2.f64 	{%fd4097, %fd4098}, [%rd551+32];
	fma.rn.f64 	%fd4099, %fd4096, %fd4087, %fd4097;
	fma.rn.f64 	%fd4100, %fd4099, %fd4087, %fd4098;
	fma.rn.f64 	%fd4101, %fd4100, %fd4764, %fd4764;
	fma.rn.f64 	%fd4102, %fd4100, %fd4087, 0d3FF0000000000000;
	selp.f64 	%fd4103, %fd4102, %fd4101, %p1166;
	and.b32  	%r1473, %r1791, 2;
	setp.eq.s32 	%p1167, %r1473, 0;
	mov.f64 	%fd4104, 0d0000000000000000;
	sub.f64 	%fd4105, %fd4104, %fd4103;
	selp.f64 	%fd4106, %fd4103, %fd4105, %p1167;
	mul.f64 	%fd4107, %fd4, %fd4106;
	fma.rn.f64 	%fd4108, %fd2, %fd1169, %fd4107;
	mul.f64 	%fd4771, %fd921, %fd4108;
	bra.uni 	$L__BB0_742;
$L__BB0_726:
	mul.f64 	%fd1178, %fd10, %fd1005;
	abs.f64 	%fd1179, %fd1178;
	setp.neu.f64 	%p1148, %fd1179, 0d7FF0000000000000;
	@%p1148 bra 	$L__BB0_728;
	mov.f64 	%fd3982, 0d0000000000000000;
	mul.rn.f64 	%fd4766, %fd1178, %fd3982;
	mov.b32 	%r1793, 1;
	bra.uni 	$L__BB0_731;
$L__BB0_728:
	mul.f64 	%fd3977, %fd1178, 0d3FE45F306DC9C883;
	cvt.rni.s32.f64 	%r1792, %fd3977;
	cvt.rn.f64.s32 	%fd3978, %r1792;
	fma.rn.f64 	%fd3979, %fd3978, 0dBFF921FB54442D18, %fd1178;
	fma.rn.f64 	%fd3980, %fd3978, 0dBC91A62633145C00, %fd3979;
	fma.rn.f64 	%fd4766, %fd3978, 0dB97B839A252049C0, %fd3980;
	setp.ltu.f64 	%p1149, %fd1179, 0d41E0000000000000;
	@%p1149 bra 	$L__BB0_730;
	{ // callseq 115, 0
	.param .b64 param0;
	st.param.f64 	[param0], %fd1178;
	.param .align 16 .b8 retval0[16];
	call.uni (retval0), 
	__internal_trig_reduction_slowpathd, 
	(
	param0
	);
	ld.param.f64 	%fd4766, [retval0];
	ld.param.b32 	%r1792, [retval0+8];
	} // callseq 115
$L__BB0_730:
	add.s32 	%r1793, %r1792, 1;
$L__BB0_731:
	shl.b32 	%r1451, %r1793, 6;
	cvt.u64.u32 	%rd532, %r1451;
	and.b64  	%rd533, %rd532, 64;
	mov.u64 	%rd534, __cudart_sin_cos_coeffs;
	add.s64 	%rd535, %rd534, %rd533;
	mul.rn.f64 	%fd3983, %fd4766, %fd4766;
	and.b32  	%r1452, %r1793, 1;
	setp.eq.b32 	%p1150, %r1452, 1;
	selp.f64 	%fd3984, 0dBDA8FF8320FD8164, 0d3DE5DB65F9785EBA, %p1150;
	ld.global.nc.v2.f64 	{%fd3985, %fd3986}, [%rd535];
	fma.rn.f64 	%fd3987, %fd3984, %fd3983, %fd3985;
	fma.rn.f64 	%fd3988, %fd3987, %fd3983, %fd3986;
	ld.global.nc.v2.f64 	{%fd3989, %fd3990}, [%rd535+16];
	fma.rn.f64 	%fd3991, %fd3988, %fd3983, %fd3989;
	fma.rn.f64 	%fd3992, %fd3991, %fd3983, %fd3990;
	ld.global.nc.v2.f64 	{%fd3993, %fd3994}, [%rd535+32];
	fma.rn.f64 	%fd3995, %fd3992, %fd3983, %fd3993;
	fma.rn.f64 	%fd3996, %fd3995, %fd3983, %fd3994;
	fma.rn.f64 	%fd3997, %fd3996, %fd4766, %fd4766;
	fma.rn.f64 	%fd3998, %fd3996, %fd3983, 0d3FF0000000000000;
	selp.f64 	%fd3999, %fd3998, %fd3997, %p1150;
	and.b32  	%r1453, %r1793, 2;
	setp.eq.s32 	%p1151, %r1453, 0;
	mov.f64 	%fd4000, 0d0000000000000000;
	sub.f64 	%fd4001, %fd4000, %fd3999;
	selp.f64 	%fd1185, %fd3999, %fd4001, %p1151;
	mul.f64 	%fd1186, %fd11, %fd1005;
	abs.f64 	%fd1187, %fd1186;
	setp.neu.f64 	%p1152, %fd1187, 0d7FF0000000000000;
	@%p1152 bra 	$L__BB0_733;
	mov.f64 	%fd4007, 0d0000000000000000;
	mul.rn.f64 	%fd4768, %fd1186, %fd4007;
	mov.b32 	%r1795, 1;
	bra.uni 	$L__BB0_736;
$L__BB0_733:
	mul.f64 	%fd4002, %fd1186, 0d3FE45F306DC9C883;
	cvt.rni.s32.f64 	%r1794, %fd4002;
	cvt.rn.f64.s32 	%fd4003, %r1794;
	fma.rn.f64 	%fd4004, %fd4003, 0dBFF921FB54442D18, %fd1186;
	fma.rn.f64 	%fd4005, %fd4003, 0dBC91A62633145C00, %fd4004;
	fma.rn.f64 	%fd4768, %fd4003, 0dB97B839A252049C0, %fd4005;
	setp.ltu.f64 	%p1153, %fd1187, 0d41E0000000000000;
	@%p1153 bra 	$L__BB0_735;
	{ // callseq 116, 0
	.param .b64 param0;
	st.param.f64 	[param0], %fd1186;
	.param .align 16 .b8 retval0[16];
	call.uni (retval0), 
	__internal_trig_reduction_slowpathd, 
	(
	param0
	);
	ld.param.f64 	%fd4768, [retval0];
	ld.param.b32 	%r1794, [retval0+8];
	} // callseq 116
$L__BB0_735:
	add.s32 	%r1795, %r1794, 1;
$L__BB0_736:
	shl.b32 	%r1456, %r1795, 6;
	cvt.u64.u32 	%rd536, %r1456;
	and.b64  	%rd537, %rd536, 64;
	mov.u64 	%rd538, __cudart_sin_cos_coeffs;
	add.s64 	%rd539, %rd538, %rd537;
	mul.rn.f64 	%fd4008, %fd4768, %fd4768;
	and.b32  	%r1457, %r1795, 1;
	setp.eq.b32 	%p1154, %r1457, 1;
	selp.f64 	%fd4009, 0dBDA8FF8320FD8164, 0d3DE5DB65F9785EBA, %p1154;
	ld.global.nc.v2.f64 	{%fd4010, %fd4011}, [%rd539];
	fma.rn.f64 	%fd4012, %fd4009, %fd4008, %fd4010;
	fma.rn.f64 	%fd4013, %fd4012, %fd4008, %fd4011;
	ld.global.nc.v2.f64 	{%fd4014, %fd4015}, [%rd539+16];
	fma.rn.f64 	%fd4016, %fd4013, %fd4008, %fd4014;
	fma.rn.f64 	%fd4017, %fd4016, %fd4008, %fd4015;
	ld.global.nc.v2.f64 	{%fd4018, %fd4019}, [%rd539+32];
	fma.rn.f64 	%fd4020, %fd4017, %fd4008, %fd4018;
	fma.rn.f64 	%fd4021, %fd4020, %fd4008, %fd4019;
	fma.rn.f64 	%fd4022, %fd4021, %fd4768, %fd4768;
	fma.rn.f64 	%fd4023, %fd4021, %fd4008, 0d3FF0000000000000;
	selp.f64 	%fd4024, %fd4023, %fd4022, %p1154;
	and.b32  	%r1458, %r1795, 2;
	setp.eq.s32 	%p1155, %r1458, 0;
	mov.f64 	%fd4025, 0d0000000000000000;
	sub.f64 	%fd4026, %fd4025, %fd4024;
	selp.f64 	%fd4027, %fd4024, %fd4026, %p1155;
	mul.f64 	%fd4028, %fd3, %fd4027;
	fma.rn.f64 	%fd1193, %fd2, %fd1185, %fd4028;
	mul.f64 	%fd1194, %fd12, %fd1005;
	abs.f64 	%fd1195, %fd1194;
	setp.neu.f64 	%p1156, %fd1195, 0d7FF0000000000000;
	@%p1156 bra 	$L__BB0_738;
	mov.f64 	%fd4034, 0d0000000000000000;
	mul.rn.f64 	%fd4770, %fd1194, %fd4034;
	mov.b32 	%r1797, 1;
	bra.uni 	$L__BB0_741;
$L__BB0_738:
	mul.f64 	%fd4029, %fd1194, 0d3FE45F306DC9C883;
	cvt.rni.s32.f64 	%r1796, %fd4029;
	cvt.rn.f64.s32 	%fd4030, %r1796;
	fma.rn.f64 	%fd4031, %fd4030, 0dBFF921FB54442D18, %fd1194;
	fma.rn.f64 	%fd4032, %fd4030, 0dBC91A62633145C00, %fd4031;
	fma.rn.f64 	%fd4770, %fd4030, 0dB97B839A252049C0, %fd4032;
	setp.ltu.f64 	%p1157, %fd1195, 0d41E0000000000000;
	@%p1157 bra 	$L__BB0_740;
	{ // callseq 117, 0
	.param .b64 param0;
	st.param.f64 	[param0], %fd1194;
	.param .align 16 .b8 retval0[16];
	call.uni (retval0), 
	__internal_trig_reduction_slowpathd, 
	(
	param0
	);
	ld.param.f64 	%fd4770, [retval0];
	ld.param.b32 	%r1796, [retval0+8];
	} // callseq 117
$L__BB0_740:
	add.s32 	%r1797, %r1796, 1;
$L__BB0_741:
	shl.b32 	%r1461, %r1797, 6;
	cvt.u64.u32 	%rd540, %r1461;
	and.b64  	%rd541, %rd540, 64;
	mov.u64 	%rd542, __cudart_sin_cos_coeffs;
	add.s64 	%rd543, %rd542, %rd541;
	mul.rn.f64 	%fd4035, %fd4770, %fd4770;
	and.b32  	%r1462, %r1797, 1;
	setp.eq.b32 	%p1158, %r1462, 1;
	selp.f64 	%fd4036, 0dBDA8FF8320FD8164, 0d3DE5DB65F9785EBA, %p1158;
	ld.global.nc.v2.f64 	{%fd4037, %fd4038}, [%rd543];
	fma.rn.f64 	%fd4039, %fd4036, %fd4035, %fd4037;
	fma.rn.f64 	%fd4040, %fd4039, %fd4035, %fd4038;
	ld.global.nc.v2.f64 	{%fd4041, %fd4042}, [%rd543+16];
	fma.rn.f64 	%fd4043, %fd4040, %fd4035, %fd4041;
	fma.rn.f64 	%fd4044, %fd4043, %fd4035, %fd4042;
	ld.global.nc.v2.f64 	{%fd4045, %fd4046}, [%rd543+32];
	fma.rn.f64 	%fd4047, %fd4044, %fd4035, %fd4045;
	fma.rn.f64 	%fd4048, %fd4047, %fd4035, %fd4046;
	fma.rn.f64 	%fd4049, %fd4048, %fd4770, %fd4770;
	fma.rn.f64 	%fd4050, %fd4048, %fd4035, 0d3FF0000000000000;
	selp.f64 	%fd4051, %fd4050, %fd4049, %p1158;
	and.b32  	%r1463, %r1797, 2;
	setp.eq.s32 	%p1159, %r1463, 0;
	mov.f64 	%fd4052, 0d0000000000000000;
	sub.f64 	%fd4053, %fd4052, %fd4051;
	selp.f64 	%fd4054, %fd4051, %fd4053, %p1159;
	fma.rn.f64 	%fd4055, %fd4, %fd4054, %fd1193;
	mul.f64 	%fd4771, %fd920, %fd4055;
$L__BB0_742:
	mul.f64 	%fd4161, %fd934, %fd1144;
	sub.f64 	%fd4162, %fd4161, %fd1076;
	add.f64 	%fd4163, %fd1007, %fd4162;
	add.f64 	%fd1203, %fd928, %fd4163;
	div.rn.f64 	%fd1204, %fd1203, %fd1145;
	{
	.reg .b32 %temp; 
	mov.b64 	{%temp, %r342}, %fd1204;
	}
	abs.f64 	%fd1205, %fd1204;
	setp.neu.f64 	%p1176, %fd1204, 0d0000000000000000;
	@%p1176 bra 	$L__BB0_744;
	setp.lt.s32 	%p1179, %r255, 0;
	setp.neu.f64 	%p1180, %fd940, 0d3FE0000000000000;
	setp.eq.s64 	%p1181, %rd36, -9223372036854775808;
	and.pred  	%p69, %p1180, %p1181;
	selp.b32 	%r1484, %r342, 0, %p69;
	or.b32  	%r1485, %r1484, 2146435072;
	selp.b32 	%r1486, %r1485, %r1484, %p1179;
	mov.b32 	%r1487, 0;
	mov.b64 	%fd4773, {%r1487, %r1486};
	bra.uni 	$L__BB0_745;
$L__BB0_744:
	setp.eq.s64 	%p69, %rd36, -9223372036854775808;
	{ // callseq 122, 0
	.param .b64 param0;
	st.param.f64 	[param0], %fd1205;
	.param .b64 param1;
	st.param.f64 	[param1], %fd938;
	.param .b64 retval0;
	call.uni (retval0), 
	__internal_accurate_pow, 
	(
	param0, 
	param1
	);
	ld.param.f64 	%fd4164, [retval0];
	} // callseq 122
	setp.lt.s32 	%p1177, %r342, 0;
	setp.neu.f64 	%p1178, %fd938, %fd939;
	neg.f64 	%fd4166, %fd4164;
	selp.f64 	%fd4167, %fd4166, %fd4164, %p69;
	selp.f64 	%fd4168, %fd4167, %fd4164, %p1177;
	selp.f64 	%fd4169, 0dFFF8000000000000, %fd4168, %p1178;
	selp.f64 	%fd4773, %fd4169, %fd4168, %p1177;
$L__BB0_745:
	add.f64 	%fd4170, %fd1204, %fd938;
	{
	.reg .b32 %temp; 
	mov.b64 	{%temp, %r1488}, %fd4170;
	}
	and.b32  	%r1489, %r1488, 2146435072;
	setp.ne.s32 	%p1182, %r1489, 2146435072;
	@%p1182 bra 	$L__BB0_752;
	setp.num.f64 	%p1183, %fd938, %fd938;
	setp.num.f64 	%p1184, %fd1204, %fd1204;
	and.pred  	%p1185, %p1184, %p1183;
	@%p1185 bra 	$L__BB0_748;
	add.rn.f64 	%fd4773, %fd1204, %fd938;
	bra.uni 	$L__BB0_752;
$L__BB0_748:
	setp.neu.f64 	%p1186, %fd940, 0d7FF0000000000000;
	@%p1186 bra 	$L__BB0_750;
	setp.lt.s32 	%p1190, %r255, 0;
	setp.gt.f64 	%p1191, %fd1205, 0d3FF0000000000000;
	selp.b32 	%r1496, 2146435072, 0, %p1191;
	xor.b32  	%r1497, %r1496, 2146435072;
	selp.b32 	%r1498, %r1497, %r1496, %p1190;
	setp.eq.f64 	%p1192, %fd1204, 0dBFF0000000000000;
	selp.b32 	%r1499, 1072693248, %r1498, %p1192;
	mov.b32 	%r1500, 0;
	mov.b64 	%fd4773, {%r1500, %r1499};
	bra.uni 	$L__BB0_752;
$L__BB0_750:
	setp.neu.f64 	%p1187, %fd1205, 0d7FF0000000000000;
	@%p1187 bra 	$L__BB0_752;
	setp.lt.s32 	%p1188, %r342, 0;
	and.b32  	%r1490, %r255, 2147483647;
	setp.ne.s32 	%p1189, %r1490, 1071644672;
	or.b32  	%r1491, %r256, -2147483648;
	selp.b32 	%r1492, %r1491, %r256, %p1189;
	selp.b32 	%r1493, %r1492, %r256, %p69;
	selp.b32 	%r1494, %r1493, %r256, %p1188;
	mov.b32 	%r1495, 0;
	mov.b64 	%fd4773, {%r1495, %r1494};
$L__BB0_752:
	{
	.reg .b32 %temp; 
	mov.b64 	{%temp, %r343}, %fd1006;
	}
	abs.f64 	%fd1213, %fd1006;
	setp.neu.f64 	%p1193, %fd1006, 0d0000000000000000;
	@%p1193 bra 	$L__BB0_754;
	setp.lt.s32 	%p1196, %r258, 0;
	setp.neu.f64 	%p1197, %fd946, 0d3FE0000000000000;
	setp.eq.s64 	%p1198, %rd37, -9223372036854775808;
	and.pred  	%p72, %p1197, %p1198;
	selp.b32 	%r1501, %r343, 0, %p72;
	or.b32  	%r1502, %r1501, 2146435072;
	selp.b32 	%r1503, %r1502, %r1501, %p1196;
	mov.b32 	%r1504, 0;
	mov.b64 	%fd4775, {%r1504, %r1503};
	bra.uni 	$L__BB0_755;
$L__BB0_754:
	setp.eq.s64 	%p72, %rd37, -9223372036854775808;
	{ // callseq 123, 0
	.param .b64 param0;
	st.param.f64 	[param0], %fd1213;
	.param .b64 param1;
	st.param.f64 	[param1], %fd944;
	.param .b64 retval0;
	call.uni (retval0), 
	__internal_accurate_pow, 
	(
	param0, 
	param1
	);
	ld.param.f64 	%fd4171, [retval0];
	} // callseq 123
	setp.lt.s32 	%p1194, %r343, 0;
	setp.neu.f64 	%p1195, %fd944, %fd945;
	neg.f64 	%fd4173, %fd4171;
	selp.f64 	%fd4174, %fd4173, %fd4171, %p72;
	selp.f64 	%fd4175, %fd4174, %fd4171, %p1194;
	selp.f64 	%fd4176, 0dFFF8000000000000, %fd4175, %p1195;
	selp.f64 	%fd4775, %fd4176, %fd4175, %p1194;
$L__BB0_755:
	add.f64 	%fd4177, %fd1006, %fd944;
	{
	.reg .b32 %temp; 
	mov.b64 	{%temp, %r1505}, %fd4177;
	}
	and.b32  	%r1506, %r1505, 2146435072;
	setp.ne.s32 	%p1199, %r1506, 2146435072;
	@%p1199 bra 	$L__BB0_762;
	setp.num.f64 	%p1200, %fd944, %fd944;
	setp.num.f64 	%p1201, %fd1006, %fd1006;
	and.pred  	%p1202, %p1201, %p1200;
	@%p1202 bra 	$L__BB0_758;
	add.rn.f64 	%fd4775, %fd1006, %fd944;
	bra.uni 	$L__BB0_762;
$L__BB0_758:
	setp.neu.f64 	%p1203, %fd946, 0d7FF0000000000000;
	@%p1203 bra 	$L__BB0_760;
	setp.lt.s32 	%p1208, %r258, 0;
	setp.gt.f64 	%p1209, %fd1213, 0d3FF0000000000000;
	selp.b32 	%r1514, 2146435072, 0, %p1209;
	xor.b32  	%r1515, %r1514, 2146435072;
	selp.b32 	%r1516, %r1515, %r1514, %p1208;
	setp.eq.f64 	%p1210, %fd1006, 0dBFF0000000000000;
	selp.b32 	%r1517, 1072693248, %r1516, %p1210;
	mov.b32 	%r1518, 0;
	mov.b64 	%fd4775, {%r1518, %r1517};
	bra.uni 	$L__BB0_762;
$L__BB0_760:
	setp.neu.f64 	%p1204, %fd1213, 0d7FF0000000000000;
	@%p1204 bra 	$L__BB0_762;
	setp.lt.s32 	%p1205, %r343, 0;
	and.b32  	%r1507, %r258, 2147483647;
	setp.ne.s32 	%p1206, %r1507, 1071644672;
	setp.lt.s32 	%p1207, %r258, 0;
	selp.b32 	%r1508, 0, 2146435072, %p1207;
	or.b32  	%r1509, %r1508, -2147483648;
	selp.b32 	%r1510, %r1509, %r1508, %p1206;
	selp.b32 	%r1511, %r1510, %r1508, %p72;
	selp.b32 	%r1512, %r1511, %r1508, %p1205;
	mov.b32 	%r1513, 0;
	mov.b64 	%fd4775, {%r1513, %r1512};
$L__BB0_762:
	{ // callseq 124, 0
	.param .b64 param0;
	st.param.f64 	[param0], %fd13;
	.param .b64 param1;
	st.param.f64 	[param1], %fd927;
	.param .b64 retval0;
	call.uni (retval0), 
	__internal_accurate_pow, 
	(
	param0, 
	param1
	);
	ld.param.f64 	%fd4178, [retval0];
	} // callseq 124
	neg.f64 	%fd4180, %fd4178;
	setp.lt.s32 	%p1211, %r6, 0;
	setp.eq.s64 	%p1212, %rd35, -9223372036854775808;
	selp.f64 	%fd4181, %fd4180, %fd4178, %p1212;
	selp.f64 	%fd4182, %fd4181, %fd4178, %p1211;
	setp.neu.f64 	%p1213, %fd927, %fd935;
	selp.f64 	%fd4183, 0dFFF8000000000000, %fd4182, %p1213;
	selp.f64 	%fd4184, %fd4183, %fd4182, %p1211;
	setp.eq.f64 	%p1214, %fd1, 0d0000000000000000;
	selp.f64 	%fd4185, %fd941, %fd4184, %p1214;
	setp.eq.f64 	%p1215, %fd944, 0d0000000000000000;
	setp.lt.s32 	%p1216, %r7, 0;
	setp.eq.s32 	%p1217, %r8, 1062207488;
	setp.eq.f64 	%p1219, %fd1006, 0d3FF0000000000000;
	selp.f64 	%fd4186, 0d3FF0000000000000, %fd4775, %p1215;
	selp.f64 	%fd4187, 0d3FF0000000000000, %fd4186, %p1219;
	setp.neu.f64 	%p1220, %fd13, 0d7FF0000000000000;
	selp.f64 	%fd4188, %fd4185, %fd953, %p1220;
	setp.eq.f64 	%p1221, %fd936, 0d7FF0000000000000;
	selp.f64 	%fd4189, %fd942, %fd4188, %p1221;
	setp.ne.s32 	%p1222, %r257, 2146435072;
	add.rn.f64 	%fd4190, %fd1, %fd927;
	selp.f64 	%fd4191, %fd4185, %fd4190, %p1222;
	setp.nan.f64 	%p1223, %fd1, %fd1;
	setp.nan.f64 	%p1224, %fd927, %fd927;
	selp.f64 	%fd4192, %fd4191, %fd4189, %p1224;
	selp.f64 	%fd4193, %fd4191, %fd4192, %p1223;
	selp.f64 	%fd4194, %fd4191, %fd4193, %p1222;
	setp.eq.f64 	%p1225, %fd1, 0d3FF0000000000000;
	setp.eq.f64 	%p1226, %fd927, 0d0000000000000000;
	selp.f64 	%fd4195, 0d3FF0000000000000, %fd4194, %p1226;
	selp.f64 	%fd4196, 0d3FF0000000000000, %fd4195, %p1225;
	mul.f64 	%fd4197, %fd934, %fd4196;
	mul.f64 	%fd4198, %fd4197, %fd943;
	mul.f64 	%fd4199, %fd4198, %fd4187;
	mul.f64 	%fd4200, %fd1004, %fd926;
	mul.f64 	%fd4201, %fd1006, %fd1006;
	div.rn.f64 	%fd4202, %fd4200, %fd4201;
	fma.rn.f64 	%fd4203, %fd1004, %fd4199, %fd4202;
	add.f64 	%fd4204, %fd1015, %fd4203;
	mul.f64 	%fd4205, %fd1145, %fd4204;
	mul.f64 	%fd4206, %fd4771, %fd1203;
	sub.f64 	%fd1221, %fd4205, %fd4206;
	{
	.reg .b32 %temp; 
	mov.b64 	{%temp, %r344}, %fd1145;
	}
	abs.f64 	%fd1222, %fd1145;
	{ // callseq 125, 0
	.param .b64 param0;
	st.param.f64 	[param0], %fd1222;
	.param .b64 param1;
	st.param.f64 	[param1], 0d4000000000000000;
	.param .b64 retval0;
	call.uni (retval0), 
	__internal_accurate_pow, 
	(
	param0, 
	param1
	);
	ld.param.f64 	%fd4207, [retval0];
	} // callseq 125
	setp.lt.s32 	%p1227, %r344, 0;
	neg.f64 	%fd4209, %fd4207;
	selp.f64 	%fd4210, %fd4209, %fd4207, %p1217;
	selp.f64 	%fd4211, %fd4210, %fd4207, %p1227;
	setp.eq.f64 	%p1228, %fd1145, 0d0000000000000000;
	selp.b32 	%r1519, %r344, 0, %p1217;
	or.b32  	%r1520, %r1519, 2146435072;
	selp.b32 	%r1521, %r1520, %r1519, %p1216;
	mov.b32 	%r1522, 0;
	mov.b64 	%fd4212, {%r1522, %r1521};
	selp.f64 	%fd4776, %fd4212, %fd4211, %p1228;
	add.f64 	%fd4213, %fd1145, 0d4000000000000000;
	{
	.reg .b32 %temp; 
	mov.b64 	{%temp, %r1523}, %fd4213;
	}
	and.b32  	%r1524, %r1523, 2146435072;
	setp.ne.s32 	%p1229, %r1524, 2146435072;
	@%p1229 bra 	$L__BB0_767;
	setp.num.f64 	%p1230, %fd1145, %fd1145;
	@%p1230 bra 	$L__BB0_765;
	mov.f64 	%fd4214, 0d4000000000000000;
	add.rn.f64 	%fd4776, %fd1145, %fd4214;
	bra.uni 	$L__BB0_767;
$L__BB0_765:
	setp.neu.f64 	%p1231, %fd1222, 0d7FF0000000000000;
	@%p1231 bra 	$L__BB0_767;
	and.b32  	%r1526, %r7, 2147483647;
	setp.ne.s32 	%p1234, %r1526, 1071644672;
	or.b32  	%r1527, %r9, -2147483648;
	selp.b32 	%r1528, %r1527, %r9, %p1234;
	selp.b32 	%r1529, %r1528, %r9, %p1217;
	selp.b32 	%r1530, %r1529, %r9, %p1227;
	mov.b32 	%r1531, 0;
	mov.b64 	%fd4776, {%r1531, %r1530};
$L__BB0_767:
	setp.neu.f64 	%p1235, %fd1204, 0d0000000000000000;
	setp.lt.s32 	%p1236, %r342, 0;
	setp.eq.s64 	%p75, %rd38, -9223372036854775808;
	setp.eq.f64 	%p1238, %fd1145, 0d3FF0000000000000;
	selp.f64 	%fd4215, 0d3FF0000000000000, %fd4776, %p1238;
	div.rn.f64 	%fd1227, %fd1221, %fd4215;
	{ // callseq 126, 0
	.param .b64 param0;
	st.param.f64 	[param0], %fd1205;
	.param .b64 param1;
	st.param.f64 	[param1], %fd947;
	.param .b64 retval0;
	call.uni (retval0), 
	__internal_accurate_pow, 
	(
	param0, 
	param1
	);
	ld.param.f64 	%fd4216, [retval0];
	} // callseq 126
	neg.f64 	%fd4218, %fd4216;
	selp.f64 	%fd4219, %fd4218, %fd4216, %p75;
	selp.f64 	%fd1228, %fd4219, %fd4216, %p1236;
	@%p1235 bra 	$L__BB0_769;
	setp.lt.s32 	%p1241, %r259, 0;
	setp.neu.f64 	%p1242, %fd949, 0d3FE0000000000000;
	setp.eq.s64 	%p1243, %rd38, -9223372036854775808;
	and.pred  	%p75, %p1242, %p1243;
	selp.b32 	%r1532, %r342, 0, %p75;
	or.b32  	%r1533, %r1532, 2146435072;
	selp.b32 	%r1534, %r1533, %r1532, %p1241;
	mov.b32 	%r1535, 0;
	mov.b64 	%fd4778, {%r1535, %r1534};
	bra.uni 	$L__BB0_770;
$L__BB0_769:
	setp.neu.f64 	%p1240, %fd947, %fd948;
	selp.f64 	%fd4220, 0dFFF8000000000000, %fd1228, %p1240;
	selp.f64 	%fd4778, %fd4220, %fd1228, %p1236;
$L__BB0_770:
	add.f64 	%fd4221, %fd1204, %fd947;
	{
	.reg .b32 %temp; 
	mov.b64 	{%temp, %r1536}, %fd4221;
	}
	and.b32  	%r1537, %r1536, 2146435072;
	setp.ne.s32 	%p1244, %r1537, 2146435072;
	@%p1244 bra 	$L__BB0_777;
	setp.num.f64 	%p1245, %fd947, %fd947;
	setp.num.f64 	%p1246, %fd1204, %fd1204;
	and.pred  	%p1247, %p1246, %p1245;
	@%p1247 bra 	$L__BB0_773;
	add.rn.f64 	%fd4778, %fd1204, %fd947;
	bra.uni 	$L__BB0_777;
$L__BB0_773:
	setp.neu.f64 	%p1248, %fd949, 0d7FF0000000000000;
	@%p1248 bra 	$L__BB0_775;
	setp.lt.s32 	%p1253, %r259, 0;
	setp.gt.f64 	%p1254, %fd1205, 0d3FF0000000000000;
	selp.b32 	%r1545, 2146435072, 0, %p1254;
	xor.b32  	%r1546, %r1545, 2146435072;
	selp.b32 	%r1547, %r1546, %r1545, %p1253;
	setp.eq.f64 	%p1255, %fd1204, 0dBFF0000000000000;
	selp.b32 	%r1548, 1072693248, %r1547, %p1255;
	mov.b32 	%r1549, 0;
	mov.b64 	%fd4778, {%r1549, %r1548};
	bra.uni 	$L__BB0_777;
$L__BB0_775:
	setp.neu.f64 	%p1249, %fd1205, 0d7FF0000000000000;
	@%p1249 bra 	$L__BB0_777;
	setp.lt.s32 	%p1250, %r342, 0;
	and.b32  	%r1538, %r259, 2147483647;
	setp.ne.s32 	%p1251, %r1538, 1071644672;
	setp.lt.s32 	%p1252, %r259, 0;
	selp.b32 	%r1539, 0, 2146435072, %p1252;
	or.b32  	%r1540, %r1539, -2147483648;
	selp.b32 	%r1541, %r1540, %r1539, %p1251;
	selp.b32 	%r1542, %r1541, %r1539, %p75;
	selp.b32 	%r1543, %r1542, %r1539, %p1250;
	mov.b32 	%r1544, 0;
	mov.b64 	%fd4778, {%r1544, %r1543};
$L__BB0_777:
	setp.eq.f64 	%p1256, %fd1204, 0d3FF0000000000000;
	setp.eq.f64 	%p1257, %fd947, 0d0000000000000000;
	setp.ne.s16 	%p1258, %rs3, 0;
	selp.f64 	%fd4222, 0d3FF0000000000000, %fd4778, %p1257;
	selp.f64 	%fd4223, 0d3FF0000000000000, %fd4222, %p1256;
	mul.f64 	%fd4224, %fd938, %fd4223;
	mul.f64 	%fd4225, %fd1227, %fd4224;
	mul.f64 	%fd4226, %fd4771, %fd929;
	div.rn.f64 	%fd4227, %fd4226, %fd937;
	add.f64 	%fd4228, %fd4773, 0dBFF0000000000000;
	setp.eq.f64 	%p1259, %fd938, 0d0000000000000000;
	selp.f64 	%fd4229, 0d0000000000000000, %fd4228, %p1259;
	selp.f64 	%fd4230, 0d0000000000000000, %fd4229, %p1256;
	mul.f64 	%fd4231, %fd1145, %fd929;
	div.rn.f64 	%fd4232, %fd4231, %fd937;
	mul.f64 	%fd4233, %fd4232, %fd4225;
	fma.rn.f64 	%fd1236, %fd4227, %fd4230, %fd4233;
	@%p1258 bra 	$L__BB0_783;
	mul.f64 	%fd1237, %fd10, %fd1005;
	abs.f64 	%fd1238, %fd1237;
	setp.neu.f64 	%p1290, %fd1238, 0d7FF0000000000000;
	@%p1290 bra 	$L__BB0_780;
	mov.f64 	%fd4395, 0d0000000000000000;
	mul.rn.f64 	%fd4779, %fd1237, %fd4395;
	mov.b32 	%r1798, 0;
	bra.uni 	$L__BB0_782;
$L__BB0_780:
	mul.f64 	%fd4390, %fd1237, 0d3FE45F306DC9C883;
	cvt.rni.s32.f64 	%r1798, %fd4390;
	cvt.rn.f64.s32 	%fd4391, %r1798;
	fma.rn.f64 	%fd4392, %fd4391, 0dBFF921FB54442D18, %fd1237;
	fma.rn.f64 	%fd4393, %fd4391, 0dBC91A62633145C00, %fd4392;
	fma.rn.f64 	%fd4779, %fd4391, 0dB97B839A252049C0, %fd4393;
	setp.ltu.f64 	%p1291, %fd1238, 0d41E0000000000000;
	@%p1291 bra 	$L__BB0_782;
	{ // callseq 133, 0
	.param .b64 param0;
	st.param.f64 	[param0], %fd1237;
	.param .align 16 .b8 retval0[16];
	call.uni (retval0), 
	__internal_trig_reduction_slowpathd, 
	(
	param0
	);
	ld.param.f64 	%fd4779, [retval0];
	ld.param.b32 	%r1798, [retval0+8];
	} // callseq 133
$L__BB0_782:
	shl.b32 	%r1582, %r1798, 6;
	cvt.u64.u32 	%rd584, %r1582;
	and.b64  	%rd585, %rd584, 64;
	mov.u64 	%rd586, __cudart_sin_cos_coeffs;
	add.s64 	%rd587, %rd586, %rd585;
	mul.rn.f64 	%fd4396, %fd4779, %fd4779;
	and.b32  	%r1583, %r1798, 1;
	setp.eq.b32 	%p1292, %r1583, 1;
	selp.f64 	%fd4397, 0dBDA8FF8320FD8164, 0d3DE5DB65F9785EBA, %p1292;
	ld.global.nc.v2.f64 	{%fd4398, %fd4399}, [%rd587];
	fma.rn.f64 	%fd4400, %fd4397, %fd4396, %fd4398;
	fma.rn.f64 	%fd4401, %fd4400, %fd4396, %fd4399;
	ld.global.nc.v2.f64 	{%fd4402, %fd4403}, [%rd587+16];
	fma.rn.f64 	%fd4404, %fd4401, %fd4396, %fd4402;
	fma.rn.f64 	%fd4405, %fd4404, %fd4396, %fd4403;
	ld.global.nc.v2.f64 	{%fd4406, %fd4407}, [%rd587+32];
	fma.rn.f64 	%fd4408, %fd4405, %fd4396, %fd4406;
	fma.rn.f64 	%fd4409, %fd4408, %fd4396, %fd4407;
	fma.rn.f64 	%fd4410, %fd4409, %fd4779, %fd4779;
	fma.rn.f64 	%fd4411, %fd4409, %fd4396, 0d3FF0000000000000;
	selp.f64 	%fd4412, %fd4411, %fd4410, %p1292;
	and.b32  	%r1584, %r1798, 2;
	setp.eq.s32 	%p1293, %r1584, 0;
	mov.f64 	%fd4413, 0d0000000000000000;
	sub.f64 	%fd4414, %fd4413, %fd4412;
	selp.f64 	%fd4415, %fd4412, %fd4414, %p1293;
	mul.f64 	%fd4786, %fd4540, %fd4415;
	bra.uni 	$L__BB0_812;
$L__BB0_783:
	setp.neu.f64 	%p1260, %fd2, %fd3;
	setp.neu.f64 	%p1261, %fd2, %fd4;
	or.pred  	%p1262, %p1260, %p1261;
	@%p1262 bra 	$L__BB0_789;
	mul.f64 	%fd1244, %fd10, %fd1005;
	abs.f64 	%fd1245, %fd1244;
	setp.neu.f64 	%p1286, %fd1245, 0d7FF0000000000000;
	@%p1286 bra 	$L__BB0_786;
	mov.f64 	%fd4369, 0d0000000000000000;
	mul.rn.f64 	%fd4780, %fd1244, %fd4369;
	mov.b32 	%r1799, 0;
	bra.uni 	$L__BB0_788;
$L__BB0_786:
	mul.f64 	%fd4364, %fd1244, 0d3FE45F306DC9C883;
	cvt.rni.s32.f64 	%r1799, %fd4364;
	cvt.rn.f64.s32 	%fd4365, %r1799;
	fma.rn.f64 	%fd4366, %fd4365, 0dBFF921FB54442D18, %fd1244;
	fma.rn.f64 	%fd4367, %fd4365, 0dBC91A62633145C00, %fd4366;
	fma.rn.f64 	%fd4780, %fd4365, 0dB97B839A252049C0, %fd4367;
	setp.ltu.f64 	%p1287, %fd1245, 0d41E0000000000000;
	@%p1287 bra 	$L__BB0_788;
	{ // callseq 132, 0
	.param .b64 param0;
	st.param.f64 	[param0], %fd1244;
	.param .align 16 .b8 retval0[16];
	call.uni (retval0), 
	__internal_trig_reduction_slowpathd, 
	(
	param0
	);
	ld.param.f64 	%fd4780, [retval0];
	ld.param.b32 	%r1799, [retval0+8];
	} // callseq 132
$L__BB0_788:
	shl.b32 	%r1577, %r1799, 6;
	cvt.u64.u32 	%rd580, %r1577;
	and.b64  	%rd581, %rd580, 64;
	mov.u64 	%rd582, __cudart_sin_cos_coeffs;
	add.s64 	%rd583, %rd582, %rd581;
	mul.rn.f64 	%fd4370, %fd4780, %fd4780;
	and.b32  	%r1578, %r1799, 1;
	setp.eq.b32 	%p1288, %r1578, 1;
	selp.f64 	%fd4371, 0dBDA8FF8320FD8164, 0d3DE5DB65F9785EBA, %p1288;
	ld.global.nc.v2.f64 	{%fd4372, %fd4373}, [%rd583];
	fma.rn.f64 	%fd4374, %fd4371, %fd4370, %fd4372;
	fma.rn.f64 	%fd4375, %fd4374, %fd4370, %fd4373;
	ld.global.nc.v2.f64 	{%fd4376, %fd4377}, [%rd583+16];
	fma.rn.f64 	%fd4378, %fd4375, %fd4370, %fd4376;
	fma.rn.f64 	%fd4379, %fd4378, %fd4370, %fd4377;
	ld.global.nc.v2.f64 	{%fd4380, %fd4381}, [%rd583+32];
	fma.rn.f64 	%fd4382, %fd4379, %fd4370, %fd4380;
	fma.rn.f64 	%fd4383, %fd4382, %fd4370, %fd4381;
	fma.rn.f64 	%fd4384, %fd4383, %fd4780, %fd4780;
	fma.rn.f64 	%fd4385, %fd4383, %fd4370, 0d3FF0000000000000;
	selp.f64 	%fd4386, %fd4385, %fd4384, %p1288;
	and.b32  	%r1579, %r1799, 2;
	setp.eq.s32 	%p1289, %r1579, 0;
	mov.f64 	%fd4387, 0d0000000000000000;
	sub.f64 	%fd4388, %fd4387, %fd4386;
	selp.f64 	%fd4389, %fd4386, %fd4388, %p1289;
	mul.f64 	%fd4786, %fd4540, %fd4389;
	bra.uni 	$L__BB0_812;
$L__BB0_789:
	setp.neu.f64 	%p1264, %fd3, %fd4;
	and.pred  	%p1265, %p1260, %p1264;
	@%p1265 bra 	$L__BB0_799;
	mul.f64 	%fd1251, %fd10, %fd1005;
	abs.f64 	%fd1252, %fd1251;
	setp.neu.f64 	%p1278, %fd1252, 0d7FF0000000000000;
	@%p1278 bra 	$L__BB0_792;
	mov.f64 	%fd4317, 0d0000000000000000;
	mul.rn.f64 	%fd4781, %fd1251, %fd4317;
	mov.b32 	%r1800, 0;
	bra.uni 	$L__BB0_794;
$L__BB0_792:
	mul.f64 	%fd4312, %fd1251, 0d3FE45F306DC9C883;
	cvt.rni.s32.f64 	%r1800, %fd4312;
	cvt.rn.f64.s32 	%fd4313, %r1800;
	fma.rn.f64 	%fd4314, %fd4313, 0dBFF921FB54442D18, %fd1251;
	fma.rn.f64 	%fd4315, %fd4313, 0dBC91A62633145C00, %fd4314;
	fma.rn.f64 	%fd4781, %fd4313, 0dB97B839A252049C0, %fd4315;
	setp.ltu.f64 	%p1279, %fd1252, 0d41E0000000000000;
	@%p1279 bra 	$L__BB0_794;
	{ // callseq 130, 0
	.param .b64 param0;
	st.param.f64 	[param0], %fd1251;
	.param .align 16 .b8 retval0[16];
	call.uni (retval0), 
	__internal_trig_reduction_slowpathd, 
	(
	param0
	);
	ld.param.f64 	%fd4781, [retval0];
	ld.param.b32 	%r1800, [retval0+8];
	} // callseq 130
$L__BB0_794:
	shl.b32 	%r1567, %r1800, 6;
	cvt.u64.u32 	%rd572, %r1567;
	and.b64  	%rd573, %rd572, 64;
	mov.u64 	%rd574, __cudart_sin_cos_coeffs;
	add.s64 	%rd575, %rd574, %rd573;
	mul.rn.f64 	%fd4318, %fd4781, %fd4781;
	and.b32  	%r1568, %r1800, 1;
	setp.eq.b32 	%p1280, %r1568, 1;
	selp.f64 	%fd4319, 0dBDA8FF8320FD8164, 0d3DE5DB65F9785EBA, %p1280;
	ld.global.nc.v2.f64 	{%fd4320, %fd4321}, [%rd575];
	fma.rn.f64 	%fd4322, %fd4319, %fd4318, %fd4320;
	fma.rn.f64 	%fd4323, %fd4322, %fd4318, %fd4321;
	ld.global.nc.v2.f64 	{%fd4324, %fd4325}, [%rd575+16];
	fma.rn.f64 	%fd4326, %fd4323, %fd4318, %fd4324;
	fma.rn.f64 	%fd4327, %fd4326, %fd4318, %fd4325;
	ld.global.nc.v2.f64 	{%fd4328, %fd4329}, [%rd575+32];
	fma.rn.f64 	%fd4330, %fd4327, %fd4318, %fd4328;
	fma.rn.f64 	%fd4331, %fd4330, %fd4318, %fd4329;
	fma.rn.f64 	%fd4332, %fd4331, %fd4781, %fd4781;
	fma.rn.f64 	%fd4333, %fd4331, %fd4318, 0d3FF0000000000000;
	selp.f64 	%fd4334, %fd4333, %fd4332, %p1280;
	and.b32  	%r1569, %r1800, 2;
	setp.eq.s32 	%p1281, %r1569, 0;
	mov.f64 	%fd4335, 0d0000000000000000;
	sub.f64 	%fd4336, %fd4335, %fd4334;
	selp.f64 	%fd1257, %fd4334, %fd4336, %p1281;
	mul.f64 	%fd1258, %fd12, %fd1005;
	abs.f64 	%fd1259, %fd1258;
	setp.neu.f64 	%p1282, %fd1259, 0d7FF0000000000000;
	@%p1282 bra 	$L__BB0_796;
	mov.f64 	%fd4342, 0d0000000000000000;
	mul.rn.f64 	%fd4782, %fd1258, %fd4342;
	mov.b32 	%r1801, 0;
	bra.uni 	$L__BB0_798;
$L__BB0_796:
	mul.f64 	%fd4337, %fd1258, 0d3FE45F306DC9C883;
	cvt.rni.s32.f64 	%r1801, %fd4337;
	cvt.rn.f64.s32 	%fd4338, %r1801;
	fma.rn.f64 	%fd4339, %fd4338, 0dBFF921FB54442D18, %fd1258;
	fma.rn.f64 	%fd4340, %fd4338, 0dBC91A62633145C00, %fd4339;
	fma.rn.f64 	%fd4782, %fd4338, 0dB97B839A252049C0, %fd4340;
	setp.ltu.f64 	%p1283, %fd1259, 0d41E0000000000000;
	@%p1283 bra 	$L__BB0_798;
	{ // callseq 131, 0
	.param .b64 param0;
	st.param.f64 	[param0], %fd1258;
	.param .align 16 .b8 retval0[16];
	call.uni (retval0), 
	__internal_trig_reduction_slowpathd, 
	(
	param0
	);
	ld.param.f64 	%fd4782, [retval0];
	ld.param.b32 	%r1801, [retval0+8];
	} // callseq 131
$L__BB0_798:
	shl.b32 	%r1572, %r1801, 6;
	cvt.u64.u32 	%rd576, %r1572;
	and.b64  	%rd577, %rd576, 64;
	mov.u64 	%rd578, __cudart_sin_cos_coeffs;
	add.s64 	%rd579, %rd578, %rd577;
	mul.rn.f64 	%fd4343, %fd4782, %fd4782;
	and.b32  	%r1573, %r1801, 1;
	setp.eq.b32 	%p1284, %r1573, 1;
	selp.f64 	%fd4344, 0dBDA8FF8320FD8164, 0d3DE5DB65F9785EBA, %p1284;
	ld.global.nc.v2.f64 	{%fd4345, %fd4346}, [%rd579];
	fma.rn.f64 	%fd4347, %fd4344, %fd4343, %fd4345;
	fma.rn.f64 	%fd4348, %fd4347, %fd4343, %fd4346;
	ld.global.nc.v2.f64 	{%fd4349, %fd4350}, [%rd579+16];
	fma.rn.f64 	%fd4351, %fd4348, %fd4343, %fd4349;
	fma.rn.f64 	%fd4352, %fd4351, %fd4343, %fd4350;
	ld.global.nc.v2.f64 	{%fd4353, %fd4354}, [%rd579+32];
	fma.rn.f64 	%fd4355, %fd4352, %fd4343, %fd4353;
	fma.rn.f64 	%fd4356, %fd4355, %fd4343, %fd4354;
	fma.rn.f64 	%fd4357, %fd4356, %fd4782, %fd4782;
	fma.rn.f64 	%fd4358, %fd4356, %fd4343, 0d3FF0000000000000;
	selp.f64 	%fd4359, %fd4358, %fd4357, %p1284;
	and.b32  	%r1574, %r1801, 2;
	setp.eq.s32 	%p1285, %r1574, 0;
	mov.f64 	%fd4360, 0d0000000000000000;
	sub.f64 	%fd4361, %fd4360, %fd4359;
	selp.f64 	%fd4362, %fd4359, %fd4361, %p1285;
	add.f64 	%fd4363, %fd1257, %fd4362;
	mul.f64 	%fd4786, %fd919, %fd4363;
	bra.uni 	$L__BB0_812;
$L__BB0_799:
	mul.f64 	%fd1265, %fd10, %fd1005;
	abs.f64 	%fd1266, %fd1265;
	setp.neu.f64 	%p1266, %fd1266, 0d7FF0000000000000;
	@%p1266 bra 	$L__BB0_801;
	mov.f64 	%fd4239, 0d0000000000000000;
	mul.rn.f64 	%fd4783, %fd1265, %fd4239;
	mov.b32 	%r1802, 0;
	bra.uni 	$L__BB0_803;
$L__BB0_801:
	mul.f64 	%fd4234, %fd1265, 0d3FE45F306DC9C883;
	cvt.rni.s32.f64 	%r1802, %fd4234;
	cvt.rn.f64.s32 	%fd4235, %r1802;
	fma.rn.f64 	%fd4236, %fd4235, 0dBFF921FB54442D18, %fd1265;
	fma.rn.f64 	%fd4237, %fd4235, 0dBC91A62633145C00, %fd4236;
	fma.rn.f64 	%fd4783, %fd4235, 0dB97B839A252049C0, %fd4237;
	setp.ltu.f64 	%p1267, %fd1266, 0d41E0000000000000;
	@%p1267 bra 	$L__BB0_803;
	{ // callseq 127, 0
	.param .b64 param0;
	st.param.f64 	[param0], %fd1265;
	.param .align 16 .b8 retval0[16];
	call.uni (retval0), 
	__internal_trig_reduction_slowpathd, 
	(
	param0
	);
	ld.param.f64 	%fd4783, [retval0];
	ld.param.b32 	%r1802, [retval0+8];
	} // callseq 127
$L__BB0_803:
	shl.b32 	%r1552, %r1802, 6;
	cvt.u64.u32 	%rd560, %r1552;
	and.b64  	%rd561, %rd560, 64;
	mov.u64 	%rd562, __cudart_sin_cos_coeffs;
	add.s64 	%rd563, %rd562, %rd561;
	mul.rn.f64 	%fd4240, %fd4783, %fd4783;
	and.b32  	%r1553, %r1802, 1;
	setp.eq.b32 	%p1268, %r1553, 1;
	selp.f64 	%fd4241, 0dBDA8FF8320FD8164, 0d3DE5DB65F9785EBA, %p1268;
	ld.global.nc.v2.f64 	{%fd4242, %fd4243}, [%rd563];
	fma.rn.f64 	%fd4244, %fd4241, %fd4240, %fd4242;
	fma.rn.f64 	%fd4245, %fd4244, %fd4240, %fd4243;
	ld.global.nc.v2.f64 	{%fd4246, %fd4247}, [%rd563+16];
	fma.rn.f64 	%fd4248, %fd4245, %fd4240, %fd4246;
	fma.rn.f64 	%fd4249, %fd4248, %fd4240, %fd4247;
	ld.global.nc.v2.f64 	{%fd4250, %fd4251}, [%rd563+32];
	fma.rn.f64 	%fd4252, %fd4249, %fd4240, %fd4250;
	fma.rn.f64 	%fd4253, %fd4252, %fd4240, %fd4251;
	fma.rn.f64 	%fd4254, %fd4253, %fd4783, %fd4783;
	fma.rn.f64 	%fd4255, %fd4253, %fd4240, 0d3FF0000000000000;
	selp.f64 	%fd4256, %fd4255, %fd4254, %p1268;
	and.b32  	%r1554, %r1802, 2;
	setp.eq.s32 	%p1269, %r1554, 0;
	mov.f64 	%fd4257, 0d0000000000000000;
	sub.f64 	%fd4258, %fd4257, %fd4256;
	selp.f64 	%fd1271, %fd4256, %fd4258, %p1269;
	mul.f64 	%fd1272, %fd11, %fd1005;
	abs.f64 	%fd1273, %fd1272;
	setp.neu.f64 	%p1270, %fd1273, 0d7FF0000000000000;
	@%p1270 bra 	$L__BB0_805;
	mov.f64 	%fd4264, 0d0000000000000000;
	mul.rn.f64 	%fd4784, %fd1272, %fd4264;
	mov.b32 	%r1803, 0;
	bra.uni 	$L__BB0_807;
$L__BB0_805:
	mul.f64 	%fd4259, %fd1272, 0d3FE45F306DC9C883;
	cvt.rni.s32.f64 	%r1803, %fd4259;
	cvt.rn.f64.s32 	%fd4260, %r1803;
	fma.rn.f64 	%fd4261, %fd4260, 0dBFF921FB54442D18, %fd1272;
	fma.rn.f64 	%fd4262, %fd4260, 0dBC91A62633145C00, %fd4261;
	fma.rn.f64 	%fd4784, %fd4260, 0dB97B839A252049C0, %fd4262;
	setp.ltu.f64 	%p1271, %fd1273, 0d41E0000000000000;
	@%p1271 bra 	$L__BB0_807;
	{ // callseq 128, 0
	.param .b64 param0;
	st.param.f64 	[param0], %fd1272;
	.param .align 16 .b8 retval0[16];
	call.uni (retval0), 
	__internal_trig_reduction_slowpathd, 
	(
	param0
	);
	ld.param.f64 	%fd4784, [retval0];
	ld.param.b32 	%r1803, [retval0+8];
	} // callseq 128
$L__BB0_807:
	shl.b32 	%r1557, %r1803, 6;
	cvt.u64.u32 	%rd564, %r1557;
	and.b64  	%rd565, %rd564, 64;
	mov.u64 	%rd566, __cudart_sin_cos_coeffs;
	add.s64 	%rd567, %rd566, %rd565;
	mul.rn.f64 	%fd4265, %fd4784, %fd4784;
	and.b32  	%r1558, %r1803, 1;
	setp.eq.b32 	%p1272, %r1558, 1;
	selp.f64 	%fd4266, 0dBDA8FF8320FD8164, 0d3DE5DB65F9785EBA, %p1272;
	ld.global.nc.v2.f64 	{%fd4267, %fd4268}, [%rd567];
	fma.rn.f64 	%fd4269, %fd4266, %fd4265, %fd4267;
	fma.rn.f64 	%fd4270, %fd4269, %fd4265, %fd4268;
	ld.global.nc.v2.f64 	{%fd4271, %fd4272}, [%rd567+16];
	fma.rn.f64 	%fd4273, %fd4270, %fd4265, %fd4271;
	fma.rn.f64 	%fd4274, %fd4273, %fd4265, %fd4272;
	ld.global.nc.v2.f64 	{%fd4275, %fd4276}, [%rd567+32];
	fma.rn.f64 	%fd4277, %fd4274, %fd4265, %fd4275;
	fma.rn.f64 	%fd4278, %fd4277, %fd4265, %fd4276;
	fma.rn.f64 	%fd4279, %fd4278, %fd4784, %fd4784;
	fma.rn.f64 	%fd4280, %fd4278, %fd4265, 0d3FF0000000000000;
	selp.f64 	%fd4281, %fd4280, %fd4279, %p1272;
	and.b32  	%r1559, %r1803, 2;
	setp.eq.s32 	%p1273, %r1559, 0;
	mov.f64 	%fd4282, 0d0000000000000000;
	sub.f64 	%fd4283, %fd4282, %fd4281;
	selp.f64 	%fd4284, %fd4281, %fd4283, %p1273;
	add.f64 	%fd1278, %fd1271, %fd4284;
	mul.f64 	%fd1279, %fd12, %fd1005;
	abs.f64 	%fd1280, %fd1279;
	setp.neu.f64 	%p1274, %fd1280, 0d7FF0000000000000;
	@%p1274 bra 	$L__BB0_809;
	mov.f64 	%fd4290, 0d0000000000000000;
	mul.rn.f64 	%fd4785, %fd1279, %fd4290;
	mov.b32 	%r1804, 0;
	bra.uni 	$L__BB0_811;
$L__BB0_809:
	mul.f64 	%fd4285, %fd1279, 0d3FE45F306DC9C883;
	cvt.rni.s32.f64 	%r1804, %fd4285;
	cvt.rn.f64.s32 	%fd4286, %r1804;
	fma.rn.f64 	%fd4287, %fd4286, 0dBFF921FB54442D18, %fd1279;
	fma.rn.f64 	%fd4288, %fd4286, 0dBC91A62633145C00, %fd4287;
	fma.rn.f64 	%fd4785, %fd4286, 0dB97B839A252049C0, %fd4288;
	setp.ltu.f64 	%p1275, %fd1280, 0d41E0000000000000;
	@%p1275 bra 	$L__BB0_811;
	{ // callseq 129, 0
	.param .b64 param0;
	st.param.f64 	[param0], %fd1279;
	.param .align 16 .b8 retval0[16];
	call.uni (retval0), 
	__internal_trig_reduction_slowpathd, 
	(
	param0
	);
	ld.param.f64 	%fd4785, [retval0];
	ld.param.b32 	%r1804, [retval0+8];
	} // callseq 129
$L__BB0_811:
	shl.b32 	%r1562, %r1804, 6;
	cvt.u64.u32 	%rd568, %r1562;
	and.b64  	%rd569, %rd568, 64;
	mov.u64 	%rd570, __cudart_sin_cos_coeffs;
	add.s64 	%rd571, %rd570, %rd569;
	mul.rn.f64 	%fd4291, %fd4785, %fd4785;
	and.b32  	%r1563, %r1804, 1;
	setp.eq.b32 	%p1276, %r1563, 1;
	selp.f64 	%fd4292, 0dBDA8FF8320FD8164, 0d3DE5DB65F9785EBA, %p1276;
	ld.global.nc.v2.f64 	{%fd4293, %fd4294}, [%rd571];
	fma.rn.f64 	%fd4295, %fd4292, %fd4291, %fd4293;
	fma.rn.f64 	%fd4296, %fd4295, %fd4291, %fd4294;
	ld.global.nc.v2.f64 	{%fd4297, %fd4298}, [%rd571+16];
	fma.rn.f64 	%fd4299, %fd4296, %fd4291, %fd4297;
	fma.rn.f64 	%fd4300, %fd4299, %fd4291, %fd4298;
	ld.global.nc.v2.f64 	{%fd4301, %fd4302}, [%rd571+32];
	fma.rn.f64 	%fd4303, %fd4300, %fd4291, %fd4301;
	fma.rn.f64 	%fd4304, %fd4303, %fd4291, %fd4302;
	fma.rn.f64 	%fd4305, %fd4304, %fd4785, %fd4785;
	fma.rn.f64 	%fd4306, %fd4304, %fd4291, 0d3FF0000000000000;
	selp.f64 	%fd4307, %fd4306, %fd4305, %p1276;
	and.b32  	%r1564, %r1804, 2;
	setp.eq.s32 	%p1277, %r1564, 0;
	mov.f64 	%fd4308, 0d0000000000000000;
	sub.f64 	%fd4309, %fd4308, %fd4307;
	selp.f64 	%fd4310, %fd4307, %fd4309, %p1277;
	add.f64 	%fd4311, %fd1278, %fd4310;
	mul.f64 	%fd4786, %fd918, %fd4311;
$L__BB0_812:
	setp.neu.f64 	%p1294, %fd1009, 0d0000000000000000;
	@%p1294 bra 	$L__BB0_814;
	setp.lt.s32 	%p1297, %r1284, 0;
	setp.neu.f64 	%p1298, %fd936, 0d3FE0000000000000;
	setp.eq.s64 	%p1299, %rd35, -9223372036854775808;
	and.pred  	%p78, %p1298, %p1299;
	selp.b32 	%r1585, %r262, 0, %p78;
	or.b32  	%r1586, %r1585, 2146435072;
	selp.b32 	%r1587, %r1586, %r1585, %p1297;
	mov.b32 	%r1588, 0;
	mov.b64 	%fd4788, {%r1588, %r1587};
	bra.uni 	$L__BB0_815;
$L__BB0_814:
	setp.eq.s64 	%p78, %rd35, -9223372036854775808;
	setp.lt.s32 	%p1295, %r262, 0;
	setp.neu.f64 	%p1296, %fd927, %fd935;
	selp.f64 	%fd4416, 0dFFF8000000000000, %fd1067, %p1296;
	selp.f64 	%fd4788, %fd4416, %fd1067, %p1295;
$L__BB0_815:
	setp.ne.s32 	%p1300, %r284, 2146435072;
	@%p1300 bra 	$L__BB0_822;
	setp.num.f64 	%p1301, %fd927, %fd927;
	setp.num.f64 	%p1302, %fd1009, %fd1009;
	and.pred  	%p1303, %p1302, %p1301;
	@%p1303 bra 	$L__BB0_818;
	add.rn.f64 	%fd4788, %fd1009, %fd927;
	bra.uni 	$L__BB0_822;
$L__BB0_818:
	setp.neu.f64 	%p1304, %fd936, 0d7FF0000000000000;
	@%p1304 bra 	$L__BB0_820;
	setp.lt.s32 	%p1308, %r1284, 0;
	setp.gt.f64 	%p1309, %fd1010, 0d3FF0000000000000;
	selp.b32 	%r1594, 2146435072, 0, %p1309;
	xor.b32  	%r1595, %r1594, 2146435072;
	selp.b32 	%r1596, %r1595, %r1594, %p1308;
	setp.eq.f64 	%p1310, %fd1009, 0dBFF0000000000000;
	selp.b32 	%r1597, 1072693248, %r1596, %p1310;
	mov.b32 	%r1598, 0;
	mov.b64 	%fd4788, {%r1598, %r1597};
	bra.uni 	$L__BB0_822;
$L__BB0_820:
	setp.neu.f64 	%p1305, %fd1010, 0d7FF0000000000000;
	@%p1305 bra 	$L__BB0_822;
	setp.lt.s32 	%p1306, %r262, 0;
	setp.ne.s32 	%p1307, %r253, 1071644672;
	selp.b32 	%r1590, %r254, %r252, %p1307;
	selp.b32 	%r1591, %r1590, %r252, %p78;
	selp.b32 	%r1592, %r1591, %r252, %p1306;
	mov.b32 	%r1593, 0;
	mov.b64 	%fd4788, {%r1593, %r1592};
$L__BB0_822:
	selp.f64 	%fd4417, 0d3FF0000000000000, %fd4788, %p60;
	mul.f64 	%fd4418, %fd934, %fd4417;
	sub.f64 	%fd4419, %fd4418, %fd1076;
	add.f64 	%fd4420, %fd1007, %fd4419;
	add.f64 	%fd4421, %fd928, %fd4420;
	add.f64 	%fd4422, %fd4786, %fd925;
	add.f64 	%fd4423, %fd928, %fd4422;
	div.rn.f64 	%fd1294, %fd4421, %fd4423;
	{
	.reg .b32 %temp; 
	mov.b64 	{%temp, %r366}, %fd1294;
	}
	abs.f64 	%fd1295, %fd1294;
	setp.neu.f64 	%p1311, %fd1294, 0d0000000000000000;
	@%p1311 bra 	$L__BB0_824;
	setp.lt.s32 	%p1314, %r260, 0;
	setp.neu.f64 	%p1315, %fd952, 0d3FE0000000000000;
	setp.eq.s64 	%p1316, %rd39, -9223372036854775808;
	and.pred  	%p81, %p1315, %p1316;
	selp.b32 	%r1599, %r366, 0, %p81;
	or.b32  	%r1600, %r1599, 2146435072;
	selp.b32 	%r1601, %r1600, %r1599, %p1314;
	mov.b32 	%r1602, 0;
	mov.b64 	%fd4790, {%r1602, %r1601};
	bra.uni 	$L__BB0_825;
$L__BB0_824:
	setp.eq.s64 	%p81, %rd39, -9223372036854775808;
	{ // callseq 134, 0
	.param .b64 param0;
	st.param.f64 	[param0], %fd1295;
	.param .b64 param1;
	st.param.f64 	[param1], %fd950;
	.param .b64 retval0;
	call.uni (retval0), 
	__internal_accurate_pow, 
	(
	param0, 
	param1
	);
	ld.param.f64 	%fd4424, [retval0];
	} // callseq 134
	setp.lt.s32 	%p1312, %r366, 0;
	setp.neu.f64 	%p1313, %fd950, %fd951;
	neg.f64 	%fd4426, %fd4424;
	selp.f64 	%fd4427, %fd4426, %fd4424, %p81;
	selp.f64 	%fd4428, %fd4427, %fd4424, %p1312;
	selp.f64 	%fd4429, 0dFFF8000000000000, %fd4428, %p1313;
	selp.f64 	%fd4790, %fd4429, %fd4428, %p1312;
$L__BB0_825:
	add.f64 	%fd4430, %fd1294, %fd950;
	{
	.reg .b32 %temp; 
	mov.b64 	{%temp, %r1603}, %fd4430;
	}
	and.b32  	%r1604, %r1603, 2146435072;
	setp.ne.s32 	%p1317, %r1604, 2146435072;
	@%p1317 bra 	$L__BB0_832;
	setp.num.f64 	%p1318, %fd950, %fd950;
	setp.num.f64 	%p1319, %fd1294, %fd1294;
	and.pred  	%p1320, %p1319, %p1318;
	@%p1320 bra 	$L__BB0_828;
	add.rn.f64 	%fd4790, %fd1294, %fd950;
	bra.uni 	$L__BB0_832;
$L__BB0_828:
	setp.neu.f64 	%p1321, %fd952, 0d7FF0000000000000;
	@%p1321 bra 	$L__BB0_830;
	setp.lt.s32 	%p1326, %r260, 0;
	setp.gt.f64 	%p1327, %fd1295, 0d3FF0000000000000;
	selp.b32 	%r1612, 2146435072, 0, %p1327;
	xor.b32  	%r1613, %r1612, 2146435072;
	selp.b32 	%r1614, %r1613, %r1612, %p1326;
	setp.eq.f64 	%p1328, %fd1294, 0dBFF0000000000000;
	selp.b32 	%r1615, 1072693248, %r1614, %p1328;
	mov.b32 	%r1616, 0;
	mov.b64 	%fd4790, {%r1616, %r1615};
	bra.uni 	$L__BB0_832;
$L__BB0_830:
	setp.neu.f64 	%p1322, %fd1295, 0d7FF0000000000000;
	@%p1322 bra 	$L__BB0_832;
	setp.lt.s32 	%p1323, %r366, 0;
	and.b32  	%r1605, %r260, 2147483647;
	setp.ne.s32 	%p1324, %r1605, 1071644672;
	setp.lt.s32 	%p1325, %r260, 0;
	selp.b32 	%r1606, 0, 2146435072, %p1325;
	or.b32  	%r1607, %r1606, -2147483648;
	selp.b32 	%r1608, %r1607, %r1606, %p1324;
	selp.b32 	%r1609, %r1608, %r1606, %p81;
	selp.b32 	%r1610, %r1609, %r1606, %p1323;
	mov.b32 	%r1611, 0;
	mov.b64 	%fd4790, {%r1611, %r1610};
$L__BB0_832:
	or.b32  	%r367, %r9, -2147483648;
	setp.eq.f64 	%p1329, %fd950, 0d0000000000000000;
	setp.lt.s32 	%p1330, %r7, 0;
	setp.eq.s32 	%p1331, %r8, 1062207488;
	setp.eq.f64 	%p1333, %fd1294, 0d3FF0000000000000;
	selp.f64 	%fd4431, 0d3FF0000000000000, %fd4790, %p1329;
	selp.f64 	%fd1303, 0d3FF0000000000000, %fd4431, %p1333;
	{
	.reg .b32 %temp; 
	mov.b64 	{%temp, %r368}, %fd1004;
	}
	abs.f64 	%fd1304, %fd1004;
	{ // callseq 135, 0
	.param .b64 param0;
	st.param.f64 	[param0], %fd1304;
	.param .b64 param1;
	st.param.f64 	[param1], 0d4000000000000000;
	.param .b64 retval0;
	call.uni (retval0), 
	__internal_accurate_pow, 
	(
	param0, 
	param1
	);
	ld.param.f64 	%fd4432, [retval0];
	} // callseq 135
	setp.lt.s32 	%p1334, %r368, 0;
	neg.f64 	%fd4434, %fd4432;
	selp.f64 	%fd4435, %fd4434, %fd4432, %p1331;
	selp.f64 	%fd4436, %fd4435, %fd4432, %p1334;
	setp.eq.f64 	%p1335, %fd1004, 0d0000000000000000;
	selp.b32 	%r1617, %r368, 0, %p1331;
	or.b32  	%r1618, %r1617, 2146435072;
	selp.b32 	%r1619, %r1618, %r1617, %p1330;
	mov.b32 	%r1620, 0;
	mov.b64 	%fd4437, {%r1620, %r1619};
	selp.f64 	%fd4791, %fd4437, %fd4436, %p1335;
	add.f64 	%fd4438, %fd1004, 0d4000000000000000;
	{
	.reg .b32 %temp; 
	mov.b64 	{%temp, %r1621}, %fd4438;
	}
	and.b32  	%r1622, %r1621, 2146435072;
	setp.ne.s32 	%p1336, %r1622, 2146435072;
	@%p1336 bra 	$L__BB0_837;
	setp.num.f64 	%p1337, %fd1004, %fd1004;
	@%p1337 bra 	$L__BB0_835;
	mov.f64 	%fd4439, 0d4000000000000000;
	add.rn.f64 	%fd4791, %fd1004, %fd4439;
	bra.uni 	$L__BB0_837;
$L__BB0_835:
	setp.neu.f64 	%p1338, %fd1304, 0d7FF0000000000000;
	@%p1338 bra 	$L__BB0_837;
	and.b32  	%r1624, %r7, 2147483647;
	setp.ne.s32 	%p1341, %r1624, 1071644672;
	selp.b32 	%r1625, %r367, %r9, %p1341;
	selp.b32 	%r1626, %r1625, %r9, %p1331;
	selp.b32 	%r1627, %r1626, %r9, %p1334;
	mov.b32 	%r1628, 0;
	mov.b64 	%fd4791, {%r1628, %r1627};
$L__BB0_837:
	mul.f64 	%fd4440, %fd931, %fd1303;
	div.rn.f64 	%fd4441, %fd1004, %fd4440;
	mov.f64 	%fd4442, 0d3FF0000000000000;
	sub.f64 	%fd4443, %fd4442, %fd4441;
	mul.f64 	%fd4444, %fd1004, %fd1007;
	div.rn.f64 	%fd4445, %fd4444, %fd1006;
	sub.f64 	%fd4446, %fd1016, %fd4445;
	setp.eq.f64 	%p1342, %fd1004, 0d3FF0000000000000;
	mul.f64 	%fd4447, %fd4791, 0d3FF8000000000000;
	selp.f64 	%fd4448, 0d3FF8000000000000, %fd4447, %p1342;
	mul.f64 	%fd4449, %fd4440, 0d4008000000000000;
	div.rn.f64 	%fd4450, %fd1004, %fd4449;
	sub.f64 	%fd4451, %fd4442, %fd4450;
	mul.f64 	%fd4452, %fd1008, 0d4008000000000000;
	sub.f64 	%fd4453, %fd4452, %fd1007;
	div.rn.f64 	%fd4454, %fd4453, %fd930;
	add.f64 	%fd4455, %fd1086, %fd4454;
	add.f64 	%fd4456, %fd4441, 0d3FF0000000000000;
	mul.f64 	%fd4457, %fd4456, %fd4455;
	mul.f64 	%fd4458, %fd4446, 0d4008000000000000;
	sub.f64 	%fd4459, %fd4458, %fd1015;
	div.rn.f64 	%fd4460, %fd4459, %fd930;
	fma.rn.f64 	%fd4461, %fd1236, %fd4443, %fd4460;
	mul.f64 	%fd4462, %fd1006, %fd4461;
	div.rn.f64 	%fd4463, %fd4462, %fd4440;
	mul.f64 	%fd4464, %fd4451, %fd4448;
	sub.f64 	%fd4465, %fd4457, %fd4464;
	add.f64 	%fd4466, %fd4465, %fd4463;
	mul.f64 	%fd4467, %fd1006, %fd4443;
	div.rn.f64 	%fd4468, %fd4466, %fd4467;
	mul.wide.u32 	%rd588, %r1769, 8;
	add.s64 	%rd589, %rd6, %rd588;
	st.local.f64 	[%rd589], %fd4468;
	add.s64 	%rd590, %rd7, %rd588;
	st.local.f64 	[%rd590], %fd1015;
	add.s64 	%rd591, %rd8, %rd588;
	st.local.f64 	[%rd591], %fd4446;
	add.s64 	%rd592, %rd2, %rd588;
	ld.local.f64 	%fd4469, [%rd592];
	mul.f64 	%fd4470, %fd4469, %fd1004;
	fma.rn.f64 	%fd4726, %fd967, %fd4470, %fd4726;
	mul.f64 	%fd4471, %fd4469, %fd4468;
	fma.rn.f64 	%fd4727, %fd967, %fd4471, %fd4727;
	mul.f64 	%fd4472, %fd4469, %fd1015;
	fma.rn.f64 	%fd4728, %fd967, %fd4472, %fd4728;
	mul.f64 	%fd4473, %fd4469, %fd4446;
	fma.rn.f64 	%fd4729, %fd967, %fd4473, %fd4729;
	mul.f64 	%fd4474, %fd967, %fd1004;
	add.s64 	%rd593, %rd3, %rd588;
	ld.local.f64 	%fd4475, [%rd593];
	sub.f64 	%fd4476, %fd4469, %fd4475;
	fma.rn.f64 	%fd4722, %fd4474, %fd4476, %fd4722;
	mul.f64 	%fd4477, %fd967, %fd4468;
	fma.rn.f64 	%fd4723, %fd4477, %fd4476, %fd4723;
	mul.f64 	%fd4478, %fd967, %fd1015;
	fma.rn.f64 	%fd4724, %fd4478, %fd4476, %fd4724;
	mul.f64 	%fd4479, %fd967, %fd4446;
	fma.rn.f64 	%fd4725, %fd4479, %fd4476, %fd4725;
	add.s32 	%r1769, %r1769, 1;
	setp.ne.s32 	%p1343, %r1769, 7;
	@%p1343 bra 	$L__BB0_588;
	abs.f64 	%fd4480, %fd4726;
	max.f64 	%fd4481, %fd962, %fd4480;
	fma.rn.f64 	%fd4482, %fd917, %fd4481, %fd917;
	abs.f64 	%fd4483, %fd4727;
	max.f64 	%fd4484, %fd963, %fd4483;
	fma.rn.f64 	%fd1317, %fd917, %fd4484, %fd917;
	abs.f64 	%fd4485, %fd4728;
	max.f64 	%fd4486, %fd964, %fd4485;
	fma.rn.f64 	%fd1318, %fd917, %fd4486, %fd917;
	abs.f64 	%fd4487, %fd4729;
	max.f64 	%fd4488, %fd965, %fd4487;
	fma.rn.f64 	%fd1319, %fd917, %fd4488, %fd917;
	div.rn.f64 	%fd1320, %fd4722, %fd4482;
	{
	.reg .b32 %temp; 
	mov.b64 	{%temp, %r370}, %fd1320;
	}
	abs.f64 	%fd1321, %fd1320;
	{ // callseq 136, 0
	.param .b64 param0;
	st.param.f64 	[param0], %fd1321;
	.param .b64 param1;
	st.param.f64 	[param1], 0d4000000000000000;
	.param .b64 retval0;
	call.uni (retval0), 
	__internal_accurate_pow, 
	(
	param0, 
	param1
	);
	ld.param.f64 	%fd4489, [retval0];
	} // callseq 136
	setp.lt.s32 	%p1347, %r370, 0;
	neg.f64 	%fd4491, %fd4489;
	selp.f64 	%fd4492, %fd4491, %fd4489, %p1331;
	selp.f64 	%fd4493, %fd4492, %fd4489, %p1347;
	setp.eq.f64 	%p1348, %fd1320, 0d0000000000000000;
	selp.b32 	%r1629, %r370, 0, %p1331;
	or.b32  	%r1630, %r1629, 2146435072;
	selp.b32 	%r1631, %r1630, %r1629, %p1330;
	mov.b32 	%r1632, 0;
	mov.b64 	%fd4494, {%r1632, %r1631};
	selp.f64 	%fd4792, %fd4494, %fd4493, %p1348;
	add.f64 	%fd4495, %fd1320, 0d4000000000000000;
	{
	.reg .b32 %temp; 
	mov.b64 	{%temp, %r1633}, %fd4495;
	}
	and.b32  	%r1634, %r1633, 2146435072;
	setp.ne.s32 	%p1349, %r1634, 2146435072;
	@%p1349 bra 	$L__BB0_843;
	setp.num.f64 	%p1350, %fd1320, %fd1320;
	@%p1350 bra 	$L__BB0_841;
	mov.f64 	%fd4496, 0d4000000000000000;
	add.rn.f64 	%fd4792, %fd1320, %fd4496;
	bra.uni 	$L__BB0_843;
$L__BB0_841:
	setp.neu.f64 	%p1351, %fd1321, 0d7FF0000000000000;
	@%p1351 bra 	$L__BB0_843;
	and.b32  	%r1636, %r7, 2147483647;
	setp.ne.s32 	%p1354, %r1636, 1071644672;
	selp.b32 	%r1637, %r367, %r9, %p1354;
	selp.b32 	%r1638, %r1637, %r9, %p1331;
	selp.b32 	%r1639, %r1638, %r9, %p1347;
	mov.b32 	%r1640, 0;
	mov.b64 	%fd4792, {%r1640, %r1639};
$L__BB0_843:
	setp.eq.f64 	%p1358, %fd1320, 0d3FF0000000000000;
	add.f64 	%fd4497, %fd4792, 0d0000000000000000;
	selp.f64 	%fd1326, 0d3FF0000000000000, %fd4497, %p1358;
	div.rn.f64 	%fd1327, %fd4723, %fd1317;
	{
	.reg .b32 %temp; 
	mov.b64 	{%temp, %r371}, %fd1327;
	}
	abs.f64 	%fd1328, %fd1327;
	{ // callseq 137, 0
	.param .b64 param0;
	st.param.f64 	[param0], %fd1328;
	.param .b64 param1;
	st.param.f64 	[param1], 0d4000000000000000;
	.param .b64 retval0;
	call.uni (retval0), 
	__internal_accurate_pow, 
	(
	param0, 
	param1
	);
	ld.param.f64 	%fd4498, [retval0];
	} // callseq 137
	setp.lt.s32 	%p1359, %r371, 0;
	neg.f64 	%fd4500, %fd4498;
	selp.f64 	%fd4501, %fd4500, %fd4498, %p1331;
	selp.f64 	%fd4502, %fd4501, %fd4498, %p1359;
	setp.eq.f64 	%p1360, %fd1327, 0d0000000000000000;
	selp.b32 	%r1641, %r371, 0, %p1331;
	or.b32  	%r1642, %r1641, 2146435072;
	selp.b32 	%r1643, %r1642, %r1641, %p1330;
	mov.b32 	%r1644, 0;
	mov.b64 	%fd4503, {%r1644, %r1643};
	selp.f64 	%fd4793, %fd4503, %fd4502, %p1360;
	add.f64 	%fd4504, %fd1327, 0d4000000000000000;
	{
	.reg .b32 %temp; 
	mov.b64 	{%temp, %r1645}, %fd4504;
	}
	and.b32  	%r1646, %r1645, 2146435072;
	setp.ne.s32 	%p1361, %r1646, 2146435072;
	@%p1361 bra 	$L__BB0_848;
	setp.nan.f64 	%p1362, %fd1327, %fd1327;
	@%p1362 bra 	$L__BB0_847;
	setp.neu.f64 	%p1363, %fd1328, 0d7FF0000000000000;
	@%p1363 bra 	$L__BB0_848;
	and.b32  	%r1648, %r7, 2147483647;
	setp.ne.s32 	%p1366, %r1648, 1071644672;
	selp.b32 	%r1649, %r367, %r9, %p1366;
	selp.b32 	%r1650, %r1649, %r9, %p1331;
	selp.b32 	%r1651, %r1650, %r9, %p1359;
	mov.b32 	%r1652, 0;
	mov.b64 	%fd4793, {%r1652, %r1651};
	bra.uni 	$L__BB0_848;
$L__BB0_847:
	mov.f64 	%fd4505, 0d4000000000000000;
	add.rn.f64 	%fd4793, %fd1327, %fd4505;
$L__BB0_848:
	setp.eq.f64 	%p1370, %fd1327, 0d3FF0000000000000;
	selp.f64 	%fd4506, 0d3FF0000000000000, %fd4793, %p1370;
	add.f64 	%fd1333, %fd1326, %fd4506;
	div.rn.f64 	%fd1334, %fd4724, %fd1318;
	{
	.reg .b32 %temp; 
	mov.b64 	{%temp, %r372}, %fd1334;
	}
	abs.f64 	%fd1335, %fd1334;
	{ // callseq 138, 0
	.param .b64 param0;
	st.param.f64 	[param0], %fd1335;
	.param .b64 param1;
	st.param.f64 	[param1], 0d4000000000000000;
	.param .b64 retval0;
	call.uni (retval0), 
	__internal_accurate_pow, 
	(
	param0, 
	param1
	);
	ld.param.f64 	%fd4507, [retval0];
	} // callseq 138
	setp.lt.s32 	%p1371, %r372, 0;
	neg.f64 	%fd4509, %fd4507;
	selp.f64 	%fd4510, %fd4509, %fd4507, %p1331;
	selp.f64 	%fd4511, %fd4510, %fd4507, %p1371;
	setp.eq.f64 	%p1372, %fd1334, 0d0000000000000000;
	selp.b32 	%r1653, %r372, 0, %p1331;
	or.b32  	%r1654, %r1653, 2146435072;
	selp.b32 	%r1655, %r1654, %r1653, %p1330;
	mov.b32 	%r1656, 0;
	mov.b64 	%fd4512, {%r1656, %r1655};
	selp.f64 	%fd4794, %fd4512, %fd4511, %p1372;
	add.f64 	%fd4513, %fd1334, 0d4000000000000000;
	{
	.reg .b32 %temp; 
	mov.b64 	{%temp, %r1657}, %fd4513;
	}
	and.b32  	%r1658, %r1657, 2146435072;
	setp.ne.s32 	%p1373, %r1658, 2146435072;
	@%p1373 bra 	$L__BB0_853;
	setp.nan.f64 	%p1374, %fd1334, %fd1334;
	@%p1374 bra 	$L__BB0_852;
	setp.neu.f64 	%p1375, %fd1335, 0d7FF0000000000000;
	@%p1375 bra 	$L__BB0_853;
	and.b32  	%r1660, %r7, 2147483647;
	setp.ne.s32 	%p1378, %r1660, 1071644672;
	selp.b32 	%r1661, %r367, %r9, %p1378;
	selp.b32 	%r1662, %r1661, %r9, %p1331;
	selp.b32 	%r1663, %r1662, %r9, %p1371;
	mov.b32 	%r1664, 0;
	mov.b64 	%fd4794, {%r1664, %r1663};
	bra.uni 	$L__BB0_853;
$L__BB0_852:
	mov.f64 	%fd4514, 0d4000000000000000;
	add.rn.f64 	%fd4794, %fd1334, %fd4514;
$L__BB0_853:
	setp.eq.f64 	%p1382, %fd1334, 0d3FF0000000000000;
	selp.f64 	%fd4515, 0d3FF0000000000000, %fd4794, %p1382;
	add.f64 	%fd1340, %fd1333, %fd4515;
	div.rn.f64 	%fd1341, %fd4725, %fd1319;
	{
	.reg .b32 %temp; 
	mov.b64 	{%temp, %r373}, %fd1341;
	}
	abs.f64 	%fd1342, %fd1341;
	{ // callseq 139, 0
	.param .b64 param0;
	st.param.f64 	[param0], %fd1342;
	.param .b64 param1;
	st.param.f64 	[param1], 0d4000000000000000;
	.param .b64 retval0;
	call.uni (retval0), 
	__internal_accurate_pow, 
	(
	param0, 
	param1
	);
	ld.param.f64 	%fd4516, [retval0];
	} // callseq 139
	setp.lt.s32 	%p1383, %r373, 0;
	neg.f64 	%fd4518, %fd4516;
	selp.f64 	%fd4519, %fd4518, %fd4516, %p1331;
	selp.f64 	%fd4520, %fd4519, %fd4516, %p1383;
	setp.eq.f64 	%p1384, %fd1341, 0d0000000000000000;
	selp.b32 	%r1665, %r373, 0, %p1331;
	or.b32  	%r1666, %r1665, 2146435072;
	selp.b32 	%r1667, %r1666, %r1665, %p1330;
	mov.b32 	%r1668, 0;
	mov.b64 	%fd4521, {%r1668, %r1667};
	selp.f64 	%fd4795, %fd4521, %fd4520, %p1384;
	add.f64 	%fd4522, %fd1341, 0d4000000000000000;
	{
	.reg .b32 %temp; 
	mov.b64 	{%temp, %r1669}, %fd4522;
	}
	and.b32  	%r1670, %r1669, 2146435072;
	setp.ne.s32 	%p1385, %r1670, 2146435072;
	@%p1385 bra 	$L__BB0_858;
	setp.nan.f64 	%p1386, %fd1341, %fd1341;
	@%p1386 bra 	$L__BB0_857;
	setp.neu.f64 	%p1387, %fd1342, 0d7FF0000000000000;
	@%p1387 bra 	$L__BB0_858;
	and.b32  	%r1672, %r7, 2147483647;
	setp.ne.s32 	%p1390, %r1672, 1071644672;
	selp.b32 	%r1673, %r367, %r9, %p1390;
	selp.b32 	%r1674, %r1673, %r9, %p1331;
	selp.b32 	%r1675, %r1674, %r9, %p1383;
	mov.b32 	%r1676, 0;
	mov.b64 	%fd4795, {%r1676, %r1675};
	bra.uni 	$L__BB0_858;
$L__BB0_857:
	mov.f64 	%fd4523, 0d4000000000000000;
	add.rn.f64 	%fd4795, %fd1341, %fd4523;
$L__BB0_858:
	and.b32  	%r374, %r10, 2146435072;
	setp.eq.f64 	%p1391, %fd1341, 0d3FF0000000000000;
	selp.f64 	%fd4524, 0d3FF0000000000000, %fd4795, %p1391;
	add.f64 	%fd4525, %fd1340, %fd4524;
	mul.f64 	%fd1347, %fd4525, 0d3FD0000000000000;
	sqrt.rn.f64 	%fd1348, %fd1347;
	{
	.reg .b32 %temp; 
	mov.b64 	{%temp, %r375}, %fd1348;
	}
	abs.f64 	%fd1349, %fd1348;
	setp.neu.f64 	%p1392, %fd1347, 0d0000000000000000;
	@%p1392 bra 	$L__BB0_860;
	setp.lt.s32 	%p1394, %r10, 0;
	setp.eq.s32 	%p1395, %r374, 1126170624;
	selp.b32 	%r1677, %r375, 0, %p1395;
	or.b32  	%r1678, %r1677, 2146435072;
	selp.b32 	%r1679, %r1678, %r1677, %p1394;
	mov.b32 	%r1680, 0;
	mov.b64 	%fd4797, {%r1680, %r1679};
	bra.uni 	$L__BB0_861;
$L__BB0_860:
	setp.lt.s32 	%p1393, %r375, 0;
	{ // callseq 140, 0
	.param .b64 param0;
	st.param.f64 	[param0], %fd1349;
	.param .b64 param1;
	st.param.f64 	[param1], 0dBFC999999999999A;
	.param .b64 retval0;
	call.uni (retval0), 
	__internal_accurate_pow, 
	(
	param0, 
	param1
	);
	ld.param.f64 	%fd4526, [retval0];
	} // callseq 140
	selp.f64 	%fd4797, 0dFFF8000000000000, %fd4526, %p1393;
$L__BB0_861:
	add.f64 	%fd4528, %fd1348, 0dBFC999999999999A;
	{
	.reg .b32 %temp; 
	mov.b64 	{%temp, %r1681}, %fd4528;
	}
	and.b32  	%r1682, %r1681, 2146435072;
	setp.ne.s32 	%p1396, %r1682, 2146435072;
	@%p1396 bra 	$L__BB0_866;
	setp.ge.f64 	%p1397, %fd1347, 0d0000000000000000;
	@%p1397 bra 	$L__BB0_864;
	mov.f64 	%fd4529, 0dBFC999999999999A;
	add.rn.f64 	%fd4797, %fd1348, %fd4529;
	bra.uni 	$L__BB0_866;
$L__BB0_864:
	setp.neu.f64 	%p1398, %fd1349, 0d7FF0000000000000;
	@%p1398 bra 	$L__BB0_866;
	setp.lt.s32 	%p1399, %r375, 0;
	setp.eq.s32 	%p1400, %r374, 1126170624;
	and.b32  	%r1684, %r10, 2147483647;
	setp.ne.s32 	%p1401, %r1684, 1071644672;
	setp.lt.s32 	%p1402, %r10, 0;
	selp.b32 	%r1685, 0, 2146435072, %p1402;
	or.b32  	%r1686, %r1685, -2147483648;
	selp.b32 	%r1687, %r1686, %r1685, %p1401;
	selp.b32 	%r1688, %r1687, %r1685, %p1400;
	selp.b32 	%r1689, %r1688, %r1685, %p1399;
	mov.b32 	%r1690, 0;
	mov.b64 	%fd4797, {%r1690, %r1689};
$L__BB0_866:
	setp.eq.f64 	%p1403, %fd1348, 0d3FF0000000000000;
	mul.f64 	%fd4531, %fd4797, 0d3FECCCCCCCCCCCCD;
	max.f64 	%fd4532, %fd4531, 0d3FB999999999999A;
	selp.f64 	%fd1356, 0d3FECCCCCCCCCCCCD, %fd4532, %p1403;
	setp.gt.f64 	%p1404, %fd1348, 0d3FF0000000000000;
	min.f64 	%fd4533, %fd1356, 0d3FECCCCCCCCCCCCD;
	mul.f64 	%fd4721, %fd967, %fd4533;
	mov.f64 	%fd4720, 0d3FECCCCCCCCCCCCD;
	@%p1404 bra 	$L__BB0_587;
	add.f64 	%fd4718, %fd4718, %fd967;
	min.f64 	%fd4534, %fd966, %fd1356;
	mul.f64 	%fd4719, %fd967, %fd4534;
	setp.gtu.f64 	%p1405, %fd4727, %fd954;
	setp.lt.f64 	%p1406, %fd4718, %fd4538;
	and.pred  	%p1407, %p1406, %p1405;
	mov.f64 	%fd4714, %fd4729;
	mov.f64 	%fd4715, %fd4728;
	mov.f64 	%fd4716, %fd4727;
	mov.f64 	%fd4717, %fd4726;
	@%p1407 bra 	$L__BB0_586;
	setp.le.f64 	%p1435, %fd4727, %fd954;
	setp.gtu.f64 	%p1436, %fd4727, %fd954;
$L__BB0_869:
	not.pred 	%p1408, %p1436;
	@%p1408 bra 	$L__BB0_871;
	ld.param.u64 	%rd603, [_Z32DPRK_solver_threshold_fix_tissuePdS_iii_param_0];
	add.f64 	%fd4535, %fd914, %fd4540;
	cvta.to.global.u64 	%rd594, %rd603;
	mov.u32 	%r1691, %ntid.x;
	mov.u32 	%r1692, %ctaid.x;
	mov.u32 	%r1693, %tid.x;
	mad.lo.s32 	%r1694, %r1691, %r1692, %r1693;
	mul.wide.s32 	%rd595, %r1694, 8;
	add.s64 	%rd596, %rd594, %rd595;
	st.global.f64 	[%rd596], %fd4535;
	div.rn.f64 	%fd4536, %fd4535, %fd461;
	add.u64 	%rd597, %SP, 784;
	add.u64 	%rd598, %SPL, 784;
	mul.f64 	%fd4537, %fd1, %fd461;
	st.local.f64 	[%rd598], %fd4537;
	st.local.f64 	[%rd598+8], %fd4536;
	st.local.f64 	[%rd598+16], %fd464;
	st.local.f64 	[%rd598+24], %fd465;
	st.local.f64 	[%rd598+32], %fd466;
	mov.u64 	%rd599, $str$3;
	cvta.global.u64 	%rd600, %rd599;
	{ // callseq 141, 0
	.param .b64 param0;
	st.param.b64 	[param0], %rd600;
	.param .b64 param1;
	st.param.b64 	[param1], %rd597;
	.param .b32 retval0;
	call.uni (retval0), 
	vprintf, 
	(
	param0, 
	param1
	);
	ld.param.b32 	%r1695, [retval0];
	} // callseq 141
$L__BB0_871:
	@%p1435 bra 	$L__BB0_584;
$L__BB0_872:
	ret;

}
.func  (.param .align 16 .b8 func_retval0[16]) __internal_trig_reduction_slowpathd(
	.param .b64 __internal_trig_reduction_slowpathd_param_0
)
{
	.local .align 8 .b8 	__local_depot1[40];
	.reg .b64 	%SP;
	.reg .b64 	%SPL;
	.reg .pred 	%p<10>;
	.reg .b32 	%r<47>;
	.reg .b64 	%rd<74>;
	.reg .b64 	%fd<5>;

	mov.u64 	%SPL, __local_depot1;
	ld.param.f64 	%fd4, [__internal_trig_reduction_slowpathd_param_0];
	add.u64 	%rd1, %SPL, 0;
	{
	.reg .b32 %temp; 
	mov.b64 	{%temp, %r1}, %fd4;
	}
	shr.u32 	%r2, %r1, 20;
	and.b32  	%r3, %r2, 2047;
	setp.eq.s32 	%p1, %r3, 2047;
	mov.b32 	%r46, 0;
	@%p1 bra 	$L__BB1_9;
	add.s32 	%r20, %r3, -1024;
	mov.b64 	%rd20, %fd4;
	shl.b64 	%rd2, %rd20, 11;
	shr.u32 	%r4, %r20, 6;
	sub.s32 	%r45, 15, %r4;
	sub.s32 	%r21, 19, %r4;
	setp.lt.u32 	%p2, %r20, 128;
	selp.b32 	%r6, 18, %r21, %p2;
	setp.ge.s32 	%p3, %r45, %r6;
	mov.b64 	%rd70, 0;
	@%p3 bra 	$L__BB1_4;
	add.s32 	%r23, %r6, %r4;
	neg.s32 	%r43, %r23;
	or.b64  	%rd3, %rd2, -9223372036854775808;
	mov.b64 	%rd70, 0;
	mov.b32 	%r42, 0;
	mov.u64 	%rd25, __cudart_i2opi_d;
	mov.u32 	%r44, %r45;
$L__BB1_3:
	.pragma "nounroll";
	mul.wide.s32 	%rd22, %r42, 8;
	add.s64 	%rd23, %rd1, %rd22;
	mul.wide.s32 	%rd24, %r44, 8;
	add.s64 	%rd26, %rd25, %rd24;
	ld.global.nc.u64 	%rd27, [%rd26];
	{
	.reg .u32 %r0, %r1, %r2, %r3, %alo, %ahi, %blo, %bhi, %clo, %chi;
	mov.b64 	{%alo,%ahi}, %rd27;
	mov.b64 	{%blo,%bhi}, %rd3;
	mov.b64 	{%clo,%chi}, %rd70;
	mad.lo.cc.u32 	%r0, %alo, %blo, %clo;
	madc.hi.cc.u32 	%r1, %alo, %blo, %chi;
	madc.hi.u32 	%r2, %alo, %bhi, 0;
	mad.lo.cc.u32 	%r1, %alo, %bhi, %r1;
	madc.hi.cc.u32 	%r2, %ahi, %blo, %r2;
	madc.hi.u32 	%r3, %ahi, %bhi, 0;
	mad.lo.cc.u32 	%r1, %ahi, %blo, %r1;
	madc.lo.cc.u32 	%r2, %ahi, %bhi, %r2;
	addc.u32 	%r3, %r3, 0;
	mov.b64 	%rd28, {%r0,%r1};
	mov.b64 	%rd70, {%r2,%r3};
	}
	st.local.u64 	[%rd23], %rd28;
	add.s32 	%r44, %r44, 1;
	add.s32 	%r43, %r43, 1;
	add.s32 	%r42, %r42, 1;
	setp.ne.s32 	%p4, %r43, -15;
	mov.u32 	%r45, %r6;
	@%p4 bra 	$L__BB1_3;
$L__BB1_4:
	cvt.s64.s32 	%rd29, %r45;
	cvt.u64.u32 	%rd30, %r4;
	add.s64 	%rd31, %rd30, %rd29;
	shl.b64 	%rd32, %rd31, 3;
	add.s64 	%rd33, %rd1, %rd32;
	st.local.u64 	[%rd33+-120], %rd70;
	and.b32  	%r15, %r2, 63;
	ld.local.u64 	%rd72, [%rd1+16];
	ld.local.u64 	%rd71, [%rd1+24];
	setp.eq.s32 	%p5, %r15, 0;
	@%p5 bra 	$L__BB1_6;
	shl.b64 	%rd34, %rd71, %r15;
	shr.u64 	%rd35, %rd72, 1;
	xor.b32  	%r24, %r15, 63;
	shr.u64 	%rd36, %rd35, %r24;
	or.b64  	%rd71, %rd34, %rd36;
	ld.local.u64 	%rd37, [%rd1+8];
	shl.b64 	%rd38, %rd72, %r15;
	shr.u64 	%rd39, %rd37, 1;
	shr.u64 	%rd40, %rd39, %r24;
	or.b64  	%rd72, %rd38, %rd40;
$L__BB1_6:
	and.b32  	%r25, %r1, -2147483648;
	shr.u64 	%rd41, %rd71, 62;
	cvt.u32.u64 	%r26, %rd41;
	mov.b64 	{%r27, %r28}, %rd71;
	mov.b64 	{%r29, %r30}, %rd72;
	shf.l.wrap.b32 	%r31, %r30, %r27, 2;
	shf.l.wrap.b32 	%r32, %r27, %r28, 2;
	mov.b64 	%rd42, {%r31, %r32};
	shl.b64 	%rd43, %rd72, 2;
	shr.u64 	%rd44, %rd42, 63;
	cvt.u32.u64 	%r33, %rd44;
	add.s32 	%r34, %r33, %r26;
	setp.eq.s32 	%p6, %r25, 0;
	neg.s32 	%r35, %r34;
	selp.b32 	%r46, %r34, %r35, %p6;
	setp.gt.s64 	%p7, %rd42, -1;
	mov.b64 	%rd45, 0;
	{
	.reg .u32 %r0, %r1, %r2, %r3, %a0, %a1, %a2, %a3, %b0, %b1, %b2, %b3;
	mov.b64 	{%a0,%a1}, %rd45;
	mov.b64 	{%a2,%a3}, %rd45;
	mov.b64 	{%b0,%b1}, %rd43;
	mov.b64 	{%b2,%b3}, %rd42;
	sub.cc.u32 	%r0, %a0, %b0;
	subc.cc.u32 	%r1, %a1, %b1;
	subc.cc.u32 	%r2, %a2, %b2;
	subc.u32 	%r3, %a3, %b3;
	mov.b64 	%rd46, {%r0,%r1};
	mov.b64 	%rd47, {%r2,%r3};
	}
	xor.b32  	%r36, %r25, -2147483648;
	selp.b64 	%rd73, %rd42, %rd47, %p7;
	selp.b64 	%rd14, %rd43, %rd46, %p7;
	selp.b32 	%r17, %r25, %r36, %p7;
	clz.b64 	%r37, %rd73;
	cvt.u64.u32 	%rd15, %r37;
	setp.eq.s32 	%p8, %r37, 0;
	@%p8 bra 	$L__BB1_8;
	cvt.u32.u64 	%r38, %rd15;
	and.b32  	%r39, %r38, 63;
	shl.b64 	%rd48, %rd73, %r39;
	shr.u64 	%rd49, %rd14, 1;
	not.b32 	%r40, %r38;
	and.b32  	%r41, %r40, 63;
	shr.u64 	%rd50, %rd49, %r41;
	or.b64  	%rd73, %rd48, %rd50;
$L__BB1_8:
	mov.b64 	%rd51, -3958705157555305931;
	{
	.reg .u32 %r0, %r1, %r2, %r3, %alo, %ahi, %blo, %bhi;
	mov.b64 	{%alo,%ahi}, %rd73;
	mov.b64 	{%blo,%bhi}, %rd51;
	mul.lo.u32 	%r0, %alo, %blo;
	mul.hi.u32 	%r1, %alo, %blo;
	mad.lo.cc.u32 	%r1, %alo, %bhi, %r1;
	madc.hi.u32 	%r2, %alo, %bhi, 0;
	mad.lo.cc.u32 	%r1, %ahi, %blo, %r1;
	madc.hi.cc.u32 	%r2, %ahi, %blo, %r2;
	madc.hi.u32 	%r3, %ahi, %bhi, 0;
	mad.lo.cc.u32 	%r2, %ahi, %bhi, %r2;
	addc.u32 	%r3, %r3, 0;
	mov.b64 	%rd52, {%r0,%r1};
	mov.b64 	%rd53, {%r2,%r3};
	}
	setp.gt.s64 	%p9, %rd53, 0;
	{
	.reg .u32 %r0, %r1, %r2, %r3, %a0, %a1, %a2, %a3, %b0, %b1, %b2, %b3;
	mov.b64 	{%a0,%a1}, %rd52;
	mov.b64 	{%a2,%a3}, %rd53;
	mov.b64 	{%b0,%b1}, %rd52;
	mov.b64 	{%b2,%b3}, %rd53;
	add.cc.u32 	%r0, %a0, %b0;
	addc.cc.u32 	%r1, %a1, %b1;
	addc.cc.u32 	%r2, %a2, %b2;
	addc.u32 	%r3, %a3, %b3;
	mov.b64 	%rd54, {%r0,%r1};
	mov.b64 	%rd55, {%r2,%r3};
	}
	selp.b64 	%rd56, %rd55, %rd53, %p9;
	selp.s64 	%rd57, -1, 0, %p9;
	sub.s64 	%rd58, %rd57, %rd15;
	cvt.u64.u32 	%rd59, %r17;
	shl.b64 	%rd60, %rd59, 32;
	add.s64 	%rd61, %rd56, 1;
	shr.u64 	%rd62, %rd61, 10;
	add.s64 	%rd63, %rd62, 1;
	shr.u64 	%rd64, %rd63, 1;
	shl.b64 	%rd65, %rd58, 52;
	add.s64 	%rd66, %rd65, %rd64;
	add.s64 	%rd67, %rd66, 4602678819172646912;
	or.b64  	%rd68, %rd67, %rd60;
	mov.b64 	%fd4, %rd68;
$L__BB1_9:
	st.param.f64 	[func_retval0], %fd4;
	st.param.b32 	[func_retval0+8], %r46;
	ret;

}
.func  (.param .b64 func_retval0) __internal_accurate_pow(
	.param .b64 __internal_accurate_pow_param_0,
	.param .b64 __internal_accurate_pow_param_1
)
{
	.reg .pred 	%p<8>;
	.reg .b32 	%r<49>;
	.reg .b32 	%f<3>;
	.reg .b64 	%fd<109>;

	ld.param.f64 	%fd10, [__internal_accurate_pow_param_0];
	ld.param.f64 	%fd11, [__internal_accurate_pow_param_1];
	{
	.reg .b32 %temp; 
	mov.b64 	{%temp, %r46}, %fd10;
	}
	{
	.reg .b32 %temp; 
	mov.b64 	{%r45, %temp}, %fd10;
	}
	shr.u32 	%r47, %r46, 20;
	setp.gt.u32 	%p1, %r46, 1048575;
	@%p1 bra 	$L__BB2_2;
	mul.f64 	%fd12, %fd10, 0d4350000000000000;
	{
	.reg .b32 %temp; 
	mov.b64 	{%temp, %r46}, %fd12;
	}
	{
	.reg .b32 %temp; 
	mov.b64 	{%r45, %temp}, %fd12;
	}
	shr.u32 	%r16, %r46, 20;
	add.s32 	%r47, %r16, -54;
$L__BB2_2:
	add.s32 	%r48, %r47, -1023;
	and.b32  	%r17, %r46, -2146435073;
	or.b32  	%r18, %r17, 1072693248;
	mov.b64 	%fd107, {%r45, %r18};
	setp.lt.u32 	%p2, %r18, 1073127583;
	@%p2 bra 	$L__BB2_4;
	{
	.reg .b32 %temp; 
	mov.b64 	{%r19, %temp}, %fd107;
	}
	{
	.reg .b32 %temp; 
	mov.b64 	{%temp, %r20}, %fd107;
	}
	add.s32 	%r21, %r20, -1048576;
	mov.b64 	%fd107, {%r19, %r21};
	add.s32 	%r48, %r47, -1022;
$L__BB2_4:
	add.f64 	%fd13, %fd107, 0dBFF0000000000000;
	add.f64 	%fd14, %fd107, 0d3FF0000000000000;
	rcp.approx.ftz.f64 	%fd15, %fd14;
	neg.f64 	%fd16, %fd14;
	fma.rn.f64 	%fd17, %fd16, %fd15, 0d3FF0000000000000;
	fma.rn.f64 	%fd18, %fd17, %fd17, %fd17;
	fma.rn.f64 	%fd19, %fd18, %fd15, %fd15;
	mul.f64 	%fd20, %fd13, %fd19;
	fma.rn.f64 	%fd21, %fd13, %fd19, %fd20;
	mul.f64 	%fd22, %fd21, %fd21;
	fma.rn.f64 	%fd23, %fd22, 0d3EB0F5FF7D2CAFE2, 0d3ED0F5D241AD3B5A;
	fma.rn.f64 	%fd24, %fd23, %fd22, 0d3EF3B20A75488A3F;
	fma.rn.f64 	%fd25, %fd24, %fd22, 0d3F1745CDE4FAECD5;
	fma.rn.f64 	%fd26, %fd25, %fd22, 0d3F3C71C7258A578B;
	fma.rn.f64 	%fd27, %fd26, %fd22, 0d3F6249249242B910;
	fma.rn.f64 	%fd28, %fd27, %fd22, 0d3F89999999999DFB;
	sub.f64 	%fd29, %fd13, %fd21;
	add.f64 	%fd30, %fd29, %fd29;
	neg.f64 	%fd31, %fd21;
	fma.rn.f64 	%fd32, %fd31, %fd13, %fd30;
	mul.f64 	%fd33, %fd19, %fd32;
	fma.rn.f64 	%fd34, %fd22, %fd28, 0d3FB5555555555555;
	mov.f64 	%fd35, 0d3FB5555555555555;
	sub.f64 	%fd36, %fd35, %fd34;
	fma.rn.f64 	%fd37, %fd22, %fd28, %fd36;
	add.f64 	%fd38, %fd37, 0dBC46A4CB00B9E7B0;
	add.f64 	%fd39, %fd34, %fd38;
	sub.f64 	%fd40, %fd34, %fd39;
	add.f64 	%fd41, %fd38, %fd40;
	mul.rn.f64 	%fd42, %fd21, %fd21;
	neg.f64 	%fd43, %fd42;
	fma.rn.f64 	%fd44, %fd21, %fd21, %fd43;
	{
	.reg .b32 %temp; 
	mov.b64 	{%r22, %temp}, %fd33;
	}
	{
	.reg .b32 %temp; 
	mov.b64 	{%temp, %r23}, %fd33;
	}
	add.s32 	%r24, %r23, 1048576;
	mov.b64 	%fd45, {%r22, %r24};
	fma.rn.f64 	%fd46, %fd21, %fd45, %fd44;
	mul.rn.f64 	%fd47, %fd42, %fd21;
	neg.f64 	%fd48, %fd47;
	fma.rn.f64 	%fd49, %fd42, %fd21, %fd48;
	fma.rn.f64 	%fd50, %fd42, %fd33, %fd49;
	fma.rn.f64 	%fd51, %fd46, %fd21, %fd50;
	mul.rn.f64 	%fd52, %fd39, %fd47;
	neg.f64 	%fd53, %fd52;
	fma.rn.f64 	%fd54, %fd39, %fd47, %fd53;
	fma.rn.f64 	%fd55, %fd39, %fd51, %fd54;
	fma.rn.f64 	%fd56, %fd41, %fd47, %fd55;
	add.f64 	%fd57, %fd52, %fd56;
	sub.f64 	%fd58, %fd52, %fd57;
	add.f64 	%fd59, %fd56, %fd58;
	add.f64 	%fd60, %fd21, %fd57;
	sub.f64 	%fd61, %fd21, %fd60;
	add.f64 	%fd62, %fd57, %fd61;
	add.f64 	%fd63, %fd59, %fd62;
	add.f64 	%fd64, %fd33, %fd63;
	add.f64 	%fd65, %fd60, %fd64;
	sub.f64 	%fd66, %fd60, %fd65;
	add.f64 	%fd67, %fd64, %fd66;
	xor.b32  	%r25, %r48, -2147483648;
	mov.b32 	%r26, 1127219200;
	mov.b64 	%fd68, {%r25, %r26};
	mov.b32 	%r27, -2147483648;
	mov.b64 	%fd69, {%r27, %r26};
	sub.f64 	%fd70, %fd68, %fd69;
	fma.rn.f64 	%fd71, %fd70, 0d3FE62E42FEFA39EF, %fd65;
	fma.rn.f64 	%fd72, %fd70, 0dBFE62E42FEFA39EF, %fd71;
	sub.f64 	%fd73, %fd72, %fd65;
	sub.f64 	%fd74, %fd67, %fd73;
	fma.rn.f64 	%fd75, %fd70, 0d3C7ABC9E3B39803F, %fd74;
	add.f64 	%fd76, %fd71, %fd75;
	sub.f64 	%fd77, %fd71, %fd76;
	add.f64 	%fd78, %fd75, %fd77;
	{
	.reg .b32 %temp; 
	mov.b64 	{%temp, %r28}, %fd11;
	}
	{
	.reg .b32 %temp; 
	mov.b64 	{%r29, %temp}, %fd11;
	}
	shl.b32 	%r30, %r28, 1;
	setp.gt.u32 	%p3, %r30, -33554433;
	and.b32  	%r31, %r28, -15728641;
	selp.b32 	%r32, %r31, %r28, %p3;
	mov.b64 	%fd79, {%r29, %r32};
	mul.rn.f64 	%fd80, %fd76, %fd79;
	neg.f64 	%fd81, %fd80;
	fma.rn.f64 	%fd82, %fd76, %fd79, %fd81;
	fma.rn.f64 	%fd83, %fd78, %fd79, %fd82;
	add.f64 	%fd4, %fd80, %fd83;
	sub.f64 	%fd84, %fd80, %fd4;
	add.f64 	%fd5, %fd83, %fd84;
	fma.rn.f64 	%fd85, %fd4, 0d3FF71547652B82FE, 0d4338000000000000;
	{
	.reg .b32 %temp; 
	mov.b64 	{%r13, %temp}, %fd85;
	}
	mov.f64 	%fd86, 0dC338000000000000;
	add.rn.f64 	%fd87, %fd85, %fd86;
	fma.rn.f64 	%fd88, %fd87, 0dBFE62E42FEFA39EF, %fd4;
	fma.rn.f64 	%fd89, %fd87, 0dBC7ABC9E3B39803F, %fd88;
	fma.rn.f64 	%fd90, %fd89, 0d3E5ADE1569CE2BDF, 0d3E928AF3FCA213EA;
	fma.rn.f64 	%fd91, %fd90, %fd89, 0d3EC71DEE62401315;
	fma.rn.f64 	%fd92, %fd91, %fd89, 0d3EFA01997C89EB71;
	fma.rn.f64 	%fd93, %fd92, %fd89, 0d3F2A01A014761F65;
	fma.rn.f64 	%fd94, %fd93, %fd89, 0d3F56C16C1852B7AF;
	fma.rn.f64 	%fd95, %fd94, %fd89, 0d3F81111111122322;
	fma.rn.f64 	%fd96, %fd95, %fd89, 0d3FA55555555502A1;
	fma.rn.f64 	%fd97, %fd96, %fd89, 0d3FC5555555555511;
	fma.rn.f64 	%fd98, %fd97, %fd89, 0d3FE000000000000B;
	fma.rn.f64 	%fd99, %fd98, %fd89, 0d3FF0000000000000;
	fma.rn.f64 	%fd100, %fd99, %fd89, 0d3FF0000000000000;
	{
	.reg .b32 %temp; 
	mov.b64 	{%r14, %temp}, %fd100;
	}
	{
	.reg .b32 %temp; 
	mov.b64 	{%temp, %r15}, %fd100;
	}
	shl.b32 	%r33, %r13, 20;
	add.s32 	%r34, %r33, %r15;
	mov.b64 	%fd108, {%r14, %r34};
	{
	.reg .b32 %temp; 
	mov.b64 	{%temp, %r35}, %fd4;
	}
	mov.b32 	%f2, %r35;
	abs.f32 	%f1, %f2;
	setp.lt.f32 	%p4, %f1, 0f4086232B;
	@%p4 bra 	$L__BB2_7;
	setp.lt.f64 	%p5, %fd4, 0d0000000000000000;
	add.f64 	%fd101, %fd4, 0d7FF0000000000000;
	selp.f64 	%fd108, 0d0000000000000000, %fd101, %p5;
	setp.geu.f32 	%p6, %f1, 0f40874800;
	@%p6 bra 	$L__BB2_7;
	shr.u32 	%r36, %r13, 31;
	add.s32 	%r37, %r13, %r36;
	shr.s32 	%r38, %r37, 1;
	shl.b32 	%r39, %r38, 20;
	add.s32 	%r40, %r15, %r39;
	mov.b64 	%fd102, {%r14, %r40};
	sub.s32 	%r41, %r13, %r38;
	shl.b32 	%r42, %r41, 20;
	add.s32 	%r43, %r42, 1072693248;
	mov.b32 	%r44, 0;
	mov.b64 	%fd103, {%r44, %r43};
	mul.f64 	%fd108, %fd103, %fd102;
$L__BB2_7:
	abs.f64 	%fd104, %fd108;
	setp.eq.f64 	%p7, %fd104, 0d7FF0000000000000;
	fma.rn.f64 	%fd105, %fd108, %fd5, %fd108;
	selp.f64 	%fd106, %fd108, %fd105, %p7;
	st.param.f64 	[func_retval0], %fd106;
	ret;

}


// ===== COMPILED SASS (sm_100) =====

	.target	sm_100

	.elftype	@"ET_EXEC"


//--------------------- .note.nv.tkinfo           --------------------------
	.section	.note.nv.tkinfo,"",@"SHT_NOTE"
	.sectionflags	@"SHF_NOTE_NV_TKINFO"
	.tkinfo
        /*0018*/ 	.word	0x00000002
        /*0030*/ 	.string	""
        /*0030*/ 	.string	"ptxas"
        /*0030*/ 	.string	"Cuda compilation tools, release 13.0, V13.0.88"
        /*0030*/ 	.string	"Build cuda_13.0.r13.0/compiler.36424714_0"
        /*0030*/ 	.string	"-arch sm_100 -m 64 "



//--------------------- .note.nv.cuinfo           --------------------------
	.section	.note.nv.cuinfo,"",@"SHT_NOTE"
	.sectionflags	@"SHF_NOTE_NV_CUINFO"
        /*0018*/ 	.short	0x0002
        /*001a*/ 	.short	0x0064
        /*001c*/ 	.short	0x0082
	.zero		2


//--------------------- .nv.info                  --------------------------
	.section	.nv.info,"",@"SHT_CUDA_INFO"
	.align	4


	//----- nvinfo : EIATTR_REGCOUNT
	.align		4
        /*0000*/ 	.byte	0x04, 0x2f
        /*0002*/ 	.short	(.L_23 - .L_22)
	.align		4
.L_22:
        /*0004*/ 	.word	index@(_Z32DPRK_solver_threshold_fix_tissuePdS_iii)
        /*0008*/ 	.word	0x000000ce


	//----- nvinfo : EIATTR_FRAME_SIZE
	.align		4
.L_23:
        /*000c*/ 	.byte	0x04, 0x11
        /*000e*/ 	.short	(.L_25 - .L_24)
	.align		4
.L_24:
        /*0010*/ 	.word	index@($_Z32DPRK_solver_threshold_fix_tissuePdS_iii$__internal_trig_reduction_slowpathd)
        /*0014*/ 	.word	0x00000360


	//----- nvinfo : EIATTR_FRAME_SIZE
	.align		4
.L_25:
        /*0018*/ 	.byte	0x04, 0x11
        /*001a*/ 	.short	(.L_27 - .L_26)
	.align		4
.L_26:
        /*001c*/ 	.word	index@($_Z32DPRK_solver_threshold_fix_tissuePdS_iii$__internal_accurate_pow)
        /*0020*/ 	.word	0x00000360


	//----- nvinfo : EIATTR_FRAME_SIZE
	.align		4
.L_27:
        /*0024*/ 	.byte	0x04, 0x11
        /*0026*/ 	.short	(.L_29 - .L_28)
	.align		4
.L_28:
        /*0028*/ 	.word	index@($__internal_2_$__cuda_sm20_dsqrt_rn_f64_mediumpath_v1)
        /*002c*/ 	.word	0x00000360


	//----- nvinfo : EIATTR_FRAME_SIZE
	.align		4
.L_29:
        /*0030*/ 	.byte	0x04, 0x11
        /*0032*/ 	.short	(.L_31 - .L_30)
	.align		4
.L_30:
        /*0034*/ 	.word	index@($__internal_1_$__cuda_sm20_div_rn_f64_full)
        /*0038*/ 	.word	0x00000360


	//----- nvinfo : EIATTR_FRAME_SIZE
	.align		4
.L_31:
        /*003c*/ 	.byte	0x04, 0x11
        /*003e*/ 	.short	(.L_33 - .L_32)
	.align		4
.L_32:
        /*0040*/ 	.word	index@($__internal_0_$__cuda_sm20_dblrcp_rn_slowpath_v3)
        /*0044*/ 	.word	0x00000360


	//----- nvinfo : EIATTR_FRAME_SIZE
	.align		4
.L_33:
        /*0048*/ 	.byte	0x04, 0x11
        /*004a*/ 	.short	(.L_35 - .L_34)
	.align		4
.L_34:
        /*004c*/ 	.word	index@(_Z32DPRK_solver_threshold_fix_tissuePdS_iii)
        /*0050*/ 	.word	0x00000360


	//----- nvinfo : EIATTR_MIN_STACK_SIZE
	.align		4
.L_35:
        /*0054*/ 	.byte	0x04, 0x12
        /*0056*/ 	.short	(.L_37 - .L_36)
	.align		4
.L_36:
        /*0058*/ 	.word	index@(_Z32DPRK_solver_threshold_fix_tissuePdS_iii)
        /*005c*/ 	.word	0x00000360
.L_37:


//--------------------- .nv.compat                --------------------------
	.section	.nv.compat,"",@"SHT_CUDA_COMPAT_INFO"
	.align	4
        /*0000*/ 	.byte	0x02, 0x09, 0x00, 0x00, 0x02, 0x02, 0x01, 0x00, 0x02, 0x05, 0x05, 0x00, 0x03, 0x07, 0x01, 0x01
        /*0010*/ 	.byte	0x02, 0x03, 0x00, 0x00, 0x02, 0x06, 0x01, 0x00, 0x04, 0x0b, 0x08, 0x00, 0x01, 0x00, 0x00, 0x00
        /*0020*/ 	.byte	0x00, 0x00, 0x00, 0x00


//--------------------- .nv.info._Z32DPRK_solver_threshold_fix_tissuePdS_iii --------------------------
	.section	.nv.info._Z32DPRK_solver_threshold_fix_tissuePdS_iii,"",@"SHT_CUDA_INFO"
	.sectionflags	@""
	.align	4


	//----- nvinfo : EIATTR_CUDA_API_VERSION
	.align		4
        /*0000*/ 	.byte	0x04, 0x37
        /*0002*/ 	.short	(.L_39 - .L_38)
.L_38:
        /*0004*/ 	.word	0x00000082


	//----- nvinfo : EIATTR_KPARAM_INFO
	.align		4
.L_39:
        /*0008*/ 	.byte	0x04, 0x17
        /*000a*/ 	.short	(.L_41 - .L_40)
.L_40:
        /*000c*/ 	.word	0x00000000
        /*0010*/ 	.short	0x0004
        /*0012*/ 	.short	0x0018
        /*0014*/ 	.byte	0x00, 0xf0, 0x11, 0x00


	//----- nvinfo : EIATTR_KPARAM_INFO
	.align		4
.L_41:
        /*0018*/ 	.byte	0x04, 0x17
        /*001a*/ 	.short	(.L_43 - .L_42)
.L_42:
        /*001c*/ 	.word	0x00000000
        /*0020*/ 	.short	0x0003
        /*0022*/ 	.short	0x0014
        /*0024*/ 	.byte	0x00, 0xf0, 0x11, 0x00


	//----- nvinfo : EIATTR_KPARAM_INFO
	.align		4
.L_43:
        /*0028*/ 	.byte	0x04, 0x17
        /*002a*/ 	.short	(.L_45 - .L_44)
.L_44:
        /*002c*/ 	.word	0x00000000
        /*0030*/ 	.short	0x0002
        /*0032*/ 	.short	0x0010
        /*0034*/ 	.byte	0x00, 0xf0, 0x11, 0x00


	//----- nvinfo : EIATTR_KPARAM_INFO
	.align		4
.L_45:
        /*0038*/ 	.byte	0x04, 0x17
        /*003a*/ 	.short	(.L_47 - .L_46)
.L_46:
        /*003c*/ 	.word	0x00000000
        /*0040*/ 	.short	0x0001
        /*0042*/ 	.short	0x0008
        /*0044*/ 	.byte	0x00, 0xf5, 0x21, 0x00


	//----- nvinfo : EIATTR_KPARAM_INFO
	.align		4
.L_47:
        /*0048*/ 	.byte	0x04, 0x17
        /*004a*/ 	.short	(.L_49 - .L_48)
.L_48:
        /*004c*/ 	.word	0x00000000
        /*0050*/ 	.short	0x0000
        /*0052*/ 	.short	0x0000
        /*0054*/ 	.byte	0x00, 0xf5, 0x21, 0x00


	//----- nvinfo : EIATTR_SPARSE_MMA_MASK
	.align		4
.L_49:
        /*0058*/ 	.byte	0x03, 0x50
        /*005a*/ 	.short	0x0000


	//----- nvinfo : EIATTR_MAXREG_COUNT
	.align		4
        /*005c*/ 	.byte	0x03, 0x1b
        /*005e*/ 	.short	0x00ff


	//----- nvinfo : EIATTR_EXTERNS
	.align		4
        /*0060*/ 	.byte	0x04, 0x0f
        /*0062*/ 	.short	(.L_51 - .L_50)


	//   ....[0]....
	.align		4
.L_50:
        /*0064*/ 	.word	index@(vprintf)


	//----- nvinfo : EIATTR_MERCURY_ISA_VERSION
	.align		4
.L_51:
        /*0068*/ 	.byte	0x03, 0x5f
        /*006a*/ 	.short	0x0101


	//----- nvinfo : EIATTR_VRC_CTA_INIT_COUNT
	.align		4
        /*006c*/ 	.byte	0x02, 0x4a
	.zero		1
	.zero		1


	//----- nvinfo : EIATTR_SYSCALL_OFFSETS
	.align		4
        /*0070*/ 	.byte	0x04, 0x46
        /*0072*/ 	.short	(.L_53 - .L_52)


	//   ....[0]....
.L_52:
        /*0074*/ 	.word	0x00010690


	//   ....[1]....
        /*0078*/ 	.word	0x00010810


	//   ....[2]....
        /*007c*/ 	.word	0x0001fae0


	//   ....[3]....
        /*0080*/ 	.word	0x0002ed10


	//----- nvinfo : EIATTR_EXIT_INSTR_OFFSETS
	.align		4
.L_53:
        /*0084*/ 	.byte	0x04, 0x1c
        /*0086*/ 	.short	(.L_55 - .L_54)


	//   ....[0]....
.L_54:
        /*0088*/ 	.word	0x000002b0


	//   ....[1]....
        /*008c*/ 	.word	0x0001fb00


	//   ....[2]....
        /*0090*/ 	.word	0x0002ed50


	//----- nvinfo : EIATTR_CRS_STACK_SIZE
	.align		4
.L_55:
        /*0094*/ 	.byte	0x04, 0x1e
        /*0096*/ 	.short	(.L_57 - .L_56)
.L_56:
        /*0098*/ 	.word	0x00000000


	//----- nvinfo : EIATTR_CBANK_PARAM_SIZE
	.align		4
.L_57:
        /*009c*/ 	.byte	0x03, 0x19
        /*009e*/ 	.short	0x001c


	//----- nvinfo : EIATTR_PARAM_CBANK
	.align		4
        /*00a0*/ 	.byte	0x04, 0x0a
        /*00a2*/ 	.short	(.L_59 - .L_58)
	.align		4
.L_58:
        /*00a4*/ 	.word	index@(.nv.constant0._Z32DPRK_solver_threshold_fix_tissuePdS_iii)
        /*00a8*/ 	.short	0x0380
        /*00aa*/ 	.short	0x001c


	//----- nvinfo : EIATTR_SW_WAR
	.align		4
.L_59:
        /*00ac*/ 	.byte	0x04, 0x36
        /*00ae*/ 	.short	(.L_61 - .L_60)
.L_60:
        /*00b0*/ 	.word	0x00000008
.L_61:


//--------------------- .nv.callgraph             --------------------------
	.section	.nv.callgraph,"",@"SHT_CUDA_CALLGRAPH"
	.align	4
	.sectionentsize	8
	.align		4
        /*0000*/ 	.word	0x00000000
	.align		4
        /*0004*/ 	.word	0xffffffff
	.align		4
        /*0008*/ 	.word	index@(_Z32DPRK_solver_threshold_fix_tissuePdS_iii)
	.align		4
        /*000c*/ 	.word	index@(vprintf)
	.align		4
        /*0010*/ 	.word	0x00000000
	.align		4
        /*0014*/ 	.word	0xfffffffe
	.align		4
        /*0018*/ 	.word	0x00000000
	.align		4
        /*001c*/ 	.word	0xfffffffd
	.align		4
        /*0020*/ 	.word	0x00000000
	.align		4
        /*0024*/ 	.word	0xfffffffc


//--------------------- .nv.constant4             --------------------------
	.section	.nv.constant4,"a",@progbits
	.align	8
	.align		8
.nv.constant4:
        /*0000*/ 	.dword	vprintf
	.align		8
        /*0008*/ 	.dword	rho
	.align		8
        /*0010*/ 	.dword	P0
	.align		8
        /*0018*/ 	.dword	S2
	.align		8
        /*0020*/ 	.dword	C_inf
	.align		8
        /*0028*/ 	.dword	lambda
	.align		8
        /*0030*/ 	.dword	n
	.align		8
        /*0038*/ 	.dword	B
	.align		8
        /*0040*/ 	.dword	gamma1
	.align		8
        /*0048*/ 	.dword	gamma3
	.align		8
        /*0050*/ 	.dword	mu4
	.align		8
        /*0058*/ 	.dword	G4_3
	.align		8
        /*0060*/ 	.dword	triple_fr
	.align		8
        /*0068*/ 	.dword	minA
	.align		8
        /*0070*/ 	.dword	stepA
	.align		8
        /*0078*/ 	.dword	minR0
	.align		8
        /*0080*/ 	.dword	stepR0
	.align		8
        /*0088*/ 	.dword	$str
	.align		8
        /*0090*/ 	.dword	$str$1
	.align		8
        /*0098*/ 	.dword	$str$2
	.align		8
        /*00a0*/ 	.dword	$str$3
	.align		8
        /*00a8*/ 	.dword	__cudart_i2opi_d
	.align		8
        /*00b0*/ 	.dword	__cudart_sin_cos_coeffs


//--------------------- .text._Z32DPRK_solver_threshold_fix_tissuePdS_iii --------------------------
	.section	.text._Z32DPRK_solver_threshold_fix_tissuePdS_iii,"ax",@progbits
	.align	128
        .global         _Z32DPRK_solver_threshold_fix_tissuePdS_iii
        .type           _Z32DPRK_solver_threshold_fix_tissuePdS_iii,@function
        .size           _Z32DPRK_solver_threshold_fix_tissuePdS_iii,(.L_x_798 - _Z32DPRK_solver_threshold_fix_tissuePdS_iii)
        .other          _Z32DPRK_solver_threshold_fix_tissuePdS_iii,@"STO_CUDA_ENTRY STV_DEFAULT"
_Z32DPRK_solver_threshold_fix_tissuePdS_iii:
.text._Z32DPRK_solver_threshold_fix_tissuePdS_iii:
[----:B------:R-:W0:Y:S08]  /*0000*/  LDC R1, c[0x0][0x37c] ;  /* 0x0000df00ff017b82 */ /* 0x000e300000000800 */
[----:B------:R-:W1:Y:S01]  /*0010*/  LDC R9, c[0x0][0x394] ;  /* 0x0000e500ff097b82 */ /* 0x000e620000000800 */
[----:B------:R-:W2:Y:S01]  /*0020*/  S2R R0, SR_TID.X ;  /* 0x0000000000007919 */ /* 0x000ea20000002100 */
[----:B------:R-:W3:Y:S01]  /*0030*/  LDCU UR39, c[0x0][0x2fc] ;  /* 0x00005f80ff2777ac */ /* 0x000ee20008000800 */
[----:B0-----:R-:W-:Y:S01]  /*0040*/  VIADD R1, R1, 0xfffffca0 ;  /* 0xfffffca001017836 */ /* 0x001fe20000000000 */
[----:B------:R-:W2:Y:S01]  /*0050*/  S2R R5, SR_CTAID.X ;  /* 0x0000000000057919 */ /* 0x000ea20000002500 */
[----:B------:R-:W2:Y:S03]  /*0060*/  LDCU UR4, c[0x0][0x360] ;  /* 0x00006c00ff0477ac */ /* 0x000ea60008000800 */
[----:B------:R-:W-:Y:S01]  /*0070*/  R2UR UR40, R1 ;  /* 0x00000000012872ca */ /* 0x000fe200000e0000 */
[----:B------:R-:W0:Y:S01]  /*0080*/  LDCU UR5, c[0x0][0x390] ;  /* 0x00007200ff0577ac */ /* 0x000e220008000800 */
[----:B------:R-:W4:Y:S01]  /*0090*/  LDCU UR38, c[0x0][0x2f8] ;  /* 0x00005f00ff2677ac */ /* 0x000f220008000800 */
[----:B-1----:R-:W-:-:S04]  /*00a0*/  IABS R7, R9 ;  /* 0x0000000900077213 */ /* 0x002fc80000000000 */
[----:B------:R-:W1:Y:S01]  /*00b0*/  I2F.RP R4, R7 ;  /* 0x0000000700047306 */ /* 0x000e620000209400 */
[----:B--2---:R-:W-:Y:S01]  /*00c0*/  IMAD R0, R5, UR4, R0 ;  /* 0x0000000405007c24 */ /* 0x004fe2000f8e0200 */
[----:B------:R-:W-:-:S06]  /*00d0*/  R2UR UR4, R1 ;  /* 0x00000000010472ca */ /* 0x000fcc00000e0000 */
[----:B-1----:R-:W1:Y:S07]  /*00e0*/  MUFU.RCP R4, R4 ;  /* 0x0000000400047308 */ /* 0x002e6e0000001000 */
[----:B----4-:R-:W-:-:S04]  /*00f0*/  UIADD3 UR38, UP0, UPT, UR4, UR38, URZ ;  /* 0x0000002604267290 */ /* 0x010fc8000ff1e0ff */
[----:B---3--:R-:W-:Y:S01]  /*0100*/  UIADD3.X UR39, UPT, UPT, URZ, UR39, URZ, UP0, !UPT ;  /* 0x00000027ff277290 */ /* 0x008fe200087fe4ff */
[----:B-1----:R-:W-:Y:S01]  /*0110*/  VIADD R2, R4, 0xffffffe ;  /* 0x0ffffffe04027836 */ /* 0x002fe20000000000 */
[----:B------:R-:W-:-:S03]  /*0120*/  IABS R4, R0 ;  /* 0x0000000000047213 */ /* 0x000fc60000000000 */
[----:B------:R1:W2:Y:S02]  /*0130*/  F2I.FTZ.U32.TRUNC.NTZ R3, R2 ;  /* 0x0000000200037305 */ /* 0x0002a4000021f000 */
[----:B-1----:R-:W-:Y:S02]  /*0140*/  IMAD.MOV.U32 R2, RZ, RZ, RZ ;  /* 0x000000ffff027224 */ /* 0x002fe400078e00ff */
[----:B--2---:R-:W-:-:S04]  /*0150*/  IMAD.MOV R6, RZ, RZ, -R3 ;  /* 0x000000ffff067224 */ /* 0x004fc800078e0a03 */
[----:B------:R-:W-:-:S04]  /*0160*/  IMAD R5, R6, R7, RZ ;  /* 0x0000000706057224 */ /* 0x000fc800078e02ff */
[----:B------:R-:W-:-:S06]  /*0170*/  IMAD.HI.U32 R3, R3, R5, R2 ;  /* 0x0000000503037227 */ /* 0x000fcc00078e0002 */
[----:B------:R-:W-:-:S04]  /*0180*/  IMAD.HI.U32 R3, R3, R4, RZ ;  /* 0x0000000403037227 */ /* 0x000fc800078e00ff */
[----:B------:R-:W-:-:S04]  /*0190*/  IMAD.MOV R2, RZ, RZ, -R3 ;  /* 0x000000ffff027224 */ /* 0x000fc800078e0a03 */
[----:B------:R-:W-:-:S05]  /*01a0*/  IMAD R2, R7, R2, R4 ;  /* 0x0000000207027224 */ /* 0x000fca00078e0204 */
[----:B------:R-:W-:-:S13]  /*01b0*/  ISETP.GT.U32.AND P1, PT, R7, R2, PT ;  /* 0x000000020700720c */ /* 0x000fda0003f24070 */
[----:B------:R-:W-:Y:S02]  /*01c0*/  @!P1 IMAD.IADD R2, R2, 0x1, -R7 ;  /* 0x0000000102029824 */ /* 0x000fe400078e0a07 */
[----:B------:R-:W-:Y:S01]  /*01d0*/  @!P1 VIADD R3, R3, 0x1 ;  /* 0x0000000103039836 */ /* 0x000fe20000000000 */
[----:B------:R-:W-:Y:S02]  /*01e0*/  ISETP.NE.AND P1, PT, R9, RZ, PT ;  /* 0x000000ff0900720c */ /* 0x000fe40003f25270 */
[----:B------:R-:W-:Y:S02]  /*01f0*/  ISETP.GE.U32.AND P0, PT, R2, R7, PT ;  /* 0x000000070200720c */ /* 0x000fe40003f06070 */
[----:B------:R-:W-:-:S04]  /*0200*/  LOP3.LUT R2, R0, R9, RZ, 0x3c, !PT ;  /* 0x0000000900027212 */ /* 0x000fc800078e3cff */
[----:B------:R-:W-:-:S07]  /*0210*/  ISETP.GE.AND P2, PT, R2, RZ, PT ;  /* 0x000000ff0200720c */ /* 0x000fce0003f46270 */
[----:B------:R-:W-:-:S04]  /*0220*/  @P0 VIADD R3, R3, 0x1 ;  /* 0x0000000103030836 */ /* 0x000fc80000000000 */
[----:B------:R-:W-:-:S04]  /*0230*/  IMAD.MOV.U32 R10, RZ, RZ, R3 ;  /* 0x000000ffff0a7224 */ /* 0x000fc800078e0003 */
[----:B------:R-:W-:Y:S01]  /*0240*/  @!P2 IMAD.MOV R10, RZ, RZ, -R10 ;  /* 0x000000ffff0aa224 */ /* 0x000fe200078e0a0a */
[----:B------:R-:W-:-:S05]  /*0250*/  @!P1 LOP3.LUT R10, RZ, R9, RZ, 0x33, !PT ;  /* 0x00000009ff0a9212 */ /* 0x000fca00078e33ff */
[----:B------:R-:W-:-:S04]  /*0260*/  IMAD.MOV R2, RZ, RZ, -R10 ;  /* 0x000000ffff027224 */ /* 0x000fc800078e0a0a */
[----:B------:R-:W-:-:S05]  /*0270*/  IMAD R12, R9, R2, R0 ;  /* 0x00000002090c7224 */ /* 0x000fca00078e0200 */
[----:B------:R-:W-:-:S04]  /*0280*/  LOP3.LUT R2, R12, R10, R9, 0xfe, !PT ;  /* 0x0000000a0c027212 */ /* 0x000fc800078efe09 */
[----:B------:R-:W-:-:S04]  /*0290*/  ISETP.GE.AND P0, PT, R2, RZ, PT ;  /* 0x000000ff0200720c */ /* 0x000fc80003f06270 */
[----:B0-----:R-:W-:-:S13]  /*02a0*/  ISETP.GE.OR P0, PT, R10, UR5, !P0 ;  /* 0x000000050a007c0c */ /* 0x001fda000c706670 */
[----:B------:R-:W-:Y:S05]  /*02b0*/  @P0 EXIT ;  /* 0x000000000000094d */ /* 0x000fea0003800000 */
[----:B------:R-:W0:Y:S01]  /*02c0*/  LDC.64 R8, c[0x4][0x60] ;  /* 0x01001800ff087b82 */ /* 0x000e220000000a00 */
[----:B------:R-:W0:Y:S07]  /*02d0*/  LDCU.64 UR36, c[0x0][0x358] ;  /* 0x00006b00ff2477ac */ /* 0x000e2e0008000a00 */
[----:B------:R-:W1:Y:S08]  /*02e0*/  LDC.64 R2, c[0x4][0x78] ;  /* 0x01001e00ff027b82 */ /* 0x000e700000000a00 */
[----:B------:R-:W2:Y:S08]  /*02f0*/  LDC.64 R4, c[0x4][0x80] ;  /* 0x01002000ff047b82 */ /* 0x000eb00000000a00 */
[----:B------:R-:W3:Y:S01]  /*0300*/  LDC.64 R6, c[0x0][0x388] ;  /* 0x0000e200ff067b82 */ /* 0x000ee20000000a00 */
[----:B0-----:R-:W4:Y:S01]  /*0310*/  LDG.E.U8 R39, desc[UR36][R8.64] ;  /* 0x0000002408277981 */ /* 0x001f22000c1e1100 */
[----:B------:R-:W-:-:S03]  /*0320*/  IMAD R11, R10, 0x3, RZ ;  /* 0x000000030a0b7824 */ /* 0x000fc600078e02ff */
[----:B-1----:R-:W4:Y:S04]  /*0330*/  LDG.E.64 R2, desc[UR36][R2.64] ;  /* 0x0000002402027981 */ /* 0x002f28000c1e1b00 */
[----:B--2---:R-:W2:Y:S01]  /*0340*/  LDG.E.64 R4, desc[UR36][R4.64] ;  /* 0x0000002404047981 */ /* 0x004ea2000c1e1b00 */
[----:B---3--:R-:W-:-:S05]  /*0350*/  IMAD.WIDE R6, R11, 0x8, R6 ;  /* 0x000000080b067825 */ /* 0x008fca00078e0206 */
[----:B------:R0:W5:Y:S04]  /*0360*/  LDG.E.64 R52, desc[UR36][R6.64] ;  /* 0x0000002406347981 */ /* 0x000168000c1e1b00 */
[----:B------:R0:W5:Y:S04]  /*0370*/  LDG.E.64 R50, desc[UR36][R6.64+0x8] ;  /* 0x0000082406327981 */ /* 0x000168000c1e1b00 */
[----:B------:R0:W5:Y:S01]  /*0380*/  LDG.E.64 R48, desc[UR36][R6.64+0x10] ;  /* 0x0000102406307981 */ /* 0x000162000c1e1b00 */
[----:B------:R-:W2:Y:S01]  /*0390*/  I2F.F64 R46, R12 ;  /* 0x0000000c002e7312 */ /* 0x000ea20000201c00 */
[----:B----4-:R-:W-:Y:S01]  /*03a0*/  ISETP.NE.AND P0, PT, R39, RZ, PT ;  /* 0x000000ff2700720c */ /* 0x010fe20003f05270 */
[----:B--2---:R-:W-:-:S12]  /*03b0*/  DFMA R46, R46, R4, R2 ;  /* 0x000000042e2e722b */ /* 0x004fd80000000002 */
[----:B0-----:R-:W-:Y:S05]  /*03c0*/  @!P0 BRA `(.L_x_0) ;  /* 0x0000000400408947 */ /* 0x001fea0003800000 */
[----:B-----5:R-:W0:Y:S01]  /*03d0*/  MUFU.RCP64H R3, R53 ;  /* 0x0000003500037308 */ /* 0x020e220000001800 */
[----:B------:R-:W-:Y:S01]  /*03e0*/  IMAD.MOV.U32 R2, RZ, RZ, 0x1 ;  /* 0x00000001ff027424 */ /* 0x000fe200078e00ff */
[----:B------:R-:W-:Y:S01]  /*03f0*/  BSSY.RECONVERGENT B1, `(.L_x_1) ;  /* 0x0000014000017945 */ /* 0x000fe20003800200 */
[C---:B------:R-:W-:Y:S02]  /*0400*/  DSETP.GTU.AND P2, PT, R52.reuse, R50, PT ;  /* 0x000000323400722a */ /* 0x040fe40003f4c000 */
[C---:B------:R-:W-:Y:S02]  /*0410*/  DSETP.GTU.AND P0, PT, R52.reuse, R48, PT ;  /* 0x000000303400722a */ /* 0x040fe40003f0c000 */
[----:B0-----:R-:W-:-:S08]  /*0420*/  DFMA R4, -R52, R2, 1 ;  /* 0x3ff000003404742b */ /* 0x001fd00000000102 */
[----:B------:R-:W-:-:S08]  /*0430*/  DFMA R4, R4, R4, R4 ;  /* 0x000000040404722b */ /* 0x000fd00000000004 */
[----:B------:R-:W-:-:S08]  /*0440*/  DFMA R4, R2, R4, R2 ;  /* 0x000000040204722b */ /* 0x000fd00000000002 */
[----:B------:R-:W-:-:S08]  /*0450*/  DFMA R2, -R52, R4, 1 ;  /* 0x3ff000003402742b */ /* 0x000fd00000000104 */
[----:B------:R-:W-:-:S08]  /*0460*/  DFMA R2, R4, R2, R4 ;  /* 0x000000020402722b */ /* 0x000fd00000000004 */
[----:B------:R-:W-:-:S08]  /*0470*/  DMUL R34, R2, 5 ;  /* 0x4014000002227828 */ /* 0x000fd00000000000 */
[----:B------:R-:W-:-:S08]  /*0480*/  DFMA R4, -R52, R34, 5 ;  /* 0x401400003404742b */ /* 0x000fd00000000122 */
[----:B------:R-:W-:-:S10]  /*0490*/  DFMA R34, R2, R4, R34 ;  /* 0x000000040222722b */ /* 0x000fd40000000022 */
[----:B------:R-:W-:-:S05]  /*04a0*/  FFMA R2, RZ, R53, R35 ;  /* 0x00000035ff027223 */ /* 0x000fca0000000023 */
[----:B------:R-:W-:-:S13]  /*04b0*/  FSETP.GT.AND P1, PT, |R2|, 1.469367938527859385e-39, PT ;  /* 0x001000000200780b */ /* 0x000fda0003f24200 */
[----:B------:R-:W-:Y:S05]  /*04c0*/  @P1 BRA `(.L_x_2) ;  /* 0x0000000000181947 */ /* 0x000fea0003800000 */
[----:B------:R-:W-:Y:S01]  /*04d0*/  IMAD.MOV.U32 R62, RZ, RZ, RZ ;  /* 0x000000ffff3e7224 */ /* 0x000fe200078e00ff */
[----:B------:R-:W-:Y:S01]  /*04e0*/  MOV R32, 0x530 ;  /* 0x0000053000207802 */ /* 0x000fe20000000f00 */
[----:B------:R-:W-:Y:S02]  /*04f0*/  IMAD.MOV.U32 R63, RZ, RZ, 0x40140000 ;  /* 0x40140000ff3f7424 */ /* 0x000fe400078e00ff */
[----:B------:R-:W-:Y:S02]  /*0500*/  IMAD.MOV.U32 R34, RZ, RZ, R52 ;  /* 0x000000ffff227224 */ /* 0x000fe400078e0034 */
[----:B------:R-:W-:-:S07]  /*0510*/  IMAD.MOV.U32 R35, RZ, RZ, R53 ;  /* 0x000000ffff237224 */ /* 0x000fce00078e0035 */
[----:B------:R-:W-:Y:S05]  /*0520*/  CALL.REL.NOINC `($__internal_1_$__cuda_sm20_div_rn_f64_full) ;  /* 0x000002e800b87944 */ /* 0x000fea0003c00000 */
.L_x_2:
[----:B------:R-:W-:Y:S05]  /*0530*/  BSYNC.RECONVERGENT B1 ;  /* 0x0000000000017941 */ /* 0x000fea0003800200 */
.L_x_1:
[----:B------:R-:W0:Y:S01]  /*0540*/  MUFU.RCP64H R3, R51 ;  /* 0x0000003300037308 */ /* 0x000e220000001800 */
[----:B------:R-:W-:Y:S01]  /*0550*/  IMAD.MOV.U32 R2, RZ, RZ, 0x1 ;  /* 0x00000001ff027424 */ /* 0x000fe200078e00ff */
[----:B------:R-:W-:Y:S01]  /*0560*/  FSEL R190, R34, RZ, !P0 ;  /* 0x000000ff22be7208 */ /* 0x000fe20004000000 */
[----:B------:R-:W-:Y:S01]  /*0570*/  BSSY.RECONVERGENT B1, `(.L_x_3) ;  /* 0x0000019000017945 */ /* 0x000fe20003800200 */
[----:B------:R-:W-:Y:S01]  /*0580*/  FSEL R34, R35, RZ, !P0 ;  /* 0x000000ff23227208 */ /* 0x000fe20004000000 */
[C---:B------:R-:W-:Y:S01]  /*0590*/  DSETP.GTU.AND P5, PT, R50.reuse, R52, PT ;  /* 0x000000343200722a */ /* 0x040fe20003fac000 */
[----:B------:R-:W-:Y:S01]  /*05a0*/  FSEL R190, R190, RZ, !P2 ;  /* 0x000000ffbebe7208 */ /* 0x000fe20005000000 */
[C---:B------:R-:W-:Y:S01]  /*05b0*/  DSETP.GTU.AND P3, PT, R50.reuse, R48, PT ;  /* 0x000000303200722a */ /* 0x040fe20003f6c000 */
[----:B------:R-:W-:Y:S01]  /*05c0*/  FSEL R191, R34, RZ, !P2 ;  /* 0x000000ff22bf7208 */ /* 0x000fe20005000000 */
        /* <DEDUP_REMOVED lines=17> */
[----:B------:R-:W-:Y:S02]  /*06e0*/  IMAD.MOV.U32 R2, RZ, RZ, R34 ;  /* 0x000000ffff027224 */ /* 0x000fe400078e0022 */
[----:B------:R-:W-:-:S07]  /*06f0*/  IMAD.MOV.U32 R3, RZ, RZ, R35 ;  /* 0x000000ffff037224 */ /* 0x000fce00078e0023 */
.L_x_4:
[----:B------:R-:W-:Y:S05]  /*0700*/  BSYNC.RECONVERGENT B1 ;  /* 0x0000000000017941 */ /* 0x000fea0003800200 */
.L_x_3:
[----:B------:R-:W0:Y:S01]  /*0710*/  MUFU.RCP64H R5, R49 ;  /* 0x0000003100057308 */ /* 0x000e220000001800 */
[----:B------:R-:W-:Y:S01]  /*0720*/  IMAD.MOV.U32 R4, RZ, RZ, 0x1 ;  /* 0x00000001ff047424 */ /* 0x000fe200078e00ff */
[----:B------:R-:W-:Y:S01]  /*0730*/  BSSY.RECONVERGENT B1, `(.L_x_5) ;  /* 0x0000016000017945 */ /* 0x000fe20003800200 */
[C---:B------:R-:W-:Y:S01]  /*0740*/  DSETP.GTU.AND P2, PT, R48.reuse, R52, PT ;  /* 0x000000343000722a */ /* 0x040fe20003f4c000 */
[----:B------:R-:W-:Y:S01]  /*0750*/  @!P5 FSEL R190, R2, R190, !P3 ;  /* 0x000000be02bed208 */ /* 0x000fe20005800000 */
[C---:B------:R-:W-:Y:S01]  /*0760*/  DSETP.GTU.AND P0, PT, R48.reuse, R50, PT ;  /* 0x000000323000722a */ /* 0x040fe20003f0c000 */
[----:B------:R-:W-:Y:S01]  /*0770*/  @!P5 FSEL R191, R3, R191, !P3 ;  /* 0x000000bf03bfd208 */ /* 0x000fe20005800000 */
        /* <DEDUP_REMOVED lines=17> */
.L_x_6:
[----:B------:R-:W-:Y:S05]  /*0890*/  BSYNC.RECONVERGENT B1 ;  /* 0x0000000000017941 */ /* 0x000fea0003800200 */
.L_x_5:
[----:B------:R-:W-:Y:S02]  /*08a0*/  @!P2 FSEL R190, R34, R190, !P0 ;  /* 0x000000be22bea208 */ /* 0x000fe40004000000 */
[----:B------:R-:W-:Y:S01]  /*08b0*/  @!P2 FSEL R191, R35, R191, !P0 ;  /* 0x000000bf23bfa208 */ /* 0x000fe20004000000 */
[----:B------:R-:W-:Y:S06]  /*08c0*/  BRA `(.L_x_7) ;  /* 0x00000000005c7947 */ /* 0x000fec0003800000 */
.L_x_0:
[----:B-----5:R-:W0:Y:S01]  /*08d0*/  MUFU.RCP64H R3, R53 ;  /* 0x0000003500037308 */ /* 0x020e220000001800 */
[----:B------:R-:W-:Y:S01]  /*08e0*/  IMAD.MOV.U32 R2, RZ, RZ, 0x1 ;  /* 0x00000001ff027424 */ /* 0x000fe200078e00ff */
[----:B------:R-:W-:Y:S05]  /*08f0*/  BSSY.RECONVERGENT B1, `(.L_x_8) ;  /* 0x0000012000017945 */ /* 0x000fea0003800200 */
        /* <DEDUP_REMOVED lines=17> */
.L_x_9:
[----:B------:R-:W-:Y:S05]  /*0a10*/  BSYNC.RECONVERGENT B1 ;  /* 0x0000000000017941 */ /* 0x000fea0003800200 */
.L_x_8:
[----:B------:R-:W-:Y:S02]  /*0a20*/  IMAD.MOV.U32 R190, RZ, RZ, R34 ;  /* 0x000000ffffbe7224 */ /* 0x000fe400078e0022 */
[----:B------:R-:W-:-:S07]  /*0a30*/  IMAD.MOV.U32 R191, RZ, RZ, R35 ;  /* 0x000000ffffbf7224 */ /* 0x000fce00078e0023 */
.L_x_7:
[----:B------:R-:W-:Y:S01]  /*0a40*/  BSSY.RECONVERGENT B0, `(.L_x_10) ;  /* 0x0000007000007945 */ /* 0x000fe20003800200 */
[----:B------:R-:W-:Y:S01]  /*0a50*/  IMAD.MOV.U32 R38, RZ, RZ, RZ ;  /* 0x000000ffff267224 */ /* 0x000fe200078e00ff */
[----:B------:R-:W-:Y:S01]  /*0a60*/  MOV R32, 0xab0 ;  /* 0x00000ab000207802 */ /* 0x000fe20000000f00 */
[----:B------:R-:W-:Y:S02]  /*0a70*/  IMAD.MOV.U32 R35, RZ, RZ, 0x40240000 ;  /* 0x40240000ff237424 */ /* 0x000fe400078e00ff */
[----:B------:R-:W-:Y:S02]  /*0a80*/  IMAD.MOV.U32 R34, RZ, RZ, RZ ;  /* 0x000000ffff227224 */ /* 0x000fe400078e00ff */
[----:B------:R-:W-:-:S07]  /*0a90*/  IMAD.MOV.U32 R33, RZ, RZ, -0x3fd60000 ;  /* 0xc02a0000ff217424 */ /* 0x000fce00078e00ff */
[----:B------:R-:W-:Y:S05]  /*0aa0*/  CALL.REL.NOINC `($_Z32DPRK_solver_threshold_fix_tissuePdS_iii$__internal_accurate_pow) ;  /* 0x000002ec00b87944 */ /* 0x000fea0003c00000 */
[----:B------:R-:W-:Y:S05]  /*0ab0*/  BSYNC.RECONVERGENT B0 ;  /* 0x0000000000007941 */ /* 0x000fea0003800200 */
.L_x_10:
[----:B------:R-:W0:Y:S01]  /*0ac0*/  LDC.64 R2, c[0x0][0x380] ;  /* 0x0000e000ff027b82 */ /* 0x000e220000000a00 */
[----:B------:R-:W-:Y:S01]  /*0ad0*/  IMAD.MOV.U32 R4, RZ, RZ, 0x0 ;  /* 0x00000000ff047424 */ /* 0x000fe200078e00ff */
[----:B------:R-:W-:Y:S01]  /*0ae0*/  BSSY.RECONVERGENT B0, `(.L_x_11) ;  /* 0x000000c000007945 */ /* 0x000fe20003800200 */
[----:B------:R-:W-:Y:S01]  /*0af0*/  IMAD.MOV.U32 R5, RZ, RZ, -0x40100000 ;  /* 0xbff00000ff057424 */ /* 0x000fe200078e00ff */
[----:B------:R-:W-:Y:S01]  /*0b00*/  MOV R32, 0xba0 ;  /* 0x00000ba000207802 */ /* 0x000fe20000000f00 */
[----:B------:R-:W-:Y:S02]  /*0b10*/  IMAD.MOV.U32 R38, RZ, RZ, RZ ;  /* 0x000000ffff267224 */ /* 0x000fe400078e00ff */
[----:B------:R-:W-:Y:S02]  /*0b20*/  IMAD.MOV.U32 R35, RZ, RZ, 0x40240000 ;  /* 0x40240000ff237424 */ /* 0x000fe400078e00ff */
[----:B------:R-:W-:Y:S02]  /*0b30*/  IMAD.MOV.U32 R34, RZ, RZ, RZ ;  /* 0x000000ffff227224 */ /* 0x000fe400078e00ff */
[----:B------:R-:W-:-:S02]  /*0b40*/  IMAD.MOV.U32 R33, RZ, RZ, 0x401c0000 ;  /* 0x401c0000ff217424 */ /* 0x000fc400078e00ff */
[----:B------:R-:W-:Y:S02]  /*0b50*/  IMAD.MOV.U32 R196, RZ, RZ, R36 ;  /* 0x000000ffffc47224 */ /* 0x000fe400078e0024 */
[----:B------:R-:W-:Y:S02]  /*0b60*/  IMAD.MOV.U32 R197, RZ, RZ, R37 ;  /* 0x000000ffffc57224 */ /* 0x000fe400078e0025 */
[----:B0-----:R-:W-:-:S05]  /*0b70*/  IMAD.WIDE R2, R0, 0x8, R2 ;  /* 0x0000000800027825 */ /* 0x001fca00078e0202 */
[----:B------:R0:W-:Y:S02]  /*0b80*/  STG.E.64 desc[UR36][R2.64], R4 ;  /* 0x0000000402007986 */ /* 0x0001e4000c101b24 */
[----:B0-----:R-:W-:Y:S05]  /*0b90*/  CALL.REL.NOINC `($_Z32DPRK_solver_threshold_fix_tissuePdS_iii$__internal_accurate_pow) ;  /* 0x000002ec007c7944 */ /* 0x001fea0003c00000 */
[----:B------:R-:W-:Y:S05]  /*0ba0*/  BSYNC.RECONVERGENT B0 ;  /* 0x0000000000007941 */ /* 0x000fea0003800200 */
.L_x_11:
[----:B------:R-:W-:Y:S01]  /*0bb0*/  UMOV UR4, 0x54442d18 ;  /* 0x54442d1800047882 */ /* 0x000fe20000000000 */
[----:B------:R-:W-:Y:S01]  /*0bc0*/  UMOV UR5, 0x401921fb ;  /* 0x401921fb00057882 */ /* 0x000fe20000000000 */
[----:B------:R-:W-:Y:S01]  /*0bd0*/  BSSY.RECONVERGENT B5, `(.L_x_12) ;  /* 0x0000f31000057945 */ /* 0x000fe20003800200 */
[----:B------:R-:W-:Y:S01]  /*0be0*/  DMUL R44, R52, UR4 ;  /* 0x00000004342c7c28 */ /* 0x000fe20008000000 */
[----:B------:R-:W-:Y:S01]  /*0bf0*/  CS2R R16, SRZ ;  /* 0x0000000000107805 */ /* 0x000fe2000001ff00 */
[----:B------:R-:W-:Y:S01]  /*0c00*/  DMUL R42, R50, UR4 ;  /* 0x00000004322a7c28 */ /* 0x000fe20008000000 */
[----:B------:R-:W-:Y:S01]  /*0c10*/  IMAD.MOV.U32 R176, RZ, RZ, R196 ;  /* 0x000000ffffb07224 */ /* 0x000fe200078e00c4 */
[----:B------:R-:W-:Y:S01]  /*0c20*/  DMUL R40, R48, UR4 ;  /* 0x0000000430287c28 */ /* 0x000fe20008000000 */
[----:B------:R-:W-:Y:S02]  /*0c30*/  IMAD.MOV.U32 R177, RZ, RZ, R197 ;  /* 0x000000ffffb17224 */ /* 0x000fe400078e00c5 */
[----:B------:R-:W-:-:S02]  /*0c40*/  IMAD.MOV.U32 R186, RZ, RZ, R36 ;  /* 0x000000ffffba7224 */ /* 0x000fc400078e0024 */
[----:B------:R-:W-:-:S07]  /*0c50*/  IMAD.MOV.U32 R187, RZ, RZ, R37 ;  /* 0x000000ffffbb7224 */ /* 0x000fce00078e0025 */
.L_x_257:
[----:B------:R-:W-:Y:S01]  /*0c60*/  DSETP.GEU.AND P0, PT, R16, R186, PT ;  /* 0x000000ba1000722a */ /* 0x000fe20003f0e000 */
[----:B------:R-:W-:Y:S02]  /*0c70*/  IMAD.MOV.U32 R188, RZ, RZ, R16 ;  /* 0x000000ffffbc7224 */ /* 0x000fe400078e0010 */
[----:B------:R-:W-:-:S11]  /*0c80*/  IMAD.MOV.U32 R189, RZ, RZ, R17 ;  /* 0x000000ffffbd7224 */ /* 0x000fd600078e0011 */
[----:B------:R-:W-:Y:S05]  /*0c90*/  @P0 BRA `(.L_x_13) ;  /* 0x000000f000900947 */ /* 0x000fea0003800000 */
[----:B------:R-:W-:Y:S01]  /*0ca0*/  DSETP.GT.AND P0, PT, R190, RZ, PT ;  /* 0x000000ffbe00722a */ /* 0x000fe20003f04000 */
[----:B------:R-:W-:Y:S01]  /*0cb0*/  BSSY.RECONVERGENT B0, `(.L_x_14) ;  /* 0x0000007000007945 */ /* 0x000fe20003800200 */
[----:B------:R-:W-:Y:S01]  /*0cc0*/  IMAD.MOV.U32 R38, RZ, RZ, RZ ;  /* 0x000000ffff267224 */ /* 0x000fe200078e00ff */
[----:B------:R-:W-:Y:S01]  /*0cd0*/  MOV R32, 0xd20 ;  /* 0x00000d2000207802 */ /* 0x000fe20000000f00 */
[----:B------:R-:W-:Y:S02]  /*0ce0*/  IMAD.MOV.U32 R35, RZ, RZ, 0x40240000 ;  /* 0x40240000ff237424 */ /* 0x000fe400078e00ff */
[----:B------:R-:W-:Y:S02]  /*0cf0*/  IMAD.MOV.U32 R34, RZ, RZ, RZ ;  /* 0x000000ffff227224 */ /* 0x000fe400078e00ff */
[----:B------:R-:W-:-:S07]  /*0d00*/  IMAD.MOV.U32 R33, RZ, RZ, 0x40140000 ;  /* 0x40140000ff217424 */ /* 0x000fce00078e00ff */
[----:B------:R-:W-:Y:S05]  /*0d10*/  CALL.REL.NOINC `($_Z32DPRK_solver_threshold_fix_tissuePdS_iii$__internal_accurate_pow) ;  /* 0x000002ec001c7944 */ /* 0x000fea0003c00000 */
[----:B------:R-:W-:Y:S05]  /*0d20*/  BSYNC.RECONVERGENT B0 ;  /* 0x0000000000007941 */ /* 0x000fea0003800200 */
.L_x_14:
[----:B------:R-:W-:Y:S01]  /*0d30*/  BSSY.RECONVERGENT B4, `(.L_x_15) ;  /* 0x0000f19000047945 */ /* 0x000fe20003800200 */
[----:B------:R-:W-:Y:S01]  /*0d40*/  DADD R16, R16, R36 ;  /* 0x0000000010107229 */ /* 0x000fe20000000024 */
[----:B------:R-:W-:Y:S02]  /*0d50*/  PLOP3.LUT P1, PT, PT, PT, PT, 0x80, 0x8 ;  /* 0x000000000008781c */ /* 0x000fe40003f2f070 */
[----:B------:R-:W-:Y:S11]  /*0d60*/  @!P0 BRA `(.L_x_16) ;  /* 0x000000f000548947 */ /* 0x000ff60003800000 */
[C---:B------:R-:W-:Y:S01]  /*0d70*/  DSETP.NEU.AND P1, PT, R46.reuse, RZ, PT ;  /* 0x000000ff2e00722a */ /* 0x040fe20003f2d000 */
[----:B------:R-:W-:Y:S01]  /*0d80*/  ISETP.GE.AND P0, PT, R47, RZ, PT ;  /* 0x000000ff2f00720c */ /* 0x000fe20003f06270 */
[----:B------:R-:W-:Y:S01]  /*0d90*/  DSETP.NEU.AND P5, PT, R46, -1, PT ;  /* 0xbff000002e00742a */ /* 0x000fe20003fad000 */
[----:B------:R-:W-:Y:S01]  /*0da0*/  BSSY.RECONVERGENT B0, `(.L_x_17) ;  /* 0x0000009000007945 */ /* 0x000fe20003800200 */
[----:B------:R-:W-:Y:S01]  /*0db0*/  IMAD.MOV.U32 R38, RZ, RZ, RZ ;  /* 0x000000ffff267224 */ /* 0x000fe200078e00ff */
[----:B------:R-:W-:Y:S01]  /*0dc0*/  P2R R0, PR, RZ, 0x1 ;  /* 0x00000001ff007803 */ /* 0x000fe20000000000 */
[----:B------:R-:W-:Y:S01]  /*0dd0*/  IMAD.MOV.U32 R35, RZ, RZ, 0x40240000 ;  /* 0x40240000ff237424 */ /* 0x000fe200078e00ff */
[----:B------:R-:W-:Y:S01]  /*0de0*/  P2R R10, PR, RZ, 0x2 ;  /* 0x00000002ff0a7803 */ /* 0x000fe20000000000 */
[----:B------:R-:W-:Y:S01]  /*0df0*/  IMAD.MOV.U32 R34, RZ, RZ, RZ ;  /* 0x000000ffff227224 */ /* 0x000fe200078e00ff */
[----:B------:R-:W-:Y:S01]  /*0e00*/  MOV R32, 0xe30 ;  /* 0x00000e3000207802 */ /* 0x000fe20000000f00 */
[----:B------:R-:W-:-:S07]  /*0e10*/  IMAD.MOV.U32 R33, RZ, RZ, -0x3fde0000 ;  /* 0xc0220000ff217424 */ /* 0x000fce00078e00ff */
[----:B------:R-:W-:Y:S05]  /*0e20*/  CALL.REL.NOINC `($_Z32DPRK_solver_threshold_fix_tissuePdS_iii$__internal_accurate_pow) ;  /* 0x000002e800d87944 */ /* 0x000fea0003c00000 */
[----:B------:R-:W-:Y:S05]  /*0e30*/  BSYNC.RECONVERGENT B0 ;  /* 0x0000000000007941 */ /* 0x000fea0003800200 */
.L_x_17:
[----:B------:R-:W0:Y:S01]  /*0e40*/  MUFU.RCP64H R3, 1.7320499420166015625 ;  /* 0x3ffbb67a00037908 */ /* 0x000e220000001800 */
[----:B------:R-:W-:Y:S01]  /*0e50*/  IMAD.MOV.U32 R6, RZ, RZ, -0x17a7b356 ;  /* 0xe8584caaff067424 */ /* 0x000fe200078e00ff */
[----:B------:R-:W-:Y:S01]  /*0e60*/  FSETP.GEU.AND P1, PT, |R17|, 6.5827683646048100446e-37, PT ;  /* 0x036000001100780b */ /* 0x000fe20003f2e200 */
[----:B------:R-:W-:Y:S01]  /*0e70*/  IMAD.MOV.U32 R7, RZ, RZ, 0x3ffbb67a ;  /* 0x3ffbb67aff077424 */ /* 0x000fe200078e00ff */
[----:B------:R-:W-:Y:S01]  /*0e80*/  BSSY.RECONVERGENT B1, `(.L_x_18) ;  /* 0x0000017000017945 */ /* 0x000fe20003800200 */
[----:B------:R-:W-:Y:S02]  /*0e90*/  IMAD.MOV.U32 R2, RZ, RZ, 0x1 ;  /* 0x00000001ff027424 */ /* 0x000fe400078e00ff */
[----:B------:R-:W-:Y:S02]  /*0ea0*/  IMAD.MOV.U32 R172, RZ, RZ, R36 ;  /* 0x000000ffffac7224 */ /* 0x000fe400078e0024 */
[----:B------:R-:W-:Y:S02]  /*0eb0*/  IMAD.MOV.U32 R173, RZ, RZ, R37 ;  /* 0x000000ffffad7224 */ /* 0x000fe400078e0025 */
[----:B0-----:R-:W-:-:S08]  /*0ec0*/  DFMA R4, R2, -R6, 1 ;  /* 0x3ff000000204742b */ /* 0x001fd00000000806 */
[----:B------:R-:W-:-:S08]  /*0ed0*/  DFMA R4, R4, R4, R4 ;  /* 0x000000040404722b */ /* 0x000fd00000000004 */
[----:B------:R-:W-:-:S08]  /*0ee0*/  DFMA R4, R2, R4, R2 ;  /* 0x000000040204722b */ /* 0x000fd00000000002 */
[----:B------:R-:W-:-:S08]  /*0ef0*/  DFMA R2, R4, -R6, 1 ;  /* 0x3ff000000402742b */ /* 0x000fd00000000806 */
[----:B------:R-:W-:-:S08]  /*0f00*/  DFMA R2, R4, R2, R4 ;  /* 0x000000020402722b */ /* 0x000fd00000000004 */
[----:B------:R-:W-:-:S08]  /*0f10*/  DMUL R4, R16, R2 ;  /* 0x0000000210047228 */ /* 0x000fd00000000000 */
[----:B------:R-:W-:-:S08]  /*0f20*/  DFMA R6, R4, -R6, R16 ;  /* 0x800000060406722b */ /* 0x000fd00000000010 */
[----:B------:R-:W-:-:S10]  /*0f30*/  DFMA R2, R2, R6, R4 ;  /* 0x000000060202722b */ /* 0x000fd40000000004 */
[----:B------:R-:W-:-:S05]  /*0f40*/  FFMA R4, RZ, 1.9665062427520751953, R3 ;  /* 0x3ffbb67aff047823 */ /* 0x000fca0000000003 */
[----:B------:R-:W-:-:S13]  /*0f50*/  FSETP.GT.AND P0, PT, |R4|, 1.469367938527859385e-39, PT ;  /* 0x001000000400780b */ /* 0x000fda0003f04200 */
[----:B------:R-:W-:Y:S05]  /*0f60*/  @P0 BRA P1, `(.L_x_19) ;  /* 0x0000000000200947 */ /* 0x000fea0000800000 */
[----:B------:R-:W-:Y:S01]  /*0f70*/  IMAD.MOV.U32 R62, RZ, RZ, R16 ;  /* 0x000000ffff3e7224 */ /* 0x000fe200078e0010 */
[----:B------:R-:W-:Y:S01]  /*0f80*/  MOV R32, 0xfd0 ;  /* 0x00000fd000207802 */ /* 0x000fe20000000f00 */
[----:B------:R-:W-:Y:S02]  /*0f90*/  IMAD.MOV.U32 R63, RZ, RZ, R17 ;  /* 0x000000ffff3f7224 */ /* 0x000fe400078e0011 */
[----:B------:R-:W-:Y:S02]  /*0fa0*/  IMAD.MOV.U32 R34, RZ, RZ, -0x17a7b356 ;  /* 0xe8584caaff227424 */ /* 0x000fe400078e00ff */
[----:B------:R-:W-:-:S07]  /*0fb0*/  IMAD.MOV.U32 R35, RZ, RZ, 0x3ffbb67a ;  /* 0x3ffbb67aff237424 */ /* 0x000fce00078e00ff */
[----:B------:R-:W-:Y:S05]  /*0fc0*/  CALL.REL.NOINC `($__internal_1_$__cuda_sm20_div_rn_f64_full) ;  /* 0x000002e000107944 */ /* 0x000fea0003c00000 */
[----:B------:R-:W-:Y:S02]  /*0fd0*/  IMAD.MOV.U32 R2, RZ, RZ, R34 ;  /* 0x000000ffff027224 */ /* 0x000fe400078e0022 */
[----:B------:R-:W-:-:S07]  /*0fe0*/  IMAD.MOV.U32 R3, RZ, RZ, R35 ;  /* 0x000000ffff037224 */ /* 0x000fce00078e0023 */
.L_x_19:
[----:B------:R-:W-:Y:S05]  /*0ff0*/  BSYNC.RECONVERGENT B1 ;  /* 0x0000000000017941 */ /* 0x000fea0003800200 */
.L_x_18:
[----:B------:R-:W0:Y:S01]  /*1000*/  MUFU.RCP64H R5, 1.4142131805419921875 ;  /* 0x3ff6a09e00057908 */ /* 0x000e220000001800 */
[----:B------:R-:W-:Y:S01]  /*1010*/  IMAD.MOV.U32 R8, RZ, RZ, 0x667f3bcd ;  /* 0x667f3bcdff087424 */ /* 0x000fe200078e00ff */
[----:B------:R-:W-:Y:S01]  /*1020*/  FSETP.GEU.AND P1, PT, |R17|, 6.5827683646048100446e-37, PT ;  /* 0x036000001100780b */ /* 0x000fe20003f2e200 */
[----:B------:R-:W-:Y:S01]  /*1030*/  IMAD.MOV.U32 R9, RZ, RZ, 0x3ff6a09e ;  /* 0x3ff6a09eff097424 */ /* 0x000fe200078e00ff */
[----:B------:R-:W-:Y:S01]  /*1040*/  BSSY.RECONVERGENT B1, `(.L_x_20) ;  /* 0x0000015000017945 */ /* 0x000fe20003800200 */
[----:B------:R-:W-:-:S06]  /*1050*/  IMAD.MOV.U32 R4, RZ, RZ, 0x1 ;  /* 0x00000001ff047424 */ /* 0x000fcc00078e00ff */
        /* <DEDUP_REMOVED lines=8> */
[----:B------:R-:W-:-:S05]  /*10e0*/  FFMA R6, RZ, 1.9267766475677490234, R5 ;  /* 0x3ff6a09eff067823 */ /* 0x000fca0000000005 */
[----:B------:R-:W-:-:S13]  /*10f0*/  FSETP.GT.AND P0, PT, |R6|, 1.469367938527859385e-39, PT ;  /* 0x001000000600780b */ /* 0x000fda0003f04200 */
[----:B------:R-:W-:Y:S05]  /*1100*/  @P0 BRA P1, `(.L_x_21) ;  /* 0x0000000000200947 */ /* 0x000fea0000800000 */
[----:B------:R-:W-:Y:S01]  /*1110*/  IMAD.MOV.U32 R62, RZ, RZ, R16 ;  /* 0x000000ffff3e7224 */ /* 0x000fe200078e0010 */
[----:B------:R-:W-:Y:S01]  /*1120*/  MOV R32, 0x1170 ;  /* 0x0000117000207802 */ /* 0x000fe20000000f00 */
[----:B------:R-:W-:Y:S02]  /*1130*/  IMAD.MOV.U32 R63, RZ, RZ, R17 ;  /* 0x000000ffff3f7224 */ /* 0x000fe400078e0011 */
[----:B------:R-:W-:Y:S02]  /*1140*/  IMAD.MOV.U32 R34, RZ, RZ, 0x667f3bcd ;  /* 0x667f3bcdff227424 */ /* 0x000fe400078e00ff */
[----:B------:R-:W-:-:S07]  /*1150*/  IMAD.MOV.U32 R35, RZ, RZ, 0x3ff6a09e ;  /* 0x3ff6a09eff237424 */ /* 0x000fce00078e00ff */
[----:B------:R-:W-:Y:S05]  /*1160*/  CALL.REL.NOINC `($__internal_1_$__cuda_sm20_div_rn_f64_full) ;  /* 0x000002dc00a87944 */ /* 0x000fea0003c00000 */
[----:B------:R-:W-:Y:S02]  /*1170*/  IMAD.MOV.U32 R4, RZ, RZ, R34 ;  /* 0x000000ffff047224 */ /* 0x000fe400078e0022 */
[----:B------:R-:W-:-:S07]  /*1180*/  IMAD.MOV.U32 R5, RZ, RZ, R35 ;  /* 0x000000ffff057224 */ /* 0x000fce00078e0023 */
.L_x_21:
[----:B------:R-:W-:Y:S05]  /*1190*/  BSYNC.RECONVERGENT B1 ;  /* 0x0000000000017941 */ /* 0x000fea0003800200 */
.L_x_20:
[----:B------:R-:W0:Y:S02]  /*11a0*/  LDC.64 R74, c[0x4][0x18] ;  /* 0x01000600ff4a7b82 */ /* 0x000e240000000a00 */
[----:B0-----:R-:W2:Y:S06]  /*11b0*/  LDG.E.64 R74, desc[UR36][R74.64] ;  /* 0x000000244a4a7981 */ /* 0x001eac000c1e1b00 */
[----:B------:R-:W0:Y:S08]  /*11c0*/  LDC.64 R164, c[0x4][0x58] ;  /* 0x01001600ffa47b82 */ /* 0x000e300000000a00 */
[----:B------:R-:W1:Y:S08]  /*11d0*/  LDC.64 R162, c[0x4][0x50] ;  /* 0x01001400ffa27b82 */ /* 0x000e700000000a00 */
[----:B------:R-:W3:Y:S08]  /*11e0*/  LDC.64 R76, c[0x4][0x28] ;  /* 0x01000a00ff4c7b82 */ /* 0x000ef00000000a00 */
[----:B------:R-:W4:Y:S01]  /*11f0*/  LDC.64 R78, c[0x4][0x10] ;  /* 0x01000400ff4e7b82 */ /* 0x000f220000000a00 */
[----:B0-----:R-:W5:Y:S07]  /*1200*/  LDG.E.64 R164, desc[UR36][R164.64] ;  /* 0x00000024a4a47981 */ /* 0x001f6e000c1e1b00 */
[----:B------:R-:W0:Y:S01]  /*1210*/  LDC.64 R80, c[0x4][0x48] ;  /* 0x01001200ff507b82 */ /* 0x000e220000000a00 */
[----:B-1----:R-:W5:Y:S07]  /*1220*/  LDG.E.64 R162, desc[UR36][R162.64] ;  /* 0x00000024a2a27981 */ /* 0x002f6e000c1e1b00 */
[----:B------:R-:W1:Y:S01]  /*1230*/  LDC.64 R82, c[0x4][0x38] ;  /* 0x01000e00ff527b82 */ /* 0x000e620000000a00 */
[----:B---3--:R-:W5:Y:S07]  /*1240*/  LDG.E.64 R76, desc[UR36][R76.64] ;  /* 0x000000244c4c7981 */ /* 0x008f6e000c1e1b00 */
[----:B------:R-:W3:Y:S01]  /*1250*/  LDC.64 R84, c[0x4][0x30] ;  /* 0x01000c00ff547b82 */ /* 0x000ee20000000a00 */
[----:B----4-:R-:W5:Y:S07]  /*1260*/  LDG.E.64 R78, desc[UR36][R78.64] ;  /* 0x000000244e4e7981 */ /* 0x010f6e000c1e1b00 */
[----:B------:R-:W4:Y:S01]  /*1270*/  LDC.64 R86, c[0x4][0x8] ;  /* 0x01000200ff567b82 */ /* 0x000f220000000a00 */
[----:B0-----:R-:W5:Y:S07]  /*1280*/  LDG.E.64 R80, desc[UR36][R80.64] ;  /* 0x0000002450507981 */ /* 0x001f6e000c1e1b00 */
[----:B------:R-:W0:Y:S01]  /*1290*/  LDC.64 R152, c[0x4][0x20] ;  /* 0x01000800ff987b82 */ /* 0x000e220000000a00 */
[----:B-1----:R-:W5:Y:S04]  /*12a0*/  LDG.E.64 R82, desc[UR36][R82.64] ;  /* 0x0000002452527981 */ /* 0x002f68000c1e1b00 */
[----:B---3--:R-:W5:Y:S04]  /*12b0*/  LDG.E.64 R84, desc[UR36][R84.64] ;  /* 0x0000002454547981 */ /* 0x008f68000c1e1b00 */
[----:B----4-:R-:W5:Y:S04]  /*12c0*/  LDG.E.64 R86, desc[UR36][R86.64] ;  /* 0x0000002456567981 */ /* 0x010f68000c1e1b00 */
[----:B0-----:R-:W5:Y:S01]  /*12d0*/  LDG.E.64 R152, desc[UR36][R152.64] ;  /* 0x0000002498987981 */ /* 0x001f62000c1e1b00 */
[----:B------:R-:W0:Y:S01]  /*12e0*/  MUFU.RCP64H R7, R47 ;  /* 0x0000002f00077308 */ /* 0x000e220000001800 */
[----:B------:R-:W-:-:S06]  /*12f0*/  IMAD.MOV.U32 R6, RZ, RZ, 0x1 ;  /* 0x00000001ff067424 */ /* 0x000fcc00078e00ff */
[----:B0-----:R-:W-:-:S08]  /*1300*/  DFMA R8, -R46, R6, 1 ;  /* 0x3ff000002e08742b */ /* 0x001fd00000000106 */
[----:B------:R-:W-:-:S08]  /*1310*/  DFMA R8, R8, R8, R8 ;  /* 0x000000080808722b */ /* 0x000fd00000000008 */
[----:B------:R-:W-:-:S08]  /*1320*/  DFMA R8, R6, R8, R6 ;  /* 0x000000080608722b */ /* 0x000fd00000000006 */
[----:B------:R-:W-:-:S08]  /*1330*/  DFMA R6, -R46, R8, 1 ;  /* 0x3ff000002e06742b */ /* 0x000fd00000000108 */
[----:B------:R-:W-:Y:S02]  /*1340*/  DFMA R8, R8, R6, R8 ;  /* 0x000000060808722b */ /* 0x000fe40000000008 */
[C---:B------:R-:W-:Y:S01]  /*1350*/  DADD R6, R16.reuse, R16 ;  /* 0x0000000010067229 */ /* 0x040fe20000000010 */
[----:B------:R-:W-:Y:S01]  /*1360*/  UMOV UR4, 0x4590331d ;  /* 0x4590331d00047882 */ /* 0x000fe20000000000 */
[----:B------:R-:W-:Y:S02]  /*1370*/  UMOV UR5, 0x3ff279a7 ;  /* 0x3ff279a700057882 */ /* 0x000fe40000000000 */
[C---:B------:R-:W-:Y:S01]  /*1380*/  DMUL R160, R16.reuse, UR4 ;  /* 0x0000000410a07c28 */ /* 0x040fe20008000000 */
[----:B------:R-:W-:Y:S01]  /*1390*/  UMOV UR4, 0x667f3bcd ;  /* 0x667f3bcd00047882 */ /* 0x000fe20000000000 */
[----:B------:R-:W-:Y:S01]  /*13a0*/  UMOV UR5, 0x3ff6a09e ;  /* 0x3ff6a09e00057882 */ /* 0x000fe20000000000 */
[----:B------:R-:W-:Y:S01]  /*13b0*/  UMOV UR6, 0x54442d18 ;  /* 0x54442d1800067882 */ /* 0x000fe20000000000 */
[----:B------:R-:W-:Y:S01]  /*13c0*/  UMOV UR7, 0x400921fb ;  /* 0x400921fb00077882 */ /* 0x000fe20000000000 */
[----:B------:R-:W-:-:S02]  /*13d0*/  DMUL R158, R16, UR4 ;  /* 0x00000004109e7c28 */ /* 0x000fc40008000000 */
[----:B------:R-:W-:Y:S01]  /*13e0*/  DMUL R6, R6, UR6 ;  /* 0x0000000606067c28 */ /* 0x000fe20008000000 */
[----:B------:R-:W-:Y:S01]  /*13f0*/  BSSY.RECONVERGENT B1, `(.L_x_22) ;  /* 0x0000011000017945 */ /* 0x000fe20003800200 */
[----:B------:R-:W-:-:S04]  /*1400*/  DMUL R160, R160, UR6 ;  /* 0x00000006a0a07c28 */ /* 0x000fc80008000000 */
[----:B------:R-:W-:Y:S02]  /*1410*/  DMUL R158, R158, UR6 ;  /* 0x000000069e9e7c28 */ /* 0x000fe40008000000 */
[----:B------:R-:W-:Y:S02]  /*1420*/  DMUL R134, R52, R6 ;  /* 0x0000000634867228 */ /* 0x000fe40000000000 */
[----:B--2---:R-:W-:-:S08]  /*1430*/  DMUL R34, R74, R8 ;  /* 0x000000084a227228 */ /* 0x004fd00000000000 */
[----:B------:R-:W-:-:S08]  /*1440*/  DFMA R12, -R46, R34, R74 ;  /* 0x000000222e0c722b */ /* 0x000fd0000000014a */
[----:B------:R-:W-:Y:S01]  /*1450*/  DFMA R34, R8, R12, R34 ;  /* 0x0000000c0822722b */ /* 0x000fe20000000022 */
[----:B------:R-:W-:-:S09]  /*1460*/  FSETP.GEU.AND P1, PT, |R75|, 6.5827683646048100446e-37, PT ;  /* 0x036000004b00780b */ /* 0x000fd20003f2e200 */
[----:B------:R-:W-:-:S05]  /*1470*/  FFMA R8, RZ, R47, R35 ;  /* 0x0000002fff087223 */ /* 0x000fca0000000023 */
[----:B------:R-:W-:-:S13]  /*1480*/  FSETP.GT.AND P0, PT, |R8|, 1.469367938527859385e-39, PT ;  /* 0x001000000800780b */ /* 0x000fda0003f04200 */
[----:B------:R-:W-:Y:S05]  /*1490*/  @P0 BRA P1, `(.L_x_23) ;  /* 0x0000000000180947 */ /* 0x000fea0000800000 */
[----:B------:R-:W-:Y:S01]  /*14a0*/  IMAD.MOV.U32 R62, RZ, RZ, R74 ;  /* 0x000000ffff3e7224 */ /* 0x000fe200078e004a */
[----:B------:R-:W-:Y:S01]  /*14b0*/  MOV R32, 0x1500 ;  /* 0x0000150000207802 */ /* 0x000fe20000000f00 */
[----:B------:R-:W-:Y:S02]  /*14c0*/  IMAD.MOV.U32 R63, RZ, RZ, R75 ;  /* 0x000000ffff3f7224 */ /* 0x000fe400078e004b */
[----:B------:R-:W-:Y:S02]  /*14d0*/  IMAD.MOV.U32 R34, RZ, RZ, R46 ;  /* 0x000000ffff227224 */ /* 0x000fe400078e002e */
[----:B------:R-:W-:-:S07]  /*14e0*/  IMAD.MOV.U32 R35, RZ, RZ, R47 ;  /* 0x000000ffff237224 */ /* 0x000fce00078e002f */
[----:B-----5:R-:W-:Y:S05]  /*14f0*/  CALL.REL.NOINC `($__internal_1_$__cuda_sm20_div_rn_f64_full) ;  /* 0x000002d800c47944 */ /* 0x020fea0003c00000 */
.L_x_23:
[----:B------:R-:W-:Y:S05]  /*1500*/  BSYNC.RECONVERGENT B1 ;  /* 0x0000000000017941 */ /* 0x000fea0003800200 */
.L_x_22:
[----:B-----5:R-:W0:Y:S01]  /*1510*/  MUFU.RCP64H R7, R85 ;  /* 0x0000005500077308 */ /* 0x020e220000001800 */
[----:B------:R-:W-:Y:S01]  /*1520*/  IMAD.MOV.U32 R6, RZ, RZ, 0x1 ;  /* 0x00000001ff067424 */ /* 0x000fe200078e00ff */
[----:B------:R-:W-:Y:S01]  /*1530*/  DADD R20, R84, -1 ;  /* 0xbff0000054147429 */ /* 0x000fe20000000000 */
[----:B------:R-:W-:Y:S01]  /*1540*/  SHF.R.U32.HI R11, RZ, 0x14, R81 ;  /* 0x00000014ff0b7819 */ /* 0x000fe20000011651 */
[----:B------:R-:W-:Y:S01]  /*1550*/  DADD R88, R78, R34 ;  /* 0x000000004e587229 */ /* 0x000fe20000000022 */
[----:B------:R-:W-:Y:S02]  /*1560*/  ISETP.GE.AND P6, PT, R81, RZ, PT ;  /* 0x000000ff5100720c */ /* 0x000fe40003fc6270 */
[----:B------:R-:W-:Y:S01]  /*1570*/  LOP3.LUT R11, R11, 0x7ff, RZ, 0xc0, !PT ;  /* 0x000007ff0b0b7812 */ /* 0x000fe200078ec0ff */
[----:B------:R1:W2:Y:S01]  /*1580*/  FRND.F64.TRUNC R148, R80 ;  /* 0x0000005000947313 */ /* 0x0002a2000030d800 */
[----:B------:R-:W-:Y:S01]  /*1590*/  SEL R147, RZ, 0x7ff00000, !P6 ;  /* 0x7ff00000ff937807 */ /* 0x000fe20007000000 */
[----:B------:R-:W-:-:S02]  /*15a0*/  DMUL R90, R86, R20 ;  /* 0x00000014565a7228 */ /* 0x000fc40000000000 */
[----:B------:R-:W-:Y:S01]  /*15b0*/  VIADD R11, R11, 0xfffffc0c ;  /* 0xfffffc0c0b0b7836 */ /* 0x000fe20000000000 */
[----:B------:R-:W-:Y:S01]  /*15c0*/  FSETP.GEU.AND P4, PT, |R21|, 6.5827683646048100446e-37, PT ;  /* 0x036000001500780b */ /* 0x000fe20003f8e200 */
[----:B------:R-:W-:Y:S01]  /*15d0*/  VIADD R22, R147, 0x80000000 ;  /* 0x8000000093167836 */ /* 0x000fe20000000000 */
[----:B0-----:R-:W-:Y:S02]  /*15e0*/  DFMA R8, -R84, R6, 1 ;  /* 0x3ff000005408742b */ /* 0x001fe40000000106 */
[CC--:B------:R-:W-:Y:S02]  /*15f0*/  SHF.L.U32 R14, R80.reuse, R11.reuse, RZ ;  /* 0x0000000b500e7219 */ /* 0x0c0fe400000006ff */
[----:B------:R-:W-:Y:S02]  /*1600*/  SHF.L.U64.HI R11, R80, R11, R81 ;  /* 0x0000000b500b7219 */ /* 0x000fe40000010251 */
[----:B------:R-:W-:Y:S02]  /*1610*/  ISETP.NE.U32.AND P0, PT, R14, RZ, PT ;  /* 0x000000ff0e00720c */ /* 0x000fe40003f05070 */
[----:B------:R-:W-:-:S02]  /*1620*/  DFMA R8, R8, R8, R8 ;  /* 0x000000080808722b */ /* 0x000fc40000000008 */
[----:B------:R-:W-:-:S06]  /*1630*/  ISETP.NE.AND.EX P0, PT, R11, -0x80000000, PT, P0 ;  /* 0x800000000b00780c */ /* 0x000fcc0003f05300 */
[----:B------:R-:W-:-:S07]  /*1640*/  DFMA R8, R6, R8, R6 ;  /* 0x000000080608722b */ /* 0x000fce0000000006 */
[----:B------:R-:W-:Y:S02]  /*1650*/  DSETP.NEU.AND P2, PT, |R80|, 0.5, !P0 ;  /* 0x3fe000005000742a */ /* 0x000fe4000474d200 */
[----:B------:R-:W-:-:S08]  /*1660*/  DFMA R6, -R84, R8, 1 ;  /* 0x3ff000005406742b */ /* 0x000fd00000000108 */
[----:B------:R-:W-:-:S08]  /*1670*/  DFMA R6, R8, R6, R8 ;  /* 0x000000060806722b */ /* 0x000fd00000000008 */
[----:B------:R-:W-:-:S08]  /*1680*/  DMUL R8, R20, R6 ;  /* 0x0000000614087228 */ /* 0x000fd00000000000 */
[----:B------:R-:W-:-:S08]  /*1690*/  DFMA R12, -R84, R8, R20 ;  /* 0x00000008540c722b */ /* 0x000fd00000000114 */
[----:B------:R-:W-:Y:S01]  /*16a0*/  DFMA R6, R6, R12, R8 ;  /* 0x0000000c0606722b */ /* 0x000fe20000000008 */
[----:B------:R-:W-:-:S04]  /*16b0*/  LOP3.LUT R8, R81, 0x7fffffff, RZ, 0xc0, !PT ;  /* 0x7fffffff51087812 */ /* 0x000fc800078ec0ff */
[----:B------:R-:W-:-:S05]  /*16c0*/  ISETP.NE.AND P3, PT, R8, 0x3fe00000, PT ;  /* 0x3fe000000800780c */ /* 0x000fca0003f65270 */
[----:B------:R-:W-:-:S05]  /*16d0*/  FFMA R9, RZ, R85, R7 ;  /* 0x00000055ff097223 */ /* 0x000fca0000000007 */
[----:B------:R-:W-:-:S13]  /*16e0*/  FSETP.GT.AND P1, PT, |R9|, 1.469367938527859385e-39, PT ;  /* 0x001000000900780b */ /* 0x000fda0003f24200 */
[----:B-12---:R-:W-:Y:S05]  /*16f0*/  @P1 BRA P4, `(.L_x_24) ;  /* 0x0000000000201947 */ /* 0x006fea0002000000 */
[----:B------:R-:W-:Y:S01]  /*1700*/  IMAD.MOV.U32 R62, RZ, RZ, R20 ;  /* 0x000000ffff3e7224 */ /* 0x000fe200078e0014 */
[----:B------:R-:W-:Y:S01]  /*1710*/  MOV R32, 0x1760 ;  /* 0x0000176000207802 */ /* 0x000fe20000000f00 */
[----:B------:R-:W-:Y:S02]  /*1720*/  IMAD.MOV.U32 R63, RZ, RZ, R21 ;  /* 0x000000ffff3f7224 */ /* 0x000fe400078e0015 */
[----:B------:R-:W-:Y:S02]  /*1730*/  IMAD.MOV.U32 R34, RZ, RZ, R84 ;  /* 0x000000ffff227224 */ /* 0x000fe400078e0054 */
[----:B------:R-:W-:-:S07]  /*1740*/  IMAD.MOV.U32 R35, RZ, RZ, R85 ;  /* 0x000000ffff237224 */ /* 0x000fce00078e0055 */
[----:B------:R-:W-:Y:S05]  /*1750*/  CALL.REL.NOINC `($__internal_1_$__cuda_sm20_div_rn_f64_full) ;  /* 0x000002d8002c7944 */ /* 0x000fea0003c00000 */
[----:B------:R-:W-:Y:S02]  /*1760*/  IMAD.MOV.U32 R6, RZ, RZ, R34 ;  /* 0x000000ffff067224 */ /* 0x000fe400078e0022 */
[----:B------:R-:W-:-:S07]  /*1770*/  IMAD.MOV.U32 R7, RZ, RZ, R35 ;  /* 0x000000ffff077224 */ /* 0x000fce00078e0023 */
.L_x_24:
[----:B------:R-:W0:Y:S01]  /*1780*/  MUFU.RCP64H R9, R85 ;  /* 0x0000005500097308 */ /* 0x000e220000001800 */
[----:B------:R-:W-:Y:S01]  /*1790*/  VIADD R8, R85, 0x300402 ;  /* 0x0030040255087836 */ /* 0x000fe20000000000 */
[----:B------:R-:W-:Y:S01]  /*17a0*/  DSETP.GT.AND P1, PT, |R46|, 1, PT ;  /* 0x3ff000002e00742a */ /* 0x000fe20003f24200 */
[----:B------:R-:W-:Y:S01]  /*17b0*/  SEL R166, R47, RZ, P2 ;  /* 0x000000ff2fa67207 */ /* 0x000fe20001000000 */
[----:B------:R-:W-:Y:S02]  /*17c0*/  DADD R92, -R80, -1 ;  /* 0xbff00000505c7429 */ /* 0x000fe40000000100 */
[----:B------:R-:W-:Y:S01]  /*17d0*/  DADD R168, R46, R80 ;  /* 0x000000002ea87229 */ /* 0x000fe20000000050 */
[----:B------:R-:W-:Y:S01]  /*17e0*/  @!P6 LOP3.LUT R166, R166, 0x7ff00000, RZ, 0xfc, !PT ;  /* 0x7ff00000a6a6e812 */ /* 0x000fe200078efcff */
[----:B------:R1:W2:Y:S01]  /*17f0*/  FRND.F64.TRUNC R130, R6 ;  /* 0x0000000600827313 */ /* 0x0002a2000030d800 */
[----:B------:R-:W-:Y:S02]  /*1800*/  SEL R167, RZ, 0x7ff00000, !P1 ;  /* 0x7ff00000ffa77807 */ /* 0x000fe40004800000 */
[----:B------:R-:W-:-:S02]  /*1810*/  FSETP.GEU.AND P1, PT, |R8|, 5.8789094863358348022e-39, PT ;  /* 0x004004020800780b */ /* 0x000fc40003f2e200 */
[----:B------:R-:W-:-:S03]  /*1820*/  @!P6 LOP3.LUT R167, R167, 0x7ff00000, RZ, 0x3c, !PT ;  /* 0x7ff00000a7a7e812 */ /* 0x000fc600078e3cff */
[----:B------:R1:W3:Y:S01]  /*1830*/  FRND.F64.TRUNC R170, R92 ;  /* 0x0000005c00aa7313 */ /* 0x0002e2000030d800 */
[----:B0-----:R-:W-:Y:S01]  /*1840*/  DFMA R12, -R84, R8, 1 ;  /* 0x3ff00000540c742b */ /* 0x001fe20000000108 */
[----:B------:R-:W-:Y:S02]  /*1850*/  LOP3.LUT R168, R169, 0x7ff00000, RZ, 0xc0, !PT ;  /* 0x7ff00000a9a87812 */ /* 0x000fe400078ec0ff */
[----:B------:R-:W-:-:S05]  /*1860*/  SEL R167, R167, 0x3ff00000, P5 ;  /* 0x3ff00000a7a77807 */ /* 0x000fca0002800000 */
[----:B------:R-:W-:-:S08]  /*1870*/  DFMA R12, R12, R12, R12 ;  /* 0x0000000c0c0c722b */ /* 0x000fd0000000000c */
[----:B------:R-:W-:Y:S01]  /*1880*/  DFMA R12, R8, R12, R8 ;  /* 0x0000000c080c722b */ /* 0x000fe20000000008 */
[----:B------:R-:W-:-:S04]  /*1890*/  SHF.R.U32.HI R9, RZ, 0x14, R7 ;  /* 0x00000014ff097819 */ /* 0x000fc80000011607 */
[----:B------:R-:W-:-:S03]  /*18a0*/  LOP3.LUT R9, R9, 0x7ff, RZ, 0xc0, !PT ;  /* 0x000007ff09097812 */ /* 0x000fc600078ec0ff */
[----:B------:R-:W-:Y:S02]  /*18b0*/  DFMA R94, -R84, R12, 1 ;  /* 0x3ff00000545e742b */ /* 0x000fe4000000010c */
[----:B------:R-:W-:-:S06]  /*18c0*/  VIADD R9, R9, 0xfffffc0c ;  /* 0xfffffc0c09097836 */ /* 0x000fcc0000000000 */
[----:B------:R-:W-:Y:S01]  /*18d0*/  DFMA R94, R12, R94, R12 ;  /* 0x0000005e0c5e722b */ /* 0x000fe2000000000c */
[CC--:B------:R-:W-:Y:S02]  /*18e0*/  SHF.L.U64.HI R128, R6.reuse, R9.reuse, R7 ;  /* 0x0000000906807219 */ /* 0x0c0fe40000010207 */
[----:B------:R-:W-:Y:S01]  /*18f0*/  SHF.L.U32 R54, R6, R9, RZ ;  /* 0x0000000906367219 */ /* 0x000fe200000006ff */
[----:B-123--:R-:W-:Y:S07]  /*1900*/  @P1 BRA `(.L_x_25) ;  /* 0x0000000000181947 */ /* 0x00efee0003800000 */
[----:B------:R-:W-:Y:S01]  /*1910*/  LOP3.LUT R8, R85, 0x7fffffff, RZ, 0xc0, !PT ;  /* 0x7fffffff55087812 */ /* 0x000fe200078ec0ff */
[----:B------:R-:W-:Y:S01]  /*1920*/  IMAD.MOV.U32 R12, RZ, RZ, R84 ;  /* 0x000000ffff0c7224 */ /* 0x000fe200078e0054 */
[----:B------:R-:W-:Y:S01]  /*1930*/  MOV R11, 0x1970 ;  /* 0x00001970000b7802 */ /* 0x000fe20000000f00 */
[----:B------:R-:W-:Y:S02]  /*1940*/  IMAD.MOV.U32 R9, RZ, RZ, R85 ;  /* 0x000000ffff097224 */ /* 0x000fe400078e0055 */
[----:B------:R-:W-:-:S07]  /*1950*/  VIADD R14, R8, 0xfff00000 ;  /* 0xfff00000080e7836 */ /* 0x000fce0000000000 */
[----:B------:R-:W-:Y:S05]  /*1960*/  CALL.REL.NOINC `($__internal_0_$__cuda_sm20_dblrcp_rn_slowpath_v3) ;  /* 0x000002d000fc7944 */ /* 0x000fea0003c00000 */
.L_x_25:
[----:B------:R-:W-:Y:S01]  /*1970*/  DADD R34, R84, R84 ;  /* 0x0000000054227229 */ /* 0x000fe20000000054 */
[----:B------:R-:W-:Y:S01]  /*1980*/  IMAD.MOV.U32 R8, RZ, RZ, 0x1 ;  /* 0x00000001ff087424 */ /* 0x000fe200078e00ff */
[----:B------:R-:W-:Y:S01]  /*1990*/  DADD R96, -RZ, -R94 ;  /* 0x00000000ff607229 */ /* 0x000fe2000000095e */
[----:B------:R-:W-:Y:S01]  /*19a0*/  FSETP.GEU.AND P4, PT, |R21|, 6.5827683646048100446e-37, PT ;  /* 0x036000001500780b */ /* 0x000fe20003f8e200 */
[----:B------:R0:W1:Y:S08]  /*19b0*/  FRND.F64.TRUNC R156, -R94 ;  /* 0x8000005e009c7313 */ /* 0x000070000030d800 */
[----:B------:R-:W2:Y:S01]  /*19c0*/  MUFU.RCP64H R9, R35 ;  /* 0x0000002300097308 */ /* 0x000ea20000001800 */
[----:B------:R-:W-:-:S04]  /*19d0*/  SHF.R.U32.HI R11, RZ, 0x14, R97 ;  /* 0x00000014ff0b7819 */ /* 0x000fc80000011661 */
[----:B------:R-:W-:-:S05]  /*19e0*/  LOP3.LUT R11, R11, 0x7ff, RZ, 0xc0, !PT ;  /* 0x000007ff0b0b7812 */ /* 0x000fca00078ec0ff */
[----:B------:R-:W-:-:S05]  /*19f0*/  VIADD R11, R11, 0xfffffc0c ;  /* 0xfffffc0c0b0b7836 */ /* 0x000fca0000000000 */
[CC--:B------:R-:W-:Y:S01]  /*1a00*/  SHF.L.U64.HI R146, R96.reuse, R11.reuse, R97 ;  /* 0x0000000b60927219 */ /* 0x0c0fe20000010261 */
[----:B--2---:R-:W-:Y:S01]  /*1a10*/  DFMA R12, -R34, R8, 1 ;  /* 0x3ff00000220c742b */ /* 0x004fe20000000108 */
[----:B------:R-:W-:-:S07]  /*1a20*/  SHF.L.U32 R129, R96, R11, RZ ;  /* 0x0000000b60817219 */ /* 0x000fce00000006ff */
[----:B------:R-:W-:-:S08]  /*1a30*/  DFMA R12, R12, R12, R12 ;  /* 0x0000000c0c0c722b */ /* 0x000fd0000000000c */
[----:B------:R-:W-:-:S08]  /*1a40*/  DFMA R12, R8, R12, R8 ;  /* 0x0000000c080c722b */ /* 0x000fd00000000008 */
[----:B------:R-:W-:-:S08]  /*1a50*/  DFMA R8, -R34, R12, 1 ;  /* 0x3ff000002208742b */ /* 0x000fd0000000010c */
[----:B------:R-:W-:-:S08]  /*1a60*/  DFMA R8, R12, R8, R12 ;  /* 0x000000080c08722b */ /* 0x000fd0000000000c */
[----:B------:R-:W-:-:S08]  /*1a70*/  DMUL R12, R20, R8 ;  /* 0x00000008140c7228 */ /* 0x000fd00000000000 */
[----:B------:R-:W-:-:S08]  /*1a80*/  DFMA R14, -R34, R12, R20 ;  /* 0x0000000c220e722b */ /* 0x000fd00000000114 */
[----:B------:R-:W-:-:S10]  /*1a90*/  DFMA R8, R8, R14, R12 ;  /* 0x0000000e0808722b */ /* 0x000fd4000000000c */
[----:B------:R-:W-:-:S05]  /*1aa0*/  FFMA R12, RZ, R35, R9 ;  /* 0x00000023ff0c7223 */ /* 0x000fca0000000009 */
[----:B------:R-:W-:-:S13]  /*1ab0*/  FSETP.GT.AND P1, PT, |R12|, 1.469367938527859385e-39, PT ;  /* 0x001000000c00780b */ /* 0x000fda0003f24200 */
[----:B01----:R-:W-:Y:S05]  /*1ac0*/  @P1 BRA P4, `(.L_x_26) ;  /* 0x0000000000181947 */ /* 0x003fea0002000000 */
[----:B------:R-:W-:Y:S01]  /*1ad0*/  IMAD.MOV.U32 R62, RZ, RZ, R20 ;  /* 0x000000ffff3e7224 */ /* 0x000fe200078e0014 */
[----:B------:R-:W-:Y:S01]  /*1ae0*/  MOV R32, 0x1b10 ;  /* 0x00001b1000207802 */ /* 0x000fe20000000f00 */
[----:B------:R-:W-:-:S07]  /*1af0*/  IMAD.MOV.U32 R63, RZ, RZ, R21 ;  /* 0x000000ffff3f7224 */ /* 0x000fce00078e0015 */
[----:B------:R-:W-:Y:S05]  /*1b00*/  CALL.REL.NOINC `($__internal_1_$__cuda_sm20_div_rn_f64_full) ;  /* 0x000002d400407944 */ /* 0x000fea0003c00000 */
[----:B------:R-:W-:Y:S02]  /*1b10*/  IMAD.MOV.U32 R8, RZ, RZ, R34 ;  /* 0x000000ffff087224 */ /* 0x000fe400078e0022 */
[----:B------:R-:W-:-:S07]  /*1b20*/  IMAD.MOV.U32 R9, RZ, RZ, R35 ;  /* 0x000000ffff097224 */ /* 0x000fce00078e0023 */
.L_x_26:
[----:B------:R-:W-:Y:S01]  /*1b30*/  ISETP.NE.AND P4, PT, R10, RZ, PT ;  /* 0x000000ff0a00720c */ /* 0x000fe20003f85270 */
[----:B------:R0:W1:Y:S01]  /*1b40*/  FRND.F64.TRUNC R154, R8 ;  /* 0x00000008009a7313 */ /* 0x000062000030d800 */
[----:B------:R-:W-:Y:S01]  /*1b50*/  ISETP.NE.AND P1, PT, R0, RZ, PT ;  /* 0x000000ff0000720c */ /* 0x000fe20003f25270 */
[----:B------:R-:W-:Y:S01]  /*1b60*/  BSSY.RECONVERGENT B3, `(.L_x_16) ;  /* 0x0000e35000037945 */ /* 0x000fe20003800200 */
[----:B------:R-:W-:Y:S02]  /*1b70*/  SEL R0, RZ, 0xffffffff, P0 ;  /* 0xffffffffff007807 */ /* 0x000fe40000000000 */
[----:B------:R-:W-:Y:S02]  /*1b80*/  CS2R R144, SRZ ;  /* 0x0000000000907805 */ /* 0x000fe4000001ff00 */
[----:B------:R-:W-:Y:S02]  /*1b90*/  SEL R22, R22, R147, P3 ;  /* 0x0000009316167207 */ /* 0x000fe40001800000 */
[----:B------:R-:W-:-:S02]  /*1ba0*/  CS2R R142, SRZ ;  /* 0x00000000008e7805 */ /* 0x000fc4000001ff00 */
[----:B------:R-:W-:Y:S01]  /*1bb0*/  CS2R R140, SRZ ;  /* 0x00000000008c7805 */ /* 0x000fe2000001ff00 */
[----:B------:R-:W-:Y:S01]  /*1bc0*/  IMAD.MOV.U32 R138, RZ, RZ, R46 ;  /* 0x000000ffff8a7224 */ /* 0x000fe200078e002e */
[----:B------:R-:W-:Y:S01]  /*1bd0*/  CS2R R150, SRZ ;  /* 0x0000000000967805 */ /* 0x000fe2000001ff00 */
[----:B------:R-:W-:Y:S01]  /*1be0*/  IMAD.MOV.U32 R139, RZ, RZ, R47 ;  /* 0x000000ffff8b7224 */ /* 0x000fe200078e002f */
[----:B------:R-:W-:-:S04]  /*1bf0*/  @!P4 SEL R0, RZ, 0xffffffff, !P2 ;  /* 0xffffffffff00c807 */ /* 0x000fc80005000000 */
[----:B------:R-:W-:-:S04]  /*1c00*/  LOP3.LUT R0, R0, 0x1, RZ, 0xc0, !PT ;  /* 0x0000000100007812 */ /* 0x000fc800078ec0ff */
[----:B------:R-:W-:-:S04]  /*1c10*/  ISETP.NE.U32.AND P0, PT, R0, 0x1, PT ;  /* 0x000000010000780c */ /* 0x000fc80003f05070 */
[----:B01----:R-:W-:-:S09]  /*1c20*/  @!P1 SEL R147, R22, R147, !P0 ;  /* 0x0000009316939207 */ /* 0x003fd20004000000 */
.L_x_256:
[----:B------:R-:W-:Y:S01]  /*1c30*/  IMAD.MOV.U32 R14, RZ, RZ, -0x33333333 ;  /* 0xcccccccdff0e7424 */ /* 0x000fe200078e00ff */
[----:B------:R-:W-:Y:S01]  /*1c40*/  STL.64 [R1], RZ ;  /* 0x000000ff01007387 */ /* 0x000fe20000100a00 */
[----:B------:R-:W-:Y:S01]  /*1c50*/  IMAD.MOV.U32 R15, RZ, RZ, -0x40333334 ;  /* 0xbfccccccff0f7424 */ /* 0x000fe200078e00ff */
[----:B------:R-:W-:Y:S01]  /*1c60*/  BSSY.RECONVERGENT B2, `(.L_x_27) ;  /* 0x0000e11000027945 */ /* 0x000fe20003800200 */
[----:B------:R-:W-:Y:S01]  /*1c70*/  IMAD.MOV.U32 R10, RZ, RZ, -0x66666666 ;  /* 0x9999999aff0a7424 */ /* 0x000fe200078e00ff */
[----:B------:R-:W-:Y:S01]  /*1c80*/  STL.64 [R1+0x8], RZ ;  /* 0x000008ff01007387 */ /* 0x000fe20000100a00 */
[----:B------:R-:W-:Y:S02]  /*1c90*/  IMAD.MOV.U32 R11, RZ, RZ, 0x3fc99999 ;  /* 0x3fc99999ff0b7424 */ /* 0x000fe400078e00ff */
[----:B------:R-:W-:Y:S01]  /*1ca0*/  IMAD.MOV.U32 R18, RZ, RZ, -0x60b60b61 ;  /* 0x9f49f49fff127424 */ /* 0x000fe200078e00ff */
[----:B------:R0:W-:Y:S01]  /*1cb0*/  STL.64 [R1+0x78], R14 ;  /* 0x0000780e01007387 */ /* 0x0001e20000100a00 */
[----:B------:R-:W-:-:S02]  /*1cc0*/  IMAD.MOV.U32 R19, RZ, RZ, 0x3fef49f4 ;  /* 0x3fef49f4ff137424 */ /* 0x000fc400078e00ff */
[----:B------:R-:W-:Y:S01]  /*1cd0*/  IMAD.MOV.U32 R20, RZ, RZ, -0x22222222 ;  /* 0xdddddddeff147424 */ /* 0x000fe200078e00ff */
[----:B------:R-:W-:Y:S01]  /*1ce0*/  STL.64 [R1+0x38], R10 ;  /* 0x0000380a01007387 */ /* 0x000fe20000100a00 */
[----:B------:R-:W-:Y:S02]  /*1cf0*/  IMAD.MOV.U32 R21, RZ, RZ, -0x3ff22223 ;  /* 0xc00dddddff157424 */ /* 0x000fe400078e00ff */
[----:B------:R-:W-:Y:S01]  /*1d00*/  IMAD.MOV.U32 R22, RZ, RZ, 0x1c71c71c ;  /* 0x1c71c71cff167424 */ /* 0x000fe200078e00ff */
[----:B------:R1:W-:Y:S01]  /*1d10*/  STL.64 [R1+0x200], R10 ;  /* 0x0002000a01007387 */ /* 0x0003e20000100a00 */
[----:B------:R-:W-:Y:S02]  /*1d20*/  IMAD.MOV.U32 R23, RZ, RZ, 0x400c71c7 ;  /* 0x400c71c7ff177424 */ /* 0x000fe400078e00ff */
[----:B------:R-:W-:Y:S01]  /*1d30*/  IMAD.MOV.U32 R24, RZ, RZ, 0xfc37181 ;  /* 0x0fc37181ff187424 */ /* 0x000fe200078e00ff */
[----:B------:R2:W-:Y:S01]  /*1d40*/  STL.64 [R1+0xa8], R18 ;  /* 0x0000a81201007387 */ /* 0x0005e20000100a00 */
[----:B------:R-:W-:-:S02]  /*1d50*/  IMAD.MOV.U32 R25, RZ, RZ, 0x40079eec ;  /* 0x40079eecff197424 */ /* 0x000fc400078e00ff */
[----:B------:R-:W-:Y:S01]  /*1d60*/  IMAD.MOV.U32 R26, RZ, RZ, 0x363c5290 ;  /* 0x363c5290ff1a7424 */ /* 0x000fe200078e00ff */
[----:B------:R3:W-:Y:S01]  /*1d70*/  STL.64 [R1+0xb0], R20 ;  /* 0x0000b01401007387 */ /* 0x0007e20000100a00 */
[----:B------:R-:W-:Y:S02]  /*1d80*/  IMAD.MOV.U32 R27, RZ, RZ, 0x4023a552 ;  /* 0x4023a552ff1b7424 */ /* 0x000fe400078e00ff */
[----:B0-----:R-:W-:Y:S01]  /*1d90*/  IMAD.MOV.U32 R14, RZ, RZ, -0x7c1f07c ;  /* 0xf83e0f84ff0e7424 */ /* 0x001fe200078e00ff */
[----:B------:R0:W-:Y:S01]  /*1da0*/  STL.64 [R1+0xb8], R22 ;  /* 0x0000b81601007387 */ /* 0x0001e20000100a00 */
[----:B------:R-:W-:Y:S02]  /*1db0*/  IMAD.MOV.U32 R15, RZ, RZ, -0x3fda7c20 ;  /* 0xc02583e0ff0f7424 */ /* 0x000fe400078e00ff */
[----:B------:R-:W-:Y:S01]  /*1dc0*/  IMAD.MOV.U32 R12, RZ, RZ, 0x33333333 ;  /* 0x33333333ff0c7424 */ /* 0x000fe200078e00ff */
[----:B------:R4:W-:Y:S01]  /*1dd0*/  STL.64 [R1+0xe0], R24 ;  /* 0x0000e01801007387 */ /* 0x0009e20000100a00 */
[----:B------:R-:W-:-:S02]  /*1de0*/  IMAD.MOV.U32 R13, RZ, RZ, 0x3fb33333 ;  /* 0x3fb33333ff0d7424 */ /* 0x000fc400078e00ff */
[----:B-1----:R-:W-:Y:S01]  /*1df0*/  IMAD.MOV.U32 R10, RZ, RZ, -0x2d6adf1c ;  /* 0xd29520e4ff0a7424 */ /* 0x002fe200078e00ff */
[----:B------:R1:W-:Y:S01]  /*1e00*/  STL.64 [R1+0xf0], R26 ;  /* 0x0000f01a01007387 */ /* 0x0003e20000100a00 */
[----:B------:R-:W-:Y:S02]  /*1e10*/  IMAD.MOV.U32 R11, RZ, RZ, -0x3fd8cef5 ;  /* 0xc027310bff0b7424 */ /* 0x000fe400078e00ff */
[----:B------:R-:W-:Y:S01]  /*1e20*/  IMAD.MOV.U32 R28, RZ, RZ, -0x45e1ccbb ;  /* 0xba1e3345ff1c7424 */ /* 0x000fe200078e00ff */
[----:B------:R5:W-:Y:S01]  /*1e30*/  STL.64 [R1+0x120], R14 ;  /* 0x0001200e01007387 */ /* 0x000be20000100a00 */
[----:B------:R-:W-:Y:S02]  /*1e40*/  IMAD.MOV.U32 R29, RZ, RZ, -0x402d6362 ;  /* 0xbfd29c9eff1d7424 */ /* 0x000fe400078e00ff */
[----:B--2---:R-:W-:Y:S01]  /*1e50*/  IMAD.MOV.U32 R18, RZ, RZ, -0x5c8de175 ;  /* 0xa3721e8bff127424 */ /* 0x004fe200078e00ff */
[----:B------:R2:W-:Y:S01]  /*1e60*/  STL.64 [R1+0x70], R12 ;  /* 0x0000700c01007387 */ /* 0x0005e20000100a00 */
[----:B------:R-:W-:-:S02]  /*1e70*/  IMAD.MOV.U32 R19, RZ, RZ, 0x4021d016 ;  /* 0x4021d016ff137424 */ /* 0x000fc400078e00ff */
[----:B---3--:R-:W-:Y:S01]  /*1e80*/  IMAD.MOV.U32 R20, RZ, RZ, 0x5d1745d1 ;  /* 0x5d1745d1ff147424 */ /* 0x008fe200078e00ff */
[----:B------:R3:W-:Y:S01]  /*1e90*/  STL.64 [R1+0xe8], R10 ;  /* 0x0000e80a01007387 */ /* 0x0007e20000100a00 */
[----:B------:R-:W-:Y:S02]  /*1ea0*/  IMAD.MOV.U32 R21, RZ, RZ, 0x3fd1d174 ;  /* 0x3fd1d174ff157424 */ /* 0x000fe400078e00ff */
[----:B0-----:R-:W-:Y:S01]  /*1eb0*/  IMAD.MOV.U32 R22, RZ, RZ, 0x70d9cc2f ;  /* 0x70d9cc2fff167424 */ /* 0x001fe200078e00ff */
[----:B------:R-:W-:Y:S01]  /*1ec0*/  STL.64 [R1+0xf8], R28 ;  /* 0x0000f81c01007387 */ /* 0x000fe20000100a00 */
[----:B------:R-:W-:Y:S02]  /*1ed0*/  IMAD.MOV.U32 R23, RZ, RZ, -0x402e7e77 ;  /* 0xbfd18189ff177424 */ /* 0x000fe400078e00ff */
[----:B----4-:R-:W-:Y:S01]  /*1ee0*/  IMAD.MOV.U32 R24, RZ, RZ, 0x55555555 ;  /* 0x55555555ff187424 */ /* 0x010fe200078e00ff */
[----:B------:R0:W-:Y:S01]  /*1ef0*/  STL.64 [R1+0x128], R18 ;  /* 0x0001281201007387 */ /* 0x0001e20000100a00 */
[----:B------:R-:W-:-:S02]  /*1f00*/  IMAD.MOV.U32 R25, RZ, RZ, 0x3fb75555 ;  /* 0x3fb75555ff197424 */ /* 0x000fc400078e00ff */
[----:B-1----:R-:W-:Y:S01]  /*1f10*/  IMAD.MOV.U32 R26, RZ, RZ, -0x4d4873ed ;  /* 0xb2b78c13ff1a7424 */ /* 0x002fe200078e00ff */
[----:B------:R1:W-:Y:S01]  /*1f20*/  STL.64 [R1+0x130], R20 ;  /* 0x0001301401007387 */ /* 0x0003e20000100a00 */
[----:B------:R-:W-:Y:S02]  /*1f30*/  IMAD.MOV.U32 R27, RZ, RZ, -0x402b5e31 ;  /* 0xbfd4a1cfff1b7424 */ /* 0x000fe400078e00ff */
[----:B-----5:R-:W-:Y:S01]  /*1f40*/  IMAD.MOV.U32 R14, RZ, RZ, 0x30c30c31 ;  /* 0x30c30c31ff0e7424 */ /* 0x020fe200078e00ff */
[----:B------:R4:W-:Y:S01]  /*1f50*/  STL.64 [R1+0x138], R22 ;  /* 0x0001381601007387 */ /* 0x0009e20000100a00 */
[----:B------:R-:W-:Y:S02]  /*1f60*/  IMAD.MOV.U32 R15, RZ, RZ, 0x3fc0c30c ;  /* 0x3fc0c30cff0f7424 */ /* 0x000fe400078e00ff */
[----:B--2---:R-:W-:Y:S01]  /*1f70*/  IMAD.MOV.U32 R12, RZ, RZ, -0xa57eb50 ;  /* 0xf5a814b0ff0c7424 */ /* 0x004fe200078e00ff */
[----:B------:R-:W-:Y:S01]  /*1f80*/  STL.64 [R1+0x150], R24 ;  /* 0x0001501801007387 */ /* 0x000fe20000100a00 */
[----:B------:R-:W-:-:S02]  /*1f90*/  IMAD.MOV.U32 R13, RZ, RZ, 0x4006c52b ;  /* 0x4006c52bff0d7424 */ /* 0x000fc400078e00ff */
[----:B---3--:R-:W-:Y:S01]  /*1fa0*/  IMAD.MOV.U32 R10, RZ, RZ, -0x65a9fa05 ;  /* 0x9a5605fbff0a7424 */ /* 0x008fe200078e00ff */
[----:B------:R2:W-:Y:S01]  /*1fb0*/  STL.64 [R1+0x188], R24 ;  /* 0x0001881801007387 */ /* 0x0005e20000100a00 */
[----:B------:R-:W-:Y:S02]  /*1fc0*/  IMAD.MOV.U32 R11, RZ, RZ, 0x3fdcc049 ;  /* 0x3fdcc049ff0b7424 */ /* 0x000fe400078e00ff */
[----:B0-----:R-:W-:Y:S01]  /*1fd0*/  IMAD.MOV.U32 R18, RZ, RZ, 0x159e26af ;  /* 0x159e26afff127424 */ /* 0x001fe200078e00ff */
[----:B------:R-:W-:Y:S01]  /*1fe0*/  STL.64 [R1+0x170], R26 ;  /* 0x0001701a01007387 */ /* 0x000fe20000100a00 */
[----:B------:R-:W-:Y:S02]  /*1ff0*/  IMAD.MOV.U32 R19, RZ, RZ, 0x3fb7048d ;  /* 0x3fb7048dff137424 */ /* 0x000fe400078e00ff */
[----:B-1----:R-:W-:Y:S01]  /*2000*/  IMAD.MOV.U32 R20, RZ, RZ, 0x3aa30fa ;  /* 0x03aa30faff147424 */ /* 0x002fe200078e00ff */
[----:B------:R0:W-:Y:S01]  /*2010*/  STL.64 [R1+0x1a8], R26 ;  /* 0x0001a81a01007387 */ /* 0x0001e20000100a00 */
[----:B------:R-:W-:-:S02]  /*2020*/  IMAD.MOV.U32 R21, RZ, RZ, 0x3fdd05f7 ;  /* 0x3fdd05f7ff157424 */ /* 0x000fc400078e00ff */
[----:B----4-:R-:W-:Y:S01]  /*2030*/  IMAD.MOV.U32 R22, RZ, RZ, 0x66666666 ;  /* 0x66666666ff167424 */ /* 0x010fe200078e00ff */
[----:B------:R-:W-:Y:S01]  /*2040*/  STL.64 [R1+0x178], R14 ;  /* 0x0001780e01007387 */ /* 0x000fe20000100a00 */
[----:B------:R-:W-:Y:S02]  /*2050*/  IMAD.MOV.U32 R23, RZ, RZ, 0x3fe3a666 ;  /* 0x3fe3a666ff177424 */ /* 0x000fe400078e00ff */
[----:B--2---:R-:W-:Y:S01]  /*2060*/  IMAD.MOV.U32 R24, RZ, RZ, 0x23989ff0 ;  /* 0x23989ff0ff187424 */ /* 0x004fe200078e00ff */
[----:B------:R1:W-:Y:S01]  /*2070*/  STL.64 [R1+0x1b0], R14 ;  /* 0x0001b00e01007387 */ /* 0x0003e20000100a00 */
[----:B------:R-:W-:Y:S02]  /*2080*/  IMAD.MOV.U32 R25, RZ, RZ, 0x3fb6cbd3 ;  /* 0x3fb6cbd3ff197424 */ /* 0x000fe400078e00ff */
[----:B------:R-:W-:Y:S01]  /*2090*/  IMAD.MOV.U32 R28, RZ, RZ, 0x1c71c71c ;  /* 0x1c71c71cff1c7424 */ /* 0x000fe200078e00ff */
[----:B------:R2:W-:Y:S01]  /*20a0*/  STL.64 [R1+0x118], R12 ;  /* 0x0001180c01007387 */ /* 0x0005e20000100a00 */
[----:B0-----:R-:W-:-:S02]  /*20b0*/  IMAD.MOV.U32 R26, RZ, RZ, -0x66666666 ;  /* 0x9999999aff1a7424 */ /* 0x001fc400078e00ff */
[----:B------:R-:W-:Y:S01]  /*20c0*/  IMAD.MOV.U32 R27, RZ, RZ, 0x3fe99999 ;  /* 0x3fe99999ff1b7424 */ /* 0x000fe200078e00ff */
[----:B------:R-:W-:Y:S01]  /*20d0*/  STL.64 [R1+0x160], R10 ;  /* 0x0001600a01007387 */ /* 0x000fe20000100a00 */
[----:B------:R-:W-:Y:S02]  /*20e0*/  IMAD.MOV.U32 R29, RZ, RZ, 0x3fec71c7 ;  /* 0x3fec71c7ff1d7424 */ /* 0x000fe400078e00ff */
[----:B------:R-:W-:Y:S01]  /*20f0*/  IMAD.MOV.U32 R30, RZ, RZ, 0x0 ;  /* 0x00000000ff1e7424 */ /* 0x000fe200078e00ff */
[----:B------:R0:W-:Y:S01]  /*2100*/  STL.64 [R1+0x198], R10 ;  /* 0x0001980a01007387 */ /* 0x0001e20000100a00 */
[----:B-1----:R-:W-:Y:S02]  /*2110*/  IMAD.MOV.U32 R14, RZ, RZ, 0x33333333 ;  /* 0x33333333ff0e7424 */ /* 0x002fe400078e00ff */
[----:B------:R-:W-:Y:S01]  /*2120*/  IMAD.MOV.U32 R15, RZ, RZ, 0x3fd33333 ;  /* 0x3fd33333ff0f7424 */ /* 0x000fe200078e00ff */
[----:B------:R-:W-:Y:S01]  /*2130*/  STL.64 [R1+0x1c0], R18 ;  /* 0x0001c01201007387 */ /* 0x000fe20000100a00 */
[----:B------:R-:W-:-:S02]  /*2140*/  IMAD.MOV.U32 R31, RZ, RZ, 0x3ff00000 ;  /* 0x3ff00000ff1f7424 */ /* 0x000fc400078e00ff */
[----:B--2---:R-:W-:Y:S01]  /*2150*/  IMAD.MOV.U32 R12, RZ, RZ, 0x55555555 ;  /* 0x55555555ff0c7424 */ /* 0x004fe200078e00ff */
[----:B------:R-:W-:Y:S01]  /*2160*/  STL.64 [R1+0x1d0], R20 ;  /* 0x0001d01401007387 */ /* 0x000fe20000100a00 */
[----:B------:R-:W-:Y:S02]  /*2170*/  IMAD.MOV.U32 R13, RZ, RZ, 0x3fe4d555 ;  /* 0x3fe4d555ff0d7424 */ /* 0x000fe400078e00ff */
[----:B0-----:R-:W-:Y:S01]  /*2180*/  IMAD.MOV.U32 R10, RZ, RZ, 0x785e4908 ;  /* 0x785e4908ff0a7424 */ /* 0x001fe200078e00ff */
[----:B------:R-:W-:Y:S01]  /*2190*/  STL.64 [R1+0x1d8], R22 ;  /* 0x0001d81601007387 */ /* 0x000fe20000100a00 */
[----:B------:R-:W-:-:S03]  /*21a0*/  IMAD.MOV.U32 R11, RZ, RZ, -0x402e9f8b ;  /* 0xbfd16075ff0b7424 */ /* 0x000fc600078e00ff */
[----:B------:R-:W-:Y:S04]  /*21b0*/  STL.64 [R1+0x1e8], R24 ;  /* 0x0001e81801007387 */ /* 0x000fe80000100a00 */
[----:B------:R-:W-:Y:S04]  /*21c0*/  STL.64 [R1+0x208], R14 ;  /* 0x0002080e01007387 */ /* 0x000fe80000100a00 */
[----:B------:R-:W-:Y:S04]  /*21d0*/  STL.64 [R1+0x210], R26 ;  /* 0x0002101a01007387 */ /* 0x000fe80000100a00 */
[----:B------:R-:W-:Y:S04]  /*21e0*/  STL.64 [R1+0x218], R28 ;  /* 0x0002181c01007387 */ /* 0x000fe80000100a00 */
[----:B------:R-:W-:Y:S04]  /*21f0*/  STL.64 [R1+0x220], R30 ;  /* 0x0002201e01007387 */ /* 0x000fe80000100a00 */
[----:B------:R-:W-:Y:S04]  /*2200*/  STL.64 [R1+0x228], R30 ;  /* 0x0002281e01007387 */ /* 0x000fe80000100a00 */
[----:B------:R-:W-:Y:S04]  /*2210*/  STL.64 [R1+0x10], RZ ;  /* 0x000010ff01007387 */ /* 0x000fe80000100a00 */
        /* <DEDUP_REMOVED lines=40> */
[----:B------:R-:W-:Y:S04]  /*24a0*/  STL.64 [R1+0x168], R12 ;  /* 0x0001680c01007387 */ /* 0x000fe80000100a00 */
[----:B------:R0:W-:Y:S04]  /*24b0*/  STL.64 [R1+0x1a0], R12 ;  /* 0x0001a00c01007387 */ /* 0x0001e80000100a00 */
[----:B------:R1:W-:Y:S01]  /*24c0*/  STL.64 [R1+0x1e0], R10 ;  /* 0x0001e00a01007387 */ /* 0x0003e20000100a00 */
[----:B0-----:R-:W-:-:S02]  /*24d0*/  IMAD.MOV.U32 R12, RZ, RZ, -0x66666666 ;  /* 0x9999999aff0c7424 */ /* 0x001fc400078e00ff */
[----:B------:R-:W-:Y:S01]  /*24e0*/  IMAD.MOV.U32 R13, RZ, RZ, 0x3f999999 ;  /* 0x3f999999ff0d7424 */ /* 0x000fe200078e00ff */
[----:B-1----:R-:W-:-:S04]  /*24f0*/  DADD R10, R150, R176 ;  /* 0x00000000960a7229 */ /* 0x002fc800000000b0 */
[----:B------:R0:W-:Y:S04]  /*2500*/  STL.64 [R1+0x1f0], R12 ;  /* 0x0001f00c01007387 */ /* 0x0001e80000100a00 */
[--C-:B------:R-:W-:Y:S02]  /*2510*/  DSETP.GT.AND P0, PT, R10, R190.reuse, PT ;  /* 0x000000be0a00722a */ /* 0x100fe40003f04000 */
[----:B0-----:R-:W-:-:S10]  /*2520*/  DADD R12, -R150, R190 ;  /* 0x00000000960c7229 */ /* 0x001fd400000001be */
[----:B------:R-:W-:Y:S01]  /*2530*/  FSEL R10, R12, R176, P0 ;  /* 0x000000b00c0a7208 */ /* 0x000fe20000000000 */
[----:B------:R-:W-:Y:S01]  /*2540*/  IMAD.MOV.U32 R12, RZ, RZ, 0x0 ;  /* 0x00000000ff0c7424 */ /* 0x000fe200078e00ff */
[----:B------:R-:W-:Y:S01]  /*2550*/  FSEL R11, R13, R177, P0 ;  /* 0x000000b10d0b7208 */ /* 0x000fe20000000000 */
[----:B------:R-:W-:-:S07]  /*2560*/  IMAD.MOV.U32 R13, RZ, RZ, 0x40140000 ;  /* 0x40140000ff0d7424 */ /* 0x000fce00078e00ff */
.L_x_255:
[----:B------:R0:W-:Y:S01]  /*2570*/  STL.64 [R1+0x230], RZ ;  /* 0x000230ff01007387 */ /* 0x0001e20000100a00 */
[----:B------:R-:W-:Y:S01]  /*2580*/  IMAD.MOV.U32 R174, RZ, RZ, R12 ;  /* 0x000000ffffae7224 */ /* 0x000fe200078e000c */
[----:B------:R-:W-:Y:S01]  /*2590*/  CS2R R14, SRZ ;  /* 0x00000000000e7805 */ /* 0x000fe2000001ff00 */
[----:B------:R-:W-:Y:S01]  /*25a0*/  IMAD.MOV.U32 R175, RZ, RZ, R13 ;  /* 0x000000ffffaf7224 */ /* 0x000fe200078e000d */
[----:B------:R0:W-:Y:S01]  /*25b0*/  STL.64 [R1+0x268], RZ ;  /* 0x000268ff01007387 */ /* 0x0001e20000100a00 */
[----:B------:R-:W-:Y:S01]  /*25c0*/  IMAD.MOV.U32 R0, RZ, RZ, RZ ;  /* 0x000000ffff007224 */ /* 0x000fe200078e00ff */
[----:B------:R-:W-:Y:S01]  /*25d0*/  CS2R R12, SRZ ;  /* 0x00000000000c7805 */ /* 0x000fe2000001ff00 */
[----:B------:R-:W-:Y:S01]  /*25e0*/  IMAD.MOV.U32 R176, RZ, RZ, R10 ;  /* 0x000000ffffb07224 */ /* 0x000fe200078e000a */
[----:B------:R0:W-:Y:S01]  /*25f0*/  STL.64 [R1+0x2a0], RZ ;  /* 0x0002a0ff01007387 */ /* 0x0001e20000100a00 */
[----:B------:R-:W-:Y:S01]  /*2600*/  IMAD.MOV.U32 R177, RZ, RZ, R11 ;  /* 0x000000ffffb17224 */ /* 0x000fe200078e000b */
[----:B------:R-:W-:-:S02]  /*2610*/  CS2R R18, SRZ ;  /* 0x0000000000127805 */ /* 0x000fc4000001ff00 */
[----:B------:R-:W-:Y:S01]  /*2620*/  CS2R R20, SRZ ;  /* 0x0000000000147805 */ /* 0x000fe2000001ff00 */
[----:B------:R0:W-:Y:S01]  /*2630*/  STL.64 [R1+0x2d8], RZ ;  /* 0x0002d8ff01007387 */ /* 0x0001e20000100a00 */
[----:B------:R-:W-:Y:S02]  /*2640*/  IMAD.MOV.U32 R126, RZ, RZ, R138 ;  /* 0x000000ffff7e7224 */ /* 0x000fe400078e008a */
[----:B------:R-:W-:Y:S01]  /*2650*/  IMAD.MOV.U32 R127, RZ, RZ, R139 ;  /* 0x000000ffff7f7224 */ /* 0x000fe200078e008b */
[----:B------:R0:W-:Y:S01]  /*2660*/  STL.64 [R1+0x238], RZ ;  /* 0x000238ff01007387 */ /* 0x0001e20000100a00 */
[----:B------:R-:W-:Y:S02]  /*2670*/  IMAD.MOV.U32 R22, RZ, RZ, R140 ;  /* 0x000000ffff167224 */ /* 0x000fe400078e008c */
[----:B------:R-:W-:Y:S01]  /*2680*/  IMAD.MOV.U32 R23, RZ, RZ, R141 ;  /* 0x000000ffff177224 */ /* 0x000fe200078e008d */
[----:B------:R0:W-:Y:S01]  /*2690*/  STL.64 [R1+0x270], RZ ;  /* 0x000270ff01007387 */ /* 0x0001e20000100a00 */
[----:B------:R-:W-:-:S02]  /*26a0*/  IMAD.MOV.U32 R124, RZ, RZ, R142 ;  /* 0x000000ffff7c7224 */ /* 0x000fc400078e008e */
[----:B------:R-:W-:Y:S01]  /*26b0*/  IMAD.MOV.U32 R125, RZ, RZ, R143 ;  /* 0x000000ffff7d7224 */ /* 0x000fe200078e008f */
[----:B------:R0:W-:Y:S01]  /*26c0*/  STL.64 [R1+0x2a8], RZ ;  /* 0x0002a8ff01007387 */ /* 0x0001e20000100a00 */
[----:B------:R-:W-:Y:S02]  /*26d0*/  IMAD.MOV.U32 R98, RZ, RZ, R144 ;  /* 0x000000ffff627224 */ /* 0x000fe400078e0090 */
[----:B------:R-:W-:Y:S01]  /*26e0*/  IMAD.MOV.U32 R99, RZ, RZ, R145 ;  /* 0x000000ffff637224 */ /* 0x000fe200078e0091 */
[----:B------:R0:W-:Y:S04]  /*26f0*/  STL.64 [R1+0x2e0], RZ ;  /* 0x0002e0ff01007387 */ /* 0x0001e80000100a00 */
        /* <DEDUP_REMOVED lines=15> */
[----:B------:R0:W-:Y:S02]  /*27f0*/  STL.64 [R1+0x300], RZ ;  /* 0x000300ff01007387 */ /* 0x0001e40000100a00 */
.L_x_225:
[----:B------:R-:W-:Y:S02]  /*2800*/  ISETP.NE.AND P0, PT, R0, RZ, PT ;  /* 0x000000ff0000720c */ /* 0x000fe40003f05270 */
[----:B------:R-:W-:Y:S02]  /*2810*/  CS2R R100, SRZ ;  /* 0x0000000000647805 */ /* 0x000fe4000001ff00 */
[----:B------:R-:W-:Y:S02]  /*2820*/  CS2R R102, SRZ ;  /* 0x0000000000667805 */ /* 0x000fe4000001ff00 */
[----:B------:R-:W-:Y:S02]  /*2830*/  CS2R R104, SRZ ;  /* 0x0000000000687805 */ /* 0x000fe4000001ff00 */
[----:B------:R-:W-:-:S05]  /*2840*/  CS2R R106, SRZ ;  /* 0x00000000006a7805 */ /* 0x000fca000001ff00 */
[----:B------:R-:W-:Y:S05]  /*2850*/  @!P0 BRA `(.L_x_28) ;  /* 0x0000000400648947 */ /* 0x000fea0003800000 */
[----:B------:R-:W-:Y:S01]  /*2860*/  IMAD.MOV.U32 R25, RZ, RZ, 0x38 ;  /* 0x00000038ff197424 */ /* 0x000fe200078e00ff */
[----:B------:R-:W2:Y:S03]  /*2870*/  LDL.64 R100, [R1+0x230] ;  /* 0x0002300001647983 */ /* 0x000ea60000100a00 */
[C---:B------:R-:W-:Y:S01]  /*2880*/  IMAD R38, R0.reuse, R25, UR40 ;  /* 0x0000002800267e24 */ /* 0x040fe2000f8e0219 */
[----:B------:R-:W3:Y:S04]  /*2890*/  LDL.64 R26, [R1+0x268] ;  /* 0x00026800011a7983 */ /* 0x000ee80000100a00 */
[----:B------:R-:W2:Y:S04]  /*28a0*/  LDL.64 R24, [R38] ;  /* 0x0000000026187983 */ /* 0x000ea80000100a00 */
[----:B------:R-:W4:Y:S04]  /*28b0*/  LDL.64 R28, [R1+0x2a0] ;  /* 0x0002a000011c7983 */ /* 0x000f280000100a00 */
[----:B------:R-:W5:Y:S01]  /*28c0*/  LDL.64 R30, [R1+0x2d8] ;  /* 0x0002d800011e7983 */ /* 0x000f620000100a00 */
[----:B------:R-:W-:Y:S01]  /*28d0*/  ISETP.NE.AND P0, PT, R0, 0x1, PT ;  /* 0x000000010000780c */ /* 0x000fe20003f05270 */
[----:B--2---:R-:W-:-:S02]  /*28e0*/  DMUL R100, R24, R100 ;  /* 0x0000006418647228 */ /* 0x004fc40000000000 */
[C---:B---3--:R-:W-:Y:S02]  /*28f0*/  DMUL R26, R24.reuse, R26 ;  /* 0x0000001a181a7228 */ /* 0x048fe40000000000 */
[C---:B----4-:R-:W-:Y:S02]  /*2900*/  DMUL R28, R24.reuse, R28 ;  /* 0x0000001c181c7228 */ /* 0x050fe40000000000 */
[----:B-----5:R-:W-:Y:S02]  /*2910*/  DMUL R30, R24, R30 ;  /* 0x0000001e181e7228 */ /* 0x020fe40000000000 */
[-C--:B------:R-:W-:Y:S02]  /*2920*/  DFMA R100, R100, R10.reuse, RZ ;  /* 0x0000000a6464722b */ /* 0x080fe400000000ff */
[-C--:B------:R-:W-:Y:S02]  /*2930*/  DFMA R102, R26, R10.reuse, RZ ;  /* 0x0000000a1a66722b */ /* 0x080fe400000000ff */
[----:B------:R-:W-:-:S02]  /*2940*/  DFMA R104, R28, R10, RZ ;  /* 0x0000000a1c68722b */ /* 0x000fc400000000ff */
[----:B------:R-:W-:Y:S01]  /*2950*/  DFMA R106, R30, R10, RZ ;  /* 0x0000000a1e6a722b */ /* 0x000fe200000000ff */
[----:B------:R-:W-:Y:S10]  /*2960*/  @!P0 BRA `(.L_x_28) ;  /* 0x0000000400208947 */ /* 0x000ff40003800000 */
[----:B------:R-:W2:Y:S04]  /*2970*/  LDL.64 R32, [R38+0x8] ;  /* 0x0000080026207983 */ /* 0x000ea80000100a00 */
[----:B------:R-:W2:Y:S04]  /*2980*/  LDL.64 R24, [R1+0x238] ;  /* 0x0002380001187983 */ /* 0x000ea80000100a00 */
[----:B------:R-:W3:Y:S04]  /*2990*/  LDL.64 R26, [R1+0x270] ;  /* 0x00027000011a7983 */ /* 0x000ee80000100a00 */
[----:B------:R-:W4:Y:S04]  /*29a0*/  LDL.64 R28, [R1+0x2a8] ;  /* 0x0002a800011c7983 */ /* 0x000f280000100a00 */
[----:B------:R-:W5:Y:S01]  /*29b0*/  LDL.64 R30, [R1+0x2e0] ;  /* 0x0002e000011e7983 */ /* 0x000f620000100a00 */
[----:B------:R-:W-:Y:S01]  /*29c0*/  ISETP.NE.AND P0, PT, R0, 0x2, PT ;  /* 0x000000020000780c */ /* 0x000fe20003f05270 */
[----:B--2---:R-:W-:-:S02]  /*29d0*/  DMUL R24, R32, R24 ;  /* 0x0000001820187228 */ /* 0x004fc40000000000 */
[C---:B---3--:R-:W-:Y:S02]  /*29e0*/  DMUL R26, R32.reuse, R26 ;  /* 0x0000001a201a7228 */ /* 0x048fe40000000000 */
[----:B----4-:R-:W-:-:S04]  /*29f0*/  DMUL R28, R32, R28 ;  /* 0x0000001c201c7228 */ /* 0x010fc80000000000 */
[----:B------:R-:W-:Y:S02]  /*2a00*/  DFMA R100, R24, R10, R100 ;  /* 0x0000000a1864722b */ /* 0x000fe40000000064 */
[----:B-----5:R-:W-:Y:S02]  /*2a10*/  DMUL R30, R32, R30 ;  /* 0x0000001e201e7228 */ /* 0x020fe40000000000 */
[-C--:B------:R-:W-:Y:S02]  /*2a20*/  DFMA R102, R26, R10.reuse, R102 ;  /* 0x0000000a1a66722b */ /* 0x080fe40000000066 */
[----:B------:R-:W-:-:S04]  /*2a30*/  DFMA R104, R28, R10, R104 ;  /* 0x0000000a1c68722b */ /* 0x000fc80000000068 */
[----:B------:R-:W-:Y:S01]  /*2a40*/  DFMA R106, R30, R10, R106 ;  /* 0x0000000a1e6a722b */ /* 0x000fe2000000006a */
        /* <DEDUP_REMOVED lines=31> */
[----:B------:R-:W-:Y:S01]  /*2c40*/  ISETP.NE.AND P0, PT, R0, 0x5, PT ;  /* 0x000000050000780c */ /* 0x000fe20003f05270 */
[----:B------:R-:W2:Y:S04]  /*2c50*/  LDL.64 R60, [R38+0x20] ;  /* 0x00002000263c7983 */ /* 0x000ea80000100a00 */
[----:B------:R-:W2:Y:S04]  /*2c60*/  LDL.64 R24, [R1+0x250] ;  /* 0x0002500001187983 */ /* 0x000ea80000100a00 */
[----:B------:R-:W3:Y:S04]  /*2c70*/  LDL.64 R26, [R1+0x288] ;  /* 0x00028800011a7983 */ /* 0x000ee80000100a00 */
[----:B------:R-:W4:Y:S04]  /*2c80*/  LDL.64 R28, [R1+0x2c0] ;  /* 0x0002c000011c7983 */ /* 0x000f280000100a00 */
[----:B------:R-:W5:Y:S04]  /*2c90*/  LDL.64 R30, [R1+0x2f8] ;  /* 0x0002f800011e7983 */ /* 0x000f680000100a00 */
[----:B------:R-:W5:Y:S04]  /*2ca0*/  @P0 LDL.64 R32, [R38+0x28] ;  /* 0x0000280026200983 */ /* 0x000f680000100a00 */
[----:B------:R-:W5:Y:S04]  /*2cb0*/  @P0 LDL.64 R34, [R1+0x258] ;  /* 0x0002580001220983 */ /* 0x000f680000100a00 */
[----:B------:R-:W5:Y:S04]  /*2cc0*/  @P0 LDL.64 R36, [R1+0x290] ;  /* 0x0002900001240983 */ /* 0x000f680000100a00 */
[----:B------:R-:W5:Y:S04]  /*2cd0*/  @P0 LDL.64 R56, [R1+0x2c8] ;  /* 0x0002c80001380983 */ /* 0x000f680000100a00 */
[----:B------:R-:W5:Y:S01]  /*2ce0*/  @P0 LDL.64 R58, [R1+0x300] ;  /* 0x00030000013a0983 */ /* 0x000f620000100a00 */
[----:B--2---:R-:W-:-:S02]  /*2cf0*/  DMUL R24, R60, R24 ;  /* 0x000000183c187228 */ /* 0x004fc40000000000 */
[C---:B---3--:R-:W-:Y:S02]  /*2d00*/  DMUL R26, R60.reuse, R26 ;  /* 0x0000001a3c1a7228 */ /* 0x048fe40000000000 */
[----:B----4-:R-:W-:-:S04]  /*2d10*/  DMUL R28, R60, R28 ;  /* 0x0000001c3c1c7228 */ /* 0x010fc80000000000 */
[----:B------:R-:W-:Y:S02]  /*2d20*/  DFMA R100, R24, R10, R100 ;  /* 0x0000000a1864722b */ /* 0x000fe40000000064 */
[----:B-----5:R-:W-:Y:S02]  /*2d30*/  DMUL R30, R60, R30 ;  /* 0x0000001e3c1e7228 */ /* 0x020fe40000000000 */
[-C--:B------:R-:W-:Y:S02]  /*2d40*/  DFMA R102, R26, R10.reuse, R102 ;  /* 0x0000000a1a66722b */ /* 0x080fe40000000066 */
[----:B------:R-:W-:-:S04]  /*2d50*/  DFMA R104, R28, R10, R104 ;  /* 0x0000000a1c68722b */ /* 0x000fc80000000068 */
[----:B------:R-:W-:Y:S02]  /*2d60*/  DFMA R106, R30, R10, R106 ;  /* 0x0000000a1e6a722b */ /* 0x000fe4000000006a */
[C---:B------:R-:W-:Y:S02]  /*2d70*/  @P0 DMUL R34, R32.reuse, R34 ;  /* 0x0000002220220228 */ /* 0x040fe40000000000 */
[C---:B------:R-:W-:Y:S02]  /*2d80*/  @P0 DMUL R36, R32.reuse, R36 ;  /* 0x0000002420240228 */ /* 0x040fe40000000000 */
[----:B------:R-:W-:-:S04]  /*2d90*/  @P0 DMUL R56, R32, R56 ;  /* 0x0000003820380228 */ /* 0x000fc80000000000 */
[----:B------:R-:W-:Y:S02]  /*2da0*/  @P0 DFMA R100, R34, R10, R100 ;  /* 0x0000000a2264022b */ /* 0x000fe40000000064 */
[----:B------:R-:W-:Y:S02]  /*2db0*/  @P0 DMUL R58, R32, R58 ;  /* 0x0000003a203a0228 */ /* 0x000fe40000000000 */
[-C--:B------:R-:W-:Y:S02]  /*2dc0*/  @P0 DFMA R102, R36, R10.reuse, R102 ;  /* 0x0000000a2466022b */ /* 0x080fe40000000066 */
[----:B------:R-:W-:-:S04]  /*2dd0*/  @P0 DFMA R104, R56, R10, R104 ;  /* 0x0000000a3868022b */ /* 0x000fc80000000068 */
[----:B------:R-:W-:-:S11]  /*2de0*/  @P0 DFMA R106, R58, R10, R106 ;  /* 0x0000000a3a6a022b */ /* 0x000fd6000000006a */
.L_x_28:
[----:B------:R-:W-:-:S05]  /*2df0*/  LEA R31, R0, UR40, 0x3 ;  /* 0x00000028001f7c11 */ /* 0x000fca000f8e18ff */
[----:B------:R-:W2:Y:S01]  /*2e00*/  LDL.64 R108, [R31+0x1f8] ;  /* 0x0001f8001f6c7983 */ /* 0x000ea20000100a00 */
[----:B------:R-:W-:Y:S01]  /*2e10*/  DADD R100, R100, R138 ;  /* 0x0000000064647229 */ /* 0x000fe2000000008a */
[----:B------:R-:W-:Y:S01]  /*2e20*/  IMAD.MOV.U32 R24, RZ, RZ, 0x1 ;  /* 0x00000001ff187424 */ /* 0x000fe200078e00ff */
[----:B------:R-:W-:Y:S01]  /*2e30*/  DADD R102, R102, R140 ;  /* 0x0000000066667229 */ /* 0x000fe2000000008c */
[----:B------:R-:W-:Y:S01]  /*2e40*/  FSETP.GEU.AND P1, PT, |R47|, 6.5827683646048100446e-37, PT ;  /* 0x036000002f00780b */ /* 0x000fe20003f2e200 */
[----:B------:R-:W-:Y:S01]  /*2e50*/  BSSY.RECONVERGENT B1, `(.L_x_29) ;  /* 0x0000019000017945 */ /* 0x000fe20003800200 */
[----:B------:R-:W-:Y:S01]  /*2e60*/  DADD R104, R104, R142 ;  /* 0x0000000068687229 */ /* 0x000fe2000000008e */
[----:B------:R-:W1:Y:S01]  /*2e70*/  MUFU.RCP64H R25, R101 ;  /* 0x0000006500197308 */ /* 0x000e620000001800 */
[----:B------:R-:W-:Y:S02]  /*2e80*/  DADD R106, R106, R144 ;  /* 0x000000006a6a7229 */ /* 0x000fe40000000090 */
[----:B------:R3:W-:Y:S01]  /*2e90*/  STL.64 [R31+0x230], R102 ;  /* 0x000230661f007387 */ /* 0x0007e20000100a00 */
[----:B-1----:R-:W-:-:S08]  /*2ea0*/  DFMA R26, -R100, R24, 1 ;  /* 0x3ff00000641a742b */ /* 0x002fd00000000118 */
        /* <DEDUP_REMOVED lines=8> */
[----:B------:R-:W-:Y:S01]  /*2f30*/  FSETP.GT.AND P0, PT, |R26|, 1.469367938527859385e-39, PT ;  /* 0x001000001a00780b */ /* 0x000fe20003f04200 */
[----:B--2---:R-:W-:-:S12]  /*2f40*/  DFMA R108, R108, R10, R150 ;  /* 0x0000000a6c6c722b */ /* 0x004fd80000000096 */
[----:B---3--:R-:W-:Y:S05]  /*2f50*/  @P0 BRA P1, `(.L_x_30) ;  /* 0x0000000000200947 */ /* 0x008fea0000800000 */
[----:B------:R-:W-:Y:S01]  /*2f60*/  IMAD.MOV.U32 R62, RZ, RZ, R46 ;  /* 0x000000ffff3e7224 */ /* 0x000fe200078e002e */
[----:B------:R-:W-:Y:S01]  /*2f70*/  MOV R32, 0x2fc0 ;  /* 0x00002fc000207802 */ /* 0x000fe20000000f00 */
[----:B------:R-:W-:Y:S02]  /*2f80*/  IMAD.MOV.U32 R63, RZ, RZ, R47 ;  /* 0x000000ffff3f7224 */ /* 0x000fe400078e002f */
[----:B------:R-:W-:Y:S02]  /*2f90*/  IMAD.MOV.U32 R34, RZ, RZ, R100 ;  /* 0x000000ffff227224 */ /* 0x000fe400078e0064 */
[----:B------:R-:W-:-:S07]  /*2fa0*/  IMAD.MOV.U32 R35, RZ, RZ, R101 ;  /* 0x000000ffff237224 */ /* 0x000fce00078e0065 */
[----:B0-----:R-:W-:Y:S05]  /*2fb0*/  CALL.REL.NOINC `($__internal_1_$__cuda_sm20_div_rn_f64_full) ;  /* 0x000002c000147944 */ /* 0x001fea0003c00000 */
[----:B------:R-:W-:Y:S02]  /*2fc0*/  IMAD.MOV.U32 R24, RZ, RZ, R34 ;  /* 0x000000ffff187224 */ /* 0x000fe400078e0022 */
[----:B------:R-:W-:-:S07]  /*2fd0*/  IMAD.MOV.U32 R25, RZ, RZ, R35 ;  /* 0x000000ffff197224 */ /* 0x000fce00078e0023 */
.L_x_30:
[----:B------:R-:W-:Y:S05]  /*2fe0*/  BSYNC.RECONVERGENT B1 ;  /* 0x0000000000017941 */ /* 0x000fea0003800200 */
.L_x_29:
[----:B------:R-:W-:Y:S01]  /*2ff0*/  DADD R26, -RZ, |R24| ;  /* 0x00000000ff1a7229 */ /* 0x000fe20000000518 */
[----:B------:R-:W-:Y:S01]  /*3000*/  BSSY.RECONVERGENT B0, `(.L_x_31) ;  /* 0x0000007000007945 */ /* 0x000fe20003800200 */
[----:B------:R-:W-:Y:S01]  /*3010*/  IMAD.MOV.U32 R34, RZ, RZ, RZ ;  /* 0x000000ffff227224 */ /* 0x000fe200078e00ff */
[----:B------:R-:W-:Y:S01]  /*3020*/  MOV R32, 0x3070 ;  /* 0x0000307000207802 */ /* 0x000fe20000000f00 */
[----:B------:R-:W-:-:S06]  /*3030*/  IMAD.MOV.U32 R33, RZ, RZ, 0x40080000 ;  /* 0x40080000ff217424 */ /* 0x000fcc00078e00ff */
[----:B------:R-:W-:Y:S02]  /*3040*/  IMAD.MOV.U32 R38, RZ, RZ, R26 ;  /* 0x000000ffff267224 */ /* 0x000fe400078e001a */
[----:B------:R-:W-:-:S07]  /*3050*/  IMAD.MOV.U32 R35, RZ, RZ, R27 ;  /* 0x000000ffff237224 */ /* 0x000fce00078e001b */
[----:B0-----:R-:W-:Y:S05]  /*3060*/  CALL.REL.NOINC `($_Z32DPRK_solver_threshold_fix_tissuePdS_iii$__internal_accurate_pow) ;  /* 0x000002c800487944 */ /* 0x001fea0003c00000 */
[----:B------:R-:W-:Y:S05]  /*3070*/  BSYNC.RECONVERGENT B0 ;  /* 0x0000000000007941 */ /* 0x000fea0003800200 */
.L_x_31:
[----:B------:R-:W0:Y:S01]  /*3080*/  MUFU.RCP64H R27, R101 ;  /* 0x00000065001b7308 */ /* 0x000e220000001800 */
[----:B------:R-:W-:Y:S01]  /*3090*/  IMAD.MOV.U32 R26, RZ, RZ, 0x1 ;  /* 0x00000001ff1a7424 */ /* 0x000fe200078e00ff */
[----:B------:R-:W-:Y:S01]  /*30a0*/  DMUL R62, R162, R102 ;  /* 0x00000066a23e7228 */ /* 0x000fe20000000000 */
[----:B------:R-:W-:Y:S01]  /*30b0*/  ISETP.GE.AND P5, PT, R25, RZ, PT ;  /* 0x000000ff1900720c */ /* 0x000fe20003fa6270 */
[----:B------:R-:W-:Y:S01]  /*30c0*/  DADD R30, -RZ, -R36 ;  /* 0x00000000ff1e7229 */ /* 0x000fe20000000924 */
[----:B------:R-:W-:Y:S01]  /*30d0*/  BSSY.RECONVERGENT B0, `(.L_x_32) ;  /* 0x0000019000007945 */ /* 0x000fe20003800200 */
[----:B------:R-:W-:-:S08]  /*30e0*/  DSETP.NEU.AND P0, PT, R24, RZ, PT ;  /* 0x000000ff1800722a */ /* 0x000fd00003f0d000 */
[----:B------:R-:W-:Y:S01]  /*30f0*/  FSEL R31, R31, R37, !P5 ;  /* 0x000000251f1f7208 */ /* 0x000fe20006800000 */
[----:B0-----:R-:W-:-:S08]  /*3100*/  DFMA R28, -R100, R26, 1 ;  /* 0x3ff00000641c742b */ /* 0x001fd0000000011a */
[----:B------:R-:W-:-:S08]  /*3110*/  DFMA R28, R28, R28, R28 ;  /* 0x0000001c1c1c722b */ /* 0x000fd0000000001c */
[----:B------:R-:W-:-:S08]  /*3120*/  DFMA R28, R26, R28, R26 ;  /* 0x0000001c1a1c722b */ /* 0x000fd0000000001a */
[----:B------:R-:W-:-:S08]  /*3130*/  DFMA R26, -R100, R28, 1 ;  /* 0x3ff00000641a742b */ /* 0x000fd0000000011c */
[----:B------:R-:W-:Y:S02]  /*3140*/  DFMA R32, R28, R26, R28 ;  /* 0x0000001a1c20722b */ /* 0x000fe4000000001c */
[----:B------:R-:W-:-:S06]  /*3150*/  DADD R26, R24, 3 ;  /* 0x40080000181a7429 */ /* 0x000fcc0000000000 */
[----:B------:R-:W-:-:S04]  /*3160*/  DMUL R34, R32, R62 ;  /* 0x0000003e20227228 */ /* 0x000fc80000000000 */
[----:B------:R-:W-:Y:S02]  /*3170*/  LOP3.LUT R26, R27, 0x7ff00000, RZ, 0xc0, !PT ;  /* 0x7ff000001b1a7812 */ /* 0x000fe400078ec0ff */
[----:B------:R-:W-:Y:S02]  /*3180*/  FSEL R27, R30, R36, !P5 ;  /* 0x000000241e1b7208 */ /* 0x000fe40006800000 */
[----:B------:R-:W-:Y:S01]  /*3190*/  ISETP.NE.AND P1, PT, R26, 0x7ff00000, PT ;  /* 0x7ff000001a00780c */ /* 0x000fe20003f25270 */
[----:B------:R-:W-:Y:S01]  /*31a0*/  DFMA R28, -R100, R34, R62 ;  /* 0x00000022641c722b */ /* 0x000fe2000000013e */
[----:B------:R-:W-:Y:S02]  /*31b0*/  FSEL R26, R27, RZ, P0 ;  /* 0x000000ff1b1a7208 */ /* 0x000fe40000000000 */
[----:B------:R-:W-:-:S05]  /*31c0*/  FSEL R27, R25, R31, !P0 ;  /* 0x0000001f191b7208 */ /* 0x000fca0004000000 */
[----:B------:R-:W-:-:S04]  /*31d0*/  DFMA R34, R32, R28, R34 ;  /* 0x0000001c2022722b */ /* 0x000fc80000000022 */
[----:B------:R-:W-:Y:S07]  /*31e0*/  @P1 BRA `(.L_x_33) ;  /* 0x00000000001c1947 */ /* 0x000fee0003800000 */
[----:B------:R-:W-:-:S14]  /*31f0*/  DSETP.NAN.AND P0, PT, R24, R24, PT ;  /* 0x000000181800722a */ /* 0x000fdc0003f08000 */
[----:B------:R-:W-:Y:S01]  /*3200*/  @P0 DADD R26, R24, 3 ;  /* 0x40080000181a0429 */ /* 0x000fe20000000000 */
[----:B------:R-:W-:Y:S10]  /*3210*/  @P0 BRA `(.L_x_33) ;  /* 0x0000000000100947 */ /* 0x000ff40003800000 */
[----:B------:R-:W-:-:S14]  /*3220*/  DSETP.NEU.AND P0, PT, |R24|, +INF , PT ;  /* 0x7ff000001800742a */ /* 0x000fdc0003f0d200 */
[----:B------:R-:W-:Y:S02]  /*3230*/  @!P0 IMAD.MOV.U32 R28, RZ, RZ, -0x100000 ;  /* 0xfff00000ff1c8424 */ /* 0x000fe400078e00ff */
[----:B------:R-:W-:-:S03]  /*3240*/  @!P0 IMAD.MOV.U32 R26, RZ, RZ, RZ ;  /* 0x000000ffff1a8224 */ /* 0x000fc600078e00ff */
[----:B------:R-:W-:-:S07]  /*3250*/  @!P0 SEL R27, R28, 0x7ff00000, !P5 ;  /* 0x7ff000001c1b8807 */ /* 0x000fce0006800000 */
.L_x_33:
[----:B------:R-:W-:Y:S05]  /*3260*/  BSYNC.RECONVERGENT B0 ;  /* 0x0000000000007941 */ /* 0x000fea0003800200 */
.L_x_32:
[----:B------:R-:W-:Y:S01]  /*3270*/  FFMA R30, RZ, R101, R35 ;  /* 0x00000065ff1e7223 */ /* 0x000fe20000000023 */
[----:B------:R-:W-:Y:S01]  /*3280*/  DADD R26, -R26, 1 ;  /* 0x3ff000001a1a7429 */ /* 0x000fe20000000100 */
[----:B------:R-:W-:Y:S01]  /*3290*/  FSETP.GEU.AND P2, PT, |R63|, 6.5827683646048100446e-37, PT ;  /* 0x036000003f00780b */ /* 0x000fe20003f4e200 */
[----:B------:R-:W-:Y:S01]  /*32a0*/  DSETP.NEU.AND P0, PT, R24, 1, PT ;  /* 0x3ff000001800742a */ /* 0x000fe20003f0d000 */
[----:B------:R-:W-:Y:S01]  /*32b0*/  BSSY.RECONVERGENT B1, `(.L_x_34) ;  /* 0x000000b000017945 */ /* 0x000fe20003800200 */
[----:B------:R-:W-:-:S06]  /*32c0*/  FSETP.GT.AND P1, PT, |R30|, 1.469367938527859385e-39, PT ;  /* 0x001000001e00780b */ /* 0x000fcc0003f24200 */
[----:B------:R-:W-:Y:S02]  /*32d0*/  FSEL R28, R26, RZ, P0 ;  /* 0x000000ff1a1c7208 */ /* 0x000fe40000000000 */
[----:B------:R-:W-:Y:S02]  /*32e0*/  FSEL R29, R27, RZ, P0 ;  /* 0x000000ff1b1d7208 */ /* 0x000fe40000000000 */
[----:B------:R-:W-:-:S04]  /*32f0*/  ISETP.NE.AND P0, PT, R39, RZ, PT ;  /* 0x000000ff2700720c */ /* 0x000fc80003f05270 */
[----:B------:R-:W-:Y:S01]  /*3300*/  DMUL R28, R164, -R28 ;  /* 0x8000001ca41c7228 */ /* 0x000fe20000000000 */
[----:B------:R-:W-:Y:S10]  /*3310*/  @P1 BRA P2, `(.L_x_35) ;  /* 0x0000000000101947 */ /* 0x000ff40001000000 */
[----:B------:R-:W-:Y:S01]  /*3320*/  IMAD.MOV.U32 R34, RZ, RZ, R100 ;  /* 0x000000ffff227224 */ /* 0x000fe200078e0064 */
[----:B------:R-:W-:Y:S01]  /*3330*/  MOV R32, 0x3360 ;  /* 0x0000336000207802 */ /* 0x000fe20000000f00 */
[----:B------:R-:W-:-:S07]  /*3340*/  IMAD.MOV.U32 R35, RZ, RZ, R101 ;  /* 0x000000ffff237224 */ /* 0x000fce00078e0065 */
[----:B------:R-:W-:Y:S05]  /*3350*/  CALL.REL.NOINC `($__internal_1_$__cuda_sm20_div_rn_f64_full) ;  /* 0x000002bc002c7944 */ /* 0x000fea0003c00000 */
.L_x_35:
[----:B------:R-:W-:Y:S05]  /*3360*/  BSYNC.RECONVERGENT B1 ;  /* 0x0000000000017941 */ /* 0x000fea0003800200 */
.L_x_34:
[----:B------:R-:W0:Y:S01]  /*3370*/  MUFU.RCP64H R27, R77 ;  /* 0x0000004d001b7308 */ /* 0x000e220000001800 */
[----:B------:R-:W-:Y:S01]  /*3380*/  IMAD.MOV.U32 R26, RZ, RZ, 0x1 ;  /* 0x00000001ff1a7424 */ /* 0x000fe200078e00ff */
[----:B------:R-:W-:Y:S01]  /*3390*/  DADD R28, R28, -R34 ;  /* 0x000000001c1c7229 */ /* 0x000fe20000000822 */
[----:B------:R-:W-:Y:S07]  /*33a0*/  BSSY.RECONVERGENT B1, `(.L_x_36) ;  /* 0x0000014000017945 */ /* 0x000fee0003800200 */
[----:B------:R-:W-:-:S02]  /*33b0*/  DADD R62, -R104, R28 ;  /* 0x00000000683e7229 */ /* 0x000fc4000000011c */
[----:B0-----:R-:W-:-:S08]  /*33c0*/  DFMA R30, -R76, R26, 1 ;  /* 0x3ff000004c1e742b */ /* 0x001fd0000000011a */
[----:B------:R-:W-:Y:S01]  /*33d0*/  FSETP.GEU.AND P2, PT, |R63|, 6.5827683646048100446e-37, PT ;  /* 0x036000003f00780b */ /* 0x000fe20003f4e200 */
        /* <DEDUP_REMOVED lines=9> */
[----:B------:R-:W-:Y:S05]  /*3470*/  @P1 BRA P2, `(.L_x_37) ;  /* 0x0000000000181947 */ /* 0x000fea0001000000 */
[----:B------:R-:W-:Y:S01]  /*3480*/  IMAD.MOV.U32 R34, RZ, RZ, R76 ;  /* 0x000000ffff227224 */ /* 0x000fe200078e004c */
[----:B------:R-:W-:Y:S01]  /*3490*/  MOV R32, 0x34c0 ;  /* 0x000034c000207802 */ /* 0x000fe20000000f00 */
[----:B------:R-:W-:-:S07]  /*34a0*/  IMAD.MOV.U32 R35, RZ, RZ, R77 ;  /* 0x000000ffff237224 */ /* 0x000fce00078e004d */
[----:B------:R-:W-:Y:S05]  /*34b0*/  CALL.REL.NOINC `($__internal_1_$__cuda_sm20_div_rn_f64_full) ;  /* 0x000002b800d47944 */ /* 0x000fea0003c00000 */
[----:B------:R-:W-:Y:S02]  /*34c0*/  IMAD.MOV.U32 R26, RZ, RZ, R34 ;  /* 0x000000ffff1a7224 */ /* 0x000fe400078e0022 */
[----:B------:R-:W-:-:S07]  /*34d0*/  IMAD.MOV.U32 R27, RZ, RZ, R35 ;  /* 0x000000ffff1b7224 */ /* 0x000fce00078e0023 */
.L_x_37:
[----:B------:R-:W-:Y:S05]  /*34e0*/  BSYNC.RECONVERGENT B1 ;  /* 0x0000000000017941 */ /* 0x000fea0003800200 */
.L_x_36:
[----:B------:R-:W-:Y:S01]  /*34f0*/  DMUL R34, R76, 3 ;  /* 0x400800004c227828 */ /* 0x000fe20000000000 */
[----:B------:R-:W-:Y:S01]  /*3500*/  IMAD.MOV.U32 R30, RZ, RZ, 0x1 ;  /* 0x00000001ff1e7424 */ /* 0x000fe200078e00ff */
[----:B------:R-:W-:Y:S01]  /*3510*/  FSETP.GEU.AND P2, PT, |R29|, 6.5827683646048100446e-37, PT ;  /* 0x036000001d00780b */ /* 0x000fe20003f4e200 */
[----:B------:R-:W-:Y:S03]  /*3520*/  BSSY.RECONVERGENT B1, `(.L_x_38) ;  /* 0x0000013000017945 */ /* 0x000fe60003800200 */
[----:B------:R-:W0:Y:S02]  /*3530*/  MUFU.RCP64H R31, R35 ;  /* 0x00000023001f7308 */ /* 0x000e240000001800 */
[----:B0-----:R-:W-:-:S08]  /*3540*/  DFMA R32, -R34, R30, 1 ;  /* 0x3ff000002220742b */ /* 0x001fd0000000011e */
        /* <DEDUP_REMOVED lines=16> */
.L_x_39:
[----:B------:R-:W-:Y:S05]  /*3650*/  BSYNC.RECONVERGENT B1 ;  /* 0x0000000000017941 */ /* 0x000fea0003800200 */
.L_x_38:
[----:B------:R-:W0:Y:S01]  /*3660*/  MUFU.RCP64H R29, R77 ;  /* 0x0000004d001d7308 */ /* 0x000e220000001800 */
[----:B------:R-:W-:Y:S01]  /*3670*/  IMAD.MOV.U32 R28, RZ, RZ, 0x1 ;  /* 0x00000001ff1c7424 */ /* 0x000fe200078e00ff */
[----:B------:R-:W-:Y:S01]  /*3680*/  FSETP.GEU.AND P2, PT, |R107|, 6.5827683646048100446e-37, PT ;  /* 0x036000006b00780b */ /* 0x000fe20003f4e200 */
[----:B------:R-:W-:Y:S04]  /*3690*/  BSSY.RECONVERGENT B1, `(.L_x_40) ;  /* 0x0000012000017945 */ /* 0x000fe80003800200 */
        /* <DEDUP_REMOVED lines=16> */
[----:B------:R-:W-:Y:S05]  /*37a0*/  CALL.REL.NOINC `($__internal_1_$__cuda_sm20_div_rn_f64_full) ;  /* 0x000002b800187944 */ /* 0x000fea0003c00000 */
.L_x_41:
[----:B------:R-:W-:Y:S05]  /*37b0*/  BSYNC.RECONVERGENT B1 ;  /* 0x0000000000017941 */ /* 0x000fea0003800200 */
.L_x_40:
[----:B------:R-:W-:Y:S01]  /*37c0*/  BSSY.RECONVERGENT B6, `(.L_x_42) ;  /* 0x00001a8000067945 */ /* 0x000fe20003800200 */
[----:B------:R-:W-:-:S03]  /*37d0*/  DADD R136, -R34, R136 ;  /* 0x0000000022887229 */ /* 0x000fc60000000188 */
[----:B------:R-:W-:Y:S08]  /*37e0*/  @P0 BRA `(.L_x_43) ;  /* 0x0000000000f00947 */ /* 0x000ff00003800000 */
[----:B------:R-:W-:Y:S01]  /*37f0*/  DMUL R58, R44, R108 ;  /* 0x0000006c2c3a7228 */ /* 0x000fe20000000000 */
[----:B------:R-:W-:Y:S07]  /*3800*/  BSSY.RECONVERGENT B7, `(.L_x_44) ;  /* 0x000001b000077945 */ /* 0x000fee0003800200 */
[----:B------:R-:W-:-:S14]  /*3810*/  DSETP.NEU.AND P0, PT, |R58|, +INF , PT ;  /* 0x7ff000003a00742a */ /* 0x000fdc0003f0d200 */
[----:B------:R-:W-:Y:S01]  /*3820*/  @!P0 DMUL R36, RZ, R58 ;  /* 0x0000003aff248228 */ /* 0x000fe20000000000 */
[----:B------:R-:W-:Y:S01]  /*3830*/  @!P0 IMAD.MOV.U32 R38, RZ, RZ, RZ ;  /* 0x000000ffff268224 */ /* 0x000fe200078e00ff */
[----:B------:R-:W-:Y:S09]  /*3840*/  @!P0 BRA `(.L_x_45) ;  /* 0x0000000000588947 */ /* 0x000ff20003800000 */
[----:B------:R-:W-:Y:S01]  /*3850*/  UMOV UR4, 0x6dc9c883 ;  /* 0x6dc9c88300047882 */ /* 0x000fe20000000000 */
[----:B------:R-:W-:Y:S01]  /*3860*/  UMOV UR5, 0x3fe45f30 ;  /* 0x3fe45f3000057882 */ /* 0x000fe20000000000 */
[C---:B------:R-:W-:Y:S02]  /*3870*/  DSETP.GE.AND P0, PT, |R58|.reuse, 2.14748364800000000000e+09, PT ;  /* 0x41e000003a00742a */ /* 0x040fe40003f06200 */
[----:B------:R-:W-:Y:S01]  /*3880*/  DMUL R28, R58, UR4 ;  /* 0x000000043a1c7c28 */ /* 0x000fe20008000000 */
[----:B------:R-:W-:Y:S01]  /*3890*/  UMOV UR4, 0x54442d18 ;  /* 0x54442d1800047882 */ /* 0x000fe20000000000 */
[----:B------:R-:W-:-:S04]  /*38a0*/  UMOV UR5, 0x3ff921fb ;  /* 0x3ff921fb00057882 */ /* 0x000fc80000000000 */
[----:B------:R-:W0:Y:S08]  /*38b0*/  F2I.F64 R38, R28 ;  /* 0x0000001c00267311 */ /* 0x000e300000301100 */
[----:B0-----:R-:W0:Y:S02]  /*38c0*/  I2F.F64 R36, R38 ;  /* 0x0000002600247312 */ /* 0x001e240000201c00 */
[----:B0-----:R-:W-:Y:S01]  /*38d0*/  DFMA R30, R36, -UR4, R58 ;  /* 0x80000004241e7c2b */ /* 0x001fe2000800003a */
[----:B------:R-:W-:Y:S01]  /*38e0*/  UMOV UR4, 0x33145c00 ;  /* 0x33145c0000047882 */ /* 0x000fe20000000000 */
[----:B------:R-:W-:-:S06]  /*38f0*/  UMOV UR5, 0x3c91a626 ;  /* 0x3c91a62600057882 */ /* 0x000fcc0000000000 */
[----:B------:R-:W-:Y:S01]  /*3900*/  DFMA R30, R36, -UR4, R30 ;  /* 0x80000004241e7c2b */ /* 0x000fe2000800001e */
[----:B------:R-:W-:Y:S01]  /*3910*/  UMOV UR4, 0x252049c0 ;  /* 0x252049c000047882 */ /* 0x000fe20000000000 */
[----:B------:R-:W-:-:S06]  /*3920*/  UMOV UR5, 0x397b839a ;  /* 0x397b839a00057882 */ /* 0x000fcc0000000000 */
[----:B------:R-:W-:Y:S01]  /*3930*/  DFMA R36, R36, -UR4, R30 ;  /* 0x8000000424247c2b */ /* 0x000fe2000800001e */
[----:B------:R-:W-:Y:S10]  /*3940*/  @!P0 BRA `(.L_x_45) ;  /* 0x0000000000188947 */ /* 0x000ff40003800000 */
[----:B------:R-:W-:Y:S01]  /*3950*/  IMAD.MOV.U32 R60, RZ, RZ, R58 ;  /* 0x000000ffff3c7224 */ /* 0x000fe200078e003a */
[----:B------:R-:W-:-:S07]  /*3960*/  MOV R38, 0x3980 ;  /* 0x0000398000267802 */ /* 0x000fce0000000f00 */
[----:B------:R-:W-:Y:S05]  /*3970*/  CALL.REL.NOINC `($_Z32DPRK_solver_threshold_fix_tissuePdS_iii$__internal_trig_reduction_slowpathd) ;  /* 0x000002c800c87944 */ /* 0x000fea0003c00000 */
[----:B------:R-:W-:Y:S02]  /*3980*/  IMAD.MOV.U32 R38, RZ, RZ, R36 ;  /* 0x000000ffff267224 */ /* 0x000fe400078e0024 */
[----:B------:R-:W-:Y:S02]  /*3990*/  IMAD.MOV.U32 R36, RZ, RZ, R32 ;  /* 0x000000ffff247224 */ /* 0x000fe400078e0020 */
[----:B------:R-:W-:-:S07]  /*39a0*/  IMAD.MOV.U32 R37, RZ, RZ, R33 ;  /* 0x000000ffff257224 */ /* 0x000fce00078e0021 */
.L_x_45:
[----:B------:R-:W-:Y:S05]  /*39b0*/  BSYNC.RECONVERGENT B7 ;  /* 0x0000000000077941 */ /* 0x000fea0003800200 */
.L_x_44:
[----:B------:R-:W0:Y:S01]  /*39c0*/  LDCU.64 UR4, c[0x4][0xb0] ;  /* 0x01001600ff0477ac */ /* 0x000e220008000a00 */
[----:B------:R-:W-:-:S05]  /*39d0*/  IMAD.SHL.U32 R28, R38, 0x40, RZ ;  /* 0x00000040261c7824 */ /* 0x000fca00078e00ff */
[----:B------:R-:W-:-:S04]  /*39e0*/  LOP3.LUT R28, R28, 0x40, RZ, 0xc0, !PT ;  /* 0x000000401c1c7812 */ /* 0x000fc800078ec0ff */
[----:B0-----:R-:W-:-:S05]  /*39f0*/  IADD3 R60, P0, PT, R28, UR4, RZ ;  /* 0x000000041c3c7c10 */ /* 0x001fca000ff1e0ff */
[----:B------:R-:W-:-:S05]  /*3a00*/  IMAD.X R61, RZ, RZ, UR5, P0 ;  /* 0x00000005ff3d7e24 */ /* 0x000fca00080e06ff */
[----:B------:R-:W2:Y:S04]  /*3a10*/  LDG.E.128.CONSTANT R28, desc[UR36][R60.64] ;  /* 0x000000243c1c7981 */ /* 0x000ea8000c1e9d00 */
[----:B------:R-:W3:Y:S04]  /*3a20*/  LDG.E.128.CONSTANT R32, desc[UR36][R60.64+0x10] ;  /* 0x000010243c207981 */ /* 0x000ee8000c1e9d00 */
[----:B------:R-:W4:Y:S01]  /*3a30*/  LDG.E.128.CONSTANT R56, desc[UR36][R60.64+0x20] ;  /* 0x000020243c387981 */ /* 0x000f22000c1e9d00 */
[----:B------:R-:W-:Y:S01]  /*3a40*/  LOP3.LUT R55, R38, 0x1, RZ, 0xc0, !PT ;  /* 0x0000000126377812 */ /* 0x000fe200078ec0ff */
[----:B------:R-:W-:Y:S01]  /*3a50*/  IMAD.MOV.U32 R64, RZ, RZ, 0x20fd8164 ;  /* 0x20fd8164ff407424 */ /* 0x000fe200078e00ff */
[----:B------:R-:W-:-:S02]  /*3a60*/  DMUL R62, R36, R36 ;  /* 0x00000024243e7228 */ /* 0x000fc40000000000 */
[----:B------:R-:W-:Y:S01]  /*3a70*/  ISETP.NE.U32.AND P0, PT, R55, 0x1, PT ;  /* 0x000000013700780c */ /* 0x000fe20003f05070 */
[----:B------:R-:W-:-:S03]  /*3a80*/  IMAD.MOV.U32 R55, RZ, RZ, 0x3da8ff83 ;  /* 0x3da8ff83ff377424 */ /* 0x000fc600078e00ff */
[----:B------:R-:W-:Y:S02]  /*3a90*/  FSEL R64, R64, -8.06006814911005101289e+34, !P0 ;  /* 0xf9785eba40407808 */ /* 0x000fe40004000000 */
[----:B------:R-:W-:-:S06]  /*3aa0*/  FSEL R65, -R55, 0.11223486810922622681, !P0 ;  /* 0x3de5db6537417808 */ /* 0x000fcc0004000100 */
[----:B--2---:R-:W-:-:S08]  /*3ab0*/  DFMA R28, R62, R64, R28 ;  /* 0x000000403e1c722b */ /* 0x004fd0000000001c */
[----:B------:R-:W-:-:S08]  /*3ac0*/  DFMA R28, R62, R28, R30 ;  /* 0x0000001c3e1c722b */ /* 0x000fd0000000001e */
[----:B---3--:R-:W-:-:S08]  /*3ad0*/  DFMA R28, R62, R28, R32 ;  /* 0x0000001c3e1c722b */ /* 0x008fd00000000020 */
[----:B------:R-:W-:-:S08]  /*3ae0*/  DFMA R28, R62, R28, R34 ;  /* 0x0000001c3e1c722b */ /* 0x000fd00000000022 */
[----:B----4-:R-:W-:-:S08]  /*3af0*/  DFMA R28, R62, R28, R56 ;  /* 0x0000001c3e1c722b */ /* 0x010fd00000000038 */
[----:B------:R-:W-:-:S08]  /*3b00*/  DFMA R28, R62, R28, R58 ;  /* 0x0000001c3e1c722b */ /* 0x000fd0000000003a */
[----:B------:R-:W-:Y:S02]  /*3b10*/  DFMA R36, R28, R36, R36 ;  /* 0x000000241c24722b */ /* 0x000fe40000000024 */
[----:B------:R-:W-:-:S10]  /*3b20*/  DFMA R28, R62, R28, 1 ;  /* 0x3ff000003e1c742b */ /* 0x000fd4000000001c */
[----:B------:R-:W-:Y:S02]  /*3b30*/  FSEL R30, R28, R36, !P0 ;  /* 0x000000241c1e7208 */ /* 0x000fe40004000000 */
[----:B------:R-:W-:Y:S02]  /*3b40*/  FSEL R31, R29, R37, !P0 ;  /* 0x000000251d1f7208 */ /* 0x000fe40004000000 */
[----:B------:R-:W-:-:S04]  /*3b50*/  LOP3.LUT P0, RZ, R38, 0x2, RZ, 0xc0, !PT ;  /* 0x0000000226ff7812 */ /* 0x000fc8000780c0ff */
[----:B------:R-:W-:-:S10]  /*3b60*/  DADD R28, RZ, -R30 ;  /* 0x00000000ff1c7229 */ /* 0x000fd4000000081e */
[----:B------:R-:W-:Y:S02]  /*3b70*/  FSEL R30, R30, R28, !P0 ;  /* 0x0000001c1e1e7208 */ /* 0x000fe40004000000 */
[----:B------:R-:W-:-:S06]  /*3b80*/  FSEL R31, R31, R29, !P0 ;  /* 0x0000001d1f1f7208 */ /* 0x000fcc0004000000 */
[----:B------:R-:W-:Y:S01]  /*3b90*/  DMUL R30, R16, R30 ;  /* 0x0000001e101e7228 */ /* 0x000fe20000000000 */
[----:B------:R-:W-:Y:S10]  /*3ba0*/  BRA `(.L_x_46) ;  /* 0x0000001400a47947 */ /* 0x000ff40003800000 */
.L_x_43:
[----:B------:R-:W-:-:S06]  /*3bb0*/  DSETP.NEU.AND P1, PT, R52, R50, PT ;  /* 0x000000323400722a */ /* 0x000fcc0003f2d000 */
[----:B------:R-:W-:-:S14]  /*3bc0*/  DSETP.NEU.OR P0, PT, R52, R48, P1 ;  /* 0x000000303400722a */ /* 0x000fdc0000f0d400 */
[----:B------:R-:W-:Y:S05]  /*3bd0*/  @P0 BRA `(.L_x_47) ;  /* 0x0000000000f00947 */ /* 0x000fea0003800000 */
        /* <DEDUP_REMOVED lines=28> */
.L_x_49:
[----:B------:R-:W-:Y:S05]  /*3da0*/  BSYNC.RECONVERGENT B7 ;  /* 0x0000000000077941 */ /* 0x000fea0003800200 */
.L_x_48:
        /* <DEDUP_REMOVED lines=31> */
.L_x_47:
[----:B------:R-:W-:-:S14]  /*3fa0*/  DSETP.NEU.AND P0, PT, R50, R48, PT ;  /* 0x000000303200722a */ /* 0x000fdc0003f0d000 */
[----:B------:R-:W-:Y:S05]  /*3fb0*/  @P1 BRA P0, `(.L_x_50) ;  /* 0x0000000400dc1947 */ /* 0x000fea0000000000 */
        /* <DEDUP_REMOVED lines=28> */
.L_x_52:
[----:B------:R-:W-:Y:S05]  /*4180*/  BSYNC.RECONVERGENT B7 ;  /* 0x0000000000077941 */ /* 0x000fea0003800200 */
.L_x_51:
        /* <DEDUP_REMOVED lines=10> */
[----:B------:R-:W-:Y:S01]  /*4230*/  DMUL R62, R36, R36 ;  /* 0x00000024243e7228 */ /* 0x000fe20000000000 */
[----:B------:R-:W-:Y:S01]  /*4240*/  BSSY.RECONVERGENT B7, `(.L_x_53) ;  /* 0x000002e000077945 */ /* 0x000fe20003800200 */
        /* <DEDUP_REMOVED lines=9> */
[----:B------:R-:W-:Y:S02]  /*42e0*/  DFMA R28, R62, R28, R58 ;  /* 0x0000001c3e1c722b */ /* 0x000fe4000000003a */
[----:B------:R-:W-:-:S06]  /*42f0*/  DMUL R58, R40, R108 ;  /* 0x0000006c283a7228 */ /* 0x000fcc0000000000 */
[----:B------:R-:W-:Y:S02]  /*4300*/  DFMA R36, R28, R36, R36 ;  /* 0x000000241c24722b */ /* 0x000fe40000000024 */
[----:B------:R-:W-:Y:S02]  /*4310*/  DFMA R28, R62, R28, 1 ;  /* 0x3ff000003e1c742b */ /* 0x000fe4000000001c */
[----:B------:R-:W-:-:S08]  /*4320*/  DSETP.NEU.AND P1, PT, |R58|, +INF , PT ;  /* 0x7ff000003a00742a */ /* 0x000fd00003f2d200 */
[----:B------:R-:W-:Y:S02]  /*4330*/  FSEL R32, R28, R36, !P0 ;  /* 0x000000241c207208 */ /* 0x000fe40004000000 */
[----:B------:R-:W-:Y:S02]  /*4340*/  FSEL R33, R29, R37, !P0 ;  /* 0x000000251d217208 */ /* 0x000fe40004000000 */
[----:B------:R-:W-:Y:S02]  /*4350*/  LOP3.LUT P0, RZ, R38, 0x2, RZ, 0xc0, !PT ;  /* 0x0000000226ff7812 */ /* 0x000fe4000780c0ff */
[----:B------:R-:W-:Y:S01]  /*4360*/  @!P1 DMUL R30, RZ, R58 ;  /* 0x0000003aff1e9228 */ /* 0x000fe20000000000 */
[----:B------:R-:W-:Y:S01]  /*4370*/  @!P1 IMAD.MOV.U32 R38, RZ, RZ, RZ ;  /* 0x000000ffff269224 */ /* 0x000fe200078e00ff */
[----:B------:R-:W-:-:S10]  /*4380*/  DADD R28, RZ, -R32 ;  /* 0x00000000ff1c7229 */ /* 0x000fd40000000820 */
[----:B------:R-:W-:Y:S02]  /*4390*/  FSEL R28, R32, R28, !P0 ;  /* 0x0000001c201c7208 */ /* 0x000fe40004000000 */
[----:B------:R-:W-:Y:S01]  /*43a0*/  FSEL R29, R33, R29, !P0 ;  /* 0x0000001d211d7208 */ /* 0x000fe20004000000 */
[----:B------:R-:W-:Y:S06]  /*43b0*/  @!P1 BRA `(.L_x_54) ;  /* 0x0000000000589947 */ /* 0x000fec0003800000 */
        /* <DEDUP_REMOVED lines=22> */
.L_x_54:
[----:B------:R-:W-:Y:S05]  /*4520*/  BSYNC.RECONVERGENT B7 ;  /* 0x0000000000077941 */ /* 0x000fea0003800200 */
.L_x_53:
        /* <DEDUP_REMOVED lines=29> */
[----:B------:R-:W-:-:S08]  /*4700*/  DADD R28, R28, R30 ;  /* 0x000000001c1c7229 */ /* 0x000fd0000000001e */
[----:B------:R-:W-:Y:S01]  /*4710*/  DMUL R30, R28, R4 ;  /* 0x000000041c1e7228 */ /* 0x000fe20000000000 */
[----:B------:R-:W-:Y:S10]  /*4720*/  BRA `(.L_x_46) ;  /* 0x0000000800c47947 */ /* 0x000ff40003800000 */
.L_x_50:
        /* <DEDUP_REMOVED lines=28> */
.L_x_56:
[----:B------:R-:W-:Y:S05]  /*48f0*/  BSYNC.RECONVERGENT B7 ;  /* 0x0000000000077941 */ /* 0x000fea0003800200 */
.L_x_55:
        /* <DEDUP_REMOVED lines=57> */
.L_x_58:
[----:B------:R-:W-:Y:S05]  /*4c90*/  BSYNC.RECONVERGENT B7 ;  /* 0x0000000000077941 */ /* 0x000fea0003800200 */
.L_x_57:
        /* <DEDUP_REMOVED lines=19> */
[----:B------:R-:W-:Y:S02]  /*4dd0*/  DFMA R32, R64, R32, R58 ;  /* 0x000000204020722b */ /* 0x000fe4000000003a */
[----:B------:R-:W-:-:S06]  /*4de0*/  DMUL R58, R40, R108 ;  /* 0x0000006c283a7228 */ /* 0x000fcc0000000000 */
[----:B----4-:R-:W-:Y:S02]  /*4df0*/  DFMA R32, R64, R32, R60 ;  /* 0x000000204020722b */ /* 0x010fe4000000003c */
[----:B------:R-:W-:-:S06]  /*4e00*/  DSETP.NEU.AND P1, PT, |R58|, +INF , PT ;  /* 0x7ff000003a00742a */ /* 0x000fcc0003f2d200 */
[----:B------:R-:W-:-:S08]  /*4e10*/  DFMA R32, R64, R32, R62 ;  /* 0x000000204020722b */ /* 0x000fd0000000003e */
[----:B------:R-:W-:Y:S02]  /*4e20*/  DFMA R30, R32, R30, R30 ;  /* 0x0000001e201e722b */ /* 0x000fe4000000001e */
[----:B------:R-:W-:-:S10]  /*4e30*/  DFMA R32, R64, R32, 1 ;  /* 0x3ff000004020742b */ /* 0x000fd40000000020 */
[----:B------:R-:W-:Y:S02]  /*4e40*/  FSEL R32, R32, R30, !P0 ;  /* 0x0000001e20207208 */ /* 0x000fe40004000000 */
[----:B------:R-:W-:Y:S02]  /*4e50*/  FSEL R33, R33, R31, !P0 ;  /* 0x0000001f21217208 */ /* 0x000fe40004000000 */
[----:B------:R-:W-:Y:S01]  /*4e60*/  LOP3.LUT P0, RZ, R38, 0x2, RZ, 0xc0, !PT ;  /* 0x0000000226ff7812 */ /* 0x000fe2000780c0ff */
[----:B------:R-:W-:-:S03]  /*4e70*/  @!P1 IMAD.MOV.U32 R38, RZ, RZ, RZ ;  /* 0x000000ffff269224 */ /* 0x000fc600078e00ff */
[----:B------:R-:W-:-:S10]  /*4e80*/  DADD R30, RZ, -R32 ;  /* 0x00000000ff1e7229 */ /* 0x000fd40000000820 */
[----:B------:R-:W-:Y:S02]  /*4e90*/  FSEL R32, R32, R30, !P0 ;  /* 0x0000001e20207208 */ /* 0x000fe40004000000 */
[----:B------:R-:W-:Y:S01]  /*4ea0*/  FSEL R33, R33, R31, !P0 ;  /* 0x0000001f21217208 */ /* 0x000fe20004000000 */
[----:B------:R-:W-:-:S05]  /*4eb0*/  @!P1 DMUL R30, RZ, R58 ;  /* 0x0000003aff1e9228 */ /* 0x000fca0000000000 */
[----:B------:R-:W-:Y:S01]  /*4ec0*/  DADD R28, R28, R32 ;  /* 0x000000001c1c7229 */ /* 0x000fe20000000020 */
[----:B------:R-:W-:Y:S10]  /*4ed0*/  @!P1 BRA `(.L_x_60) ;  /* 0x0000000000589947 */ /* 0x000ff40003800000 */
        /* <DEDUP_REMOVED lines=22> */
.L_x_60:
[----:B------:R-:W-:Y:S05]  /*5040*/  BSYNC.RECONVERGENT B7 ;  /* 0x0000000000077941 */ /* 0x000fea0003800200 */
.L_x_59:
        /* <DEDUP_REMOVED lines=30> */
[----:B------:R-:W-:-:S11]  /*5230*/  DMUL R30, R28, R2 ;  /* 0x000000021c1e7228 */ /* 0x000fd60000000000 */
.L_x_46:
[----:B------:R-:W-:Y:S05]  /*5240*/  BSYNC.RECONVERGENT B6 ;  /* 0x0000000000067941 */ /* 0x000fea0003800200 */
.L_x_42:
[--C-:B------:R-:W-:Y:S01]  /*5250*/  SHF.R.U32.HI R28, RZ, 0x14, R81.reuse ;  /* 0x00000014ff1c7819 */ /* 0x100fe20000011651 */
[----:B------:R-:W-:Y:S01]  /*5260*/  DADD R34, -RZ, |R24| ;  /* 0x00000000ff227229 */ /* 0x000fe20000000518 */
[----:B------:R-:W-:Y:S01]  /*5270*/  BSSY.RECONVERGENT B0, `(.L_x_61) ;  /* 0x000000d000007945 */ /* 0x000fe20003800200 */
[----:B------:R-:W-:Y:S01]  /*5280*/  DSETP.NEU.AND P0, PT, R24, RZ, PT ;  /* 0x000000ff1800722a */ /* 0x000fe20003f0d000 */
[----:B------:R-:W-:Y:S01]  /*5290*/  LOP3.LUT R28, R28, 0x7ff, RZ, 0xc0, !PT ;  /* 0x000007ff1c1c7812 */ /* 0x000fe200078ec0ff */
[----:B------:R-:W-:Y:S01]  /*52a0*/  IMAD.MOV.U32 R33, RZ, RZ, R81 ;  /* 0x000000ffff217224 */ /* 0x000fe200078e0051 */
[----:B------:R-:W-:-:S03]  /*52b0*/  MOV R32, 0x5340 ;  /* 0x0000534000207802 */ /* 0x000fc60000000f00 */
[----:B------:R-:W-:Y:S02]  /*52c0*/  VIADD R29, R28, 0xfffffc0c ;  /* 0xfffffc0c1c1d7836 */ /* 0x000fe40000000000 */
[----:B------:R-:W-:Y:S02]  /*52d0*/  IMAD.MOV.U32 R38, RZ, RZ, R34 ;  /* 0x000000ffff267224 */ /* 0x000fe400078e0022 */
[----:B------:R-:W-:Y:S01]  /*52e0*/  IMAD.MOV.U32 R34, RZ, RZ, R80 ;  /* 0x000000ffff227224 */ /* 0x000fe200078e0050 */
[CC--:B------:R-:W-:Y:S02]  /*52f0*/  SHF.L.U32 R28, R80.reuse, R29.reuse, RZ ;  /* 0x0000001d501c7219 */ /* 0x0c0fe400000006ff */
[----:B------:R-:W-:Y:S02]  /*5300*/  SHF.L.U64.HI R29, R80, R29, R81 ;  /* 0x0000001d501d7219 */ /* 0x000fe40000010251 */
[----:B------:R-:W-:-:S04]  /*5310*/  ISETP.NE.U32.AND P2, PT, R28, RZ, PT ;  /* 0x000000ff1c00720c */ /* 0x000fc80003f45070 */
[----:B------:R-:W-:-:S13]  /*5320*/  ISETP.NE.AND.EX P2, PT, R29, -0x80000000, PT, P2 ;  /* 0x800000001d00780c */ /* 0x000fda0003f45320 */
[----:B------:R-:W-:Y:S05]  /*5330*/  CALL.REL.NOINC `($_Z32DPRK_solver_threshold_fix_tissuePdS_iii$__internal_accurate_pow) ;  /* 0x000002a400947944 */ /* 0x000fea0003c00000 */
[----:B------:R-:W-:Y:S05]  /*5340*/  BSYNC.RECONVERGENT B0 ;  /* 0x0000000000007941 */ /* 0x000fea0003800200 */
.L_x_61:
[----:B------:R-:W-:Y:S01]  /*5350*/  DADD R28, -RZ, -R36 ;  /* 0x00000000ff1c7229 */ /* 0x000fe20000000924 */
[----:B------:R-:W-:Y:S09]  /*5360*/  BSSY.RECONVERGENT B0, `(.L_x_62) ;  /* 0x0000021000007945 */ /* 0x000ff20003800200 */
[----:B------:R-:W-:-:S02]  /*5370*/  FSEL R55, R28, R36, !P2 ;  /* 0x000000241c377208 */ /* 0x000fc40005000000 */
[-C--:B------:R-:W-:Y:S02]  /*5380*/  FSEL R28, R29, R37.reuse, !P2 ;  /* 0x000000251d1c7208 */ /* 0x080fe40005000000 */
[----:B------:R-:W-:Y:S02]  /*5390*/  FSEL R55, R55, R36, !P5 ;  /* 0x0000002437377208 */ /* 0x000fe40006800000 */
[----:B------:R-:W-:Y:S01]  /*53a0*/  FSEL R56, R28, R37, !P5 ;  /* 0x000000251c387208 */ /* 0x000fe20006800000 */
[----:B------:R-:W-:Y:S06]  /*53b0*/  @P0 BRA `(.L_x_63) ;  /* 0x0000000000340947 */ /* 0x000fec0003800000 */
[----:B------:R-:W-:Y:S01]  /*53c0*/  SHF.R.U32.HI R28, RZ, 0x14, R81 ;  /* 0x00000014ff1c7819 */ /* 0x000fe20000011651 */
[----:B------:R-:W-:Y:S01]  /*53d0*/  IMAD.MOV.U32 R32, RZ, RZ, RZ ;  /* 0x000000ffff207224 */ /* 0x000fe200078e00ff */
[----:B------:R-:W-:Y:S02]  /*53e0*/  ISETP.GE.AND P1, PT, R81, RZ, PT ;  /* 0x000000ff5100720c */ /* 0x000fe40003f26270 */
[----:B------:R-:W-:-:S05]  /*53f0*/  LOP3.LUT R28, R28, 0x7ff, RZ, 0xc0, !PT ;  /* 0x000007ff1c1c7812 */ /* 0x000fca00078ec0ff */
[----:B------:R-:W-:-:S05]  /*5400*/  VIADD R29, R28, 0xfffffc0c ;  /* 0xfffffc0c1c1d7836 */ /* 0x000fca0000000000 */
[CC--:B------:R-:W-:Y:S02]  /*5410*/  SHF.L.U32 R28, R80.reuse, R29.reuse, RZ ;  /* 0x0000001d501c7219 */ /* 0x0c0fe400000006ff */
[----:B------:R-:W-:Y:S02]  /*5420*/  SHF.L.U64.HI R29, R80, R29, R81 ;  /* 0x0000001d501d7219 */ /* 0x000fe40000010251 */
[----:B------:R-:W-:-:S04]  /*5430*/  ISETP.NE.U32.AND P0, PT, R28, RZ, PT ;  /* 0x000000ff1c00720c */ /* 0x000fc80003f05070 */
[----:B------:R-:W-:-:S13]  /*5440*/  ISETP.NE.AND.EX P0, PT, R29, -0x80000000, PT, P0 ;  /* 0x800000001d00780c */ /* 0x000fda0003f05300 */
[----:B------:R-:W-:-:S06]  /*5450*/  DSETP.NEU.AND P0, PT, |R80|, 0.5, !P0 ;  /* 0x3fe000005000742a */ /* 0x000fcc000470d200 */
[----:B------:R-:W-:-:S04]  /*5460*/  SEL R33, R25, RZ, P0 ;  /* 0x000000ff19217207 */ /* 0x000fc80000000000 */
[----:B------:R-:W-:Y:S01]  /*5470*/  @!P1 LOP3.LUT R33, R33, 0x7ff00000, RZ, 0xfc, !PT ;  /* 0x7ff0000021219812 */ /* 0x000fe200078efcff */
[----:B------:R-:W-:Y:S06]  /*5480*/  BRA `(.L_x_64) ;  /* 0x0000000000387947 */ /* 0x000fec0003800000 */
.L_x_63:
[----:B------:R-:W-:Y:S01]  /*5490*/  SHF.R.U32.HI R28, RZ, 0x14, R81 ;  /* 0x00000014ff1c7819 */ /* 0x000fe20000011651 */
[----:B------:R-:W-:Y:S01]  /*54a0*/  DSETP.NEU.AND P1, PT, R80, R148, PT ;  /* 0x000000945000722a */ /* 0x000fe20003f2d000 */
[----:B------:R-:W-:Y:S02]  /*54b0*/  ISETP.GE.AND P2, PT, R25, RZ, PT ;  /* 0x000000ff1900720c */ /* 0x000fe40003f46270 */
[----:B------:R-:W-:-:S03]  /*54c0*/  LOP3.LUT R28, R28, 0x7ff, RZ, 0xc0, !PT ;  /* 0x000007ff1c1c7812 */ /* 0x000fc600078ec0ff */
[----:B------:R-:W-:Y:S02]  /*54d0*/  FSEL R32, R55, RZ, !P1 ;  /* 0x000000ff37207208 */ /* 0x000fe40004800000 */
[----:B------:R-:W-:Y:S02]  /*54e0*/  VIADD R29, R28, 0xfffffc0c ;  /* 0xfffffc0c1c1d7836 */ /* 0x000fe40000000000 */
[----:B------:R-:W-:-:S03]  /*54f0*/  FSEL R32, R32, R55, !P2 ;  /* 0x0000003720207208 */ /* 0x000fc60005000000 */
[CC--:B------:R-:W-:Y:S02]  /*5500*/  SHF.L.U32 R28, R80.reuse, R29.reuse, RZ ;  /* 0x0000001d501c7219 */ /* 0x0c0fe400000006ff */
[----:B------:R-:W-:Y:S02]  /*5510*/  SHF.L.U64.HI R29, R80, R29, R81 ;  /* 0x0000001d501d7219 */ /* 0x000fe40000010251 */
[----:B------:R-:W-:-:S04]  /*5520*/  ISETP.NE.U32.AND P0, PT, R28, RZ, PT ;  /* 0x000000ff1c00720c */ /* 0x000fc80003f05070 */
[----:B------:R-:W-:Y:S02]  /*5530*/  ISETP.NE.AND.EX P0, PT, R29, -0x80000000, PT, P0 ;  /* 0x800000001d00780c */ /* 0x000fe40003f05300 */
[----:B------:R-:W-:Y:S02]  /*5540*/  FSEL R29, R56, -QNAN , !P1 ;  /* 0xfff80000381d7808 */ /* 0x000fe40004800000 */
[----:B------:R-:W-:Y:S02]  /*5550*/  PLOP3.LUT P0, PT, P0, PT, PT, 0x8, 0x80 ;  /* 0x000000000080781c */ /* 0x000fe4000070e170 */
[----:B------:R-:W-:-:S11]  /*5560*/  FSEL R33, R29, R56, !P2 ;  /* 0x000000381d217208 */ /* 0x000fd60005000000 */
.L_x_64:
[----:B------:R-:W-:Y:S05]  /*5570*/  BSYNC.RECONVERGENT B0 ;  /* 0x0000000000007941 */ /* 0x000fea0003800200 */
.L_x_62:
[----:B------:R-:W-:Y:S01]  /*5580*/  DADD R28, R80, R24 ;  /* 0x00000000501c7229 */ /* 0x000fe20000000018 */
[----:B------:R-:W-:Y:S09]  /*5590*/  BSSY.RECONVERGENT B0, `(.L_x_65) ;  /* 0x000001d000007945 */ /* 0x000ff20003800200 */
[----:B------:R-:W-:-:S04]  /*55a0*/  LOP3.LUT R57, R29, 0x7ff00000, RZ, 0xc0, !PT ;  /* 0x7ff000001d397812 */ /* 0x000fc800078ec0ff */
[----:B------:R-:W-:-:S13]  /*55b0*/  ISETP.NE.AND P1, PT, R57, 0x7ff00000, PT ;  /* 0x7ff000003900780c */ /* 0x000fda0003f25270 */
[----:B------:R-:W-:Y:S05]  /*55c0*/  @P1 BRA `(.L_x_66) ;  /* 0x0000000000641947 */ /* 0x000fea0003800000 */
[----:B------:R-:W-:-:S06]  /*55d0*/  DSETP.NAN.AND P1, PT, R80, R80, PT ;  /* 0x000000505000722a */ /* 0x000fcc0003f28000 */
[----:B------:R-:W-:-:S14]  /*55e0*/  DSETP.NUM.AND P1, PT, R24, R24, !P1 ;  /* 0x000000181800722a */ /* 0x000fdc0004f27000 */
[----:B------:R-:W-:Y:S01]  /*55f0*/  @!P1 DADD R32, R80, R24 ;  /* 0x0000000050209229 */ /* 0x000fe20000000018 */
[----:B------:R-:W-:Y:S10]  /*5600*/  @!P1 BRA `(.L_x_66) ;  /* 0x0000000000549947 */ /* 0x000ff40003800000 */
[----:B------:R-:W-:-:S14]  /*5610*/  DSETP.NEU.AND P1, PT, |R80|, +INF , PT ;  /* 0x7ff000005000742a */ /* 0x000fdc0003f2d200 */
[----:B------:R-:W-:Y:S05]  /*5620*/  @P1 BRA `(.L_x_67) ;  /* 0x0000000000201947 */ /* 0x000fea0003800000 */
[----:B------:R-:W-:Y:S01]  /*5630*/  ISETP.GE.AND P1, PT, R81, RZ, PT ;  /* 0x000000ff5100720c */ /* 0x000fe20003f26270 */
[----:B------:R-:W-:-:S06]  /*5640*/  DSETP.GT.AND P0, PT, |R24|, 1, PT ;  /* 0x3ff000001800742a */ /* 0x000fcc0003f04200 */
[----:B------:R-:W-:Y:S01]  /*5650*/  SEL R32, RZ, 0x7ff00000, !P0 ;  /* 0x7ff00000ff207807 */ /* 0x000fe20004000000 */
[----:B------:R-:W-:-:S05]  /*5660*/  DSETP.NEU.AND P0, PT, R24, -1, PT ;  /* 0xbff000001800742a */ /* 0x000fca0003f0d000 */
[----:B------:R-:W-:-:S04]  /*5670*/  @!P1 LOP3.LUT R32, R32, 0x7ff00000, RZ, 0x3c, !PT ;  /* 0x7ff0000020209812 */ /* 0x000fc800078e3cff */
[----:B------:R-:W-:Y:S01]  /*5680*/  SEL R33, R32, 0x3ff00000, P0 ;  /* 0x3ff0000020217807 */ /* 0x000fe20000000000 */
[----:B------:R-:W-:Y:S01]  /*5690*/  IMAD.MOV.U32 R32, RZ, RZ, RZ ;  /* 0x000000ffff207224 */ /* 0x000fe200078e00ff */
[----:B------:R-:W-:Y:S06]  /*56a0*/  BRA `(.L_x_66) ;  /* 0x00000000002c7947 */ /* 0x000fec0003800000 */
.L_x_67:
[----:B------:R-:W-:-:S14]  /*56b0*/  DSETP.NEU.AND P1, PT, |R24|, +INF , PT ;  /* 0x7ff000001800742a */ /* 0x000fdc0003f2d200 */
[----:B------:R-:W-:Y:S05]  /*56c0*/  @P1 BRA `(.L_x_66) ;  /* 0x0000000000241947 */ /* 0x000fea0003800000 */
[C---:B------:R-:W-:Y:S01]  /*56d0*/  ISETP.GE.AND P2, PT, R81.reuse, RZ, PT ;  /* 0x000000ff5100720c */ /* 0x040fe20003f46270 */
[----:B------:R-:W-:Y:S01]  /*56e0*/  IMAD.MOV.U32 R32, RZ, RZ, RZ ;  /* 0x000000ffff207224 */ /* 0x000fe200078e00ff */
[----:B------:R-:W-:Y:S02]  /*56f0*/  LOP3.LUT R28, R81, 0x7fffffff, RZ, 0xc0, !PT ;  /* 0x7fffffff511c7812 */ /* 0x000fe400078ec0ff */
[----:B------:R-:W-:Y:S02]  /*5700*/  SEL R33, RZ, 0x7ff00000, !P2 ;  /* 0x7ff00000ff217807 */ /* 0x000fe40005000000 */
[----:B------:R-:W-:Y:S02]  /*5710*/  ISETP.GE.AND P1, PT, R25, RZ, PT ;  /* 0x000000ff1900720c */ /* 0x000fe40003f26270 */
[----:B------:R-:W-:Y:S01]  /*5720*/  ISETP.NE.AND P2, PT, R28, 0x3fe00000, PT ;  /* 0x3fe000001c00780c */ /* 0x000fe20003f45270 */
[----:B------:R-:W-:-:S05]  /*5730*/  VIADD R28, R33, 0x80000000 ;  /* 0x80000000211c7836 */ /* 0x000fca0000000000 */
[----:B------:R-:W-:-:S05]  /*5740*/  SEL R28, R28, R33, P2 ;  /* 0x000000211c1c7207 */ /* 0x000fca0001000000 */
[----:B------:R-:W-:-:S07]  /*5750*/  @!P1 SEL R33, R28, R33, P0 ;  /* 0x000000211c219207 */ /* 0x000fce0000000000 */
.L_x_66:
[----:B------:R-:W-:Y:S05]  /*5760*/  BSYNC.RECONVERGENT B0 ;  /* 0x0000000000007941 */ /* 0x000fea0003800200 */
.L_x_65:
[----:B------:R-:W0:Y:S01]  /*5770*/  MUFU.RCP64H R29, R101 ;  /* 0x00000065001d7308 */ /* 0x000e220000001800 */
[----:B------:R-:W-:Y:S01]  /*5780*/  IMAD.MOV.U32 R28, RZ, RZ, 0x1 ;  /* 0x00000001ff1c7424 */ /* 0x000fe200078e00ff */
[----:B------:R-:W-:Y:S01]  /*5790*/  DSETP.NEU.AND P5, PT, R80, RZ, PT ;  /* 0x000000ff5000722a */ /* 0x000fe20003fad000 */
[----:B------:R-:W-:Y:S01]  /*57a0*/  FSETP.GEU.AND P1, PT, |R75|, 6.5827683646048100446e-37, PT ;  /* 0x036000004b00780b */ /* 0x000fe20003f2e200 */
[----:B------:R-:W-:Y:S01]  /*57b0*/  DADD R30, R78, R30 ;  /* 0x000000004e1e7229 */ /* 0x000fe2000000001e */
[----:B------:R-:W-:Y:S03]  /*57c0*/  BSSY.RECONVERGENT B1, `(.L_x_68) ;  /* 0x0000019000017945 */ /* 0x000fe60003800200 */
[----:B------:R-:W-:-:S04]  /*57d0*/  DSETP.EQ.OR P5, PT, R24, 1, !P5 ;  /* 0x3ff000001800742a */ /* 0x000fc80006fa2400 */
[----:B------:R-:W-:Y:S02]  /*57e0*/  DADD R30, R82, R30 ;  /* 0x00000000521e7229 */ /* 0x000fe4000000001e */
[----:B------:R-:W-:Y:S02]  /*57f0*/  FSEL R72, R32, RZ, !P5 ;  /* 0x000000ff20487208 */ /* 0x000fe40006800000 */
[----:B------:R-:W-:Y:S01]  /*5800*/  FSEL R73, R33, 1.875, !P5 ;  /* 0x3ff0000021497808 */ /* 0x000fe20006800000 */
[----:B0-----:R-:W-:-:S05]  /*5810*/  DFMA R34, -R100, R28, 1 ;  /* 0x3ff000006422742b */ /* 0x001fca000000011c */
[----:B------:R-:W-:-:S03]  /*5820*/  DMUL R72, R88, R72 ;  /* 0x0000004858487228 */ /* 0x000fc60000000000 */
        /* <DEDUP_REMOVED lines=18> */
.L_x_69:
[----:B------:R-:W-:Y:S05]  /*5950*/  BSYNC.RECONVERGENT B1 ;  /* 0x0000000000017941 */ /* 0x000fea0003800200 */
.L_x_68:
[----:B------:R-:W0:Y:S01]  /*5960*/  MUFU.RCP64H R33, R31 ;  /* 0x0000001f00217308 */ /* 0x000e220000001800 */
[----:B------:R-:W-:Y:S01]  /*5970*/  IMAD.MOV.U32 R32, RZ, RZ, 0x1 ;  /* 0x00000001ff207424 */ /* 0x000fe200078e00ff */
[----:B------:R-:W-:Y:S01]  /*5980*/  DADD R72, R72, -R28 ;  /* 0x0000000048487229 */ /* 0x000fe2000000081c */
[----:B------:R-:W-:Y:S07]  /*5990*/  BSSY.RECONVERGENT B1, `(.L_x_70) ;  /* 0x0000015000017945 */ /* 0x000fee0003800200 */
[----:B------:R-:W-:-:S02]  /*59a0*/  DADD R72, R104, R72 ;  /* 0x0000000068487229 */ /* 0x000fc40000000048 */
[----:B0-----:R-:W-:-:S06]  /*59b0*/  DFMA R34, -R30, R32, 1 ;  /* 0x3ff000001e22742b */ /* 0x001fcc0000000120 */
[----:B------:R-:W-:Y:S02]  /*59c0*/  DADD R62, R82, R72 ;  /* 0x00000000523e7229 */ /* 0x000fe40000000048 */
[----:B------:R-:W-:-:S08]  /*59d0*/  DFMA R34, R34, R34, R34 ;  /* 0x000000222222722b */ /* 0x000fd00000000022 */
[----:B------:R-:W-:Y:S01]  /*59e0*/  FSETP.GEU.AND P1, PT, |R63|, 6.5827683646048100446e-37, PT ;  /* 0x036000003f00780b */ /* 0x000fe20003f2e200 */
        /* <DEDUP_REMOVED lines=15> */
.L_x_71:
[----:B------:R-:W-:Y:S05]  /*5ae0*/  BSYNC.RECONVERGENT B1 ;  /* 0x0000000000017941 */ /* 0x000fea0003800200 */
.L_x_70:
[----:B------:R-:W-:Y:S01]  /*5af0*/  DSETP.NEU.AND P0, PT, R110, RZ, PT ;  /* 0x000000ff6e00722a */ /* 0x000fe20003f0d000 */
[----:B------:R-:W-:-:S13]  /*5b00*/  BSSY.RECONVERGENT B0, `(.L_x_72) ;  /* 0x000001e000007945 */ /* 0x000fda0003800200 */
[----:B------:R-:W-:Y:S05]  /*5b10*/  @P0 BRA `(.L_x_73) ;  /* 0x0000000000200947 */ /* 0x000fea0003800000 */
[----:B------:R-:W-:Y:S01]  /*5b20*/  ISETP.NE.U32.AND P0, PT, R54, RZ, PT ;  /* 0x000000ff3600720c */ /* 0x000fe20003f05070 */
[----:B------:R-:W-:Y:S01]  /*5b30*/  IMAD.MOV.U32 R32, RZ, RZ, RZ ;  /* 0x000000ffff207224 */ /* 0x000fe200078e00ff */
[----:B------:R-:W-:Y:S02]  /*5b40*/  ISETP.GE.AND P1, PT, R7, RZ, PT ;  /* 0x000000ff0700720c */ /* 0x000fe40003f26270 */
[----:B------:R-:W-:-:S13]  /*5b50*/  ISETP.NE.AND.EX P0, PT, R128, -0x80000000, PT, P0 ;  /* 0x800000008000780c */ /* 0x000fda0003f05300 */
[----:B------:R-:W-:-:S06]  /*5b60*/  DSETP.NEU.AND P0, PT, |R6|, 0.5, !P0 ;  /* 0x3fe000000600742a */ /* 0x000fcc000470d200 */
[----:B------:R-:W-:-:S04]  /*5b70*/  SEL R33, R111, RZ, P0 ;  /* 0x000000ff6f217207 */ /* 0x000fc80000000000 */
[----:B------:R-:W-:Y:S01]  /*5b80*/  @!P1 LOP3.LUT R33, R33, 0x7ff00000, RZ, 0xfc, !PT ;  /* 0x7ff0000021219812 */ /* 0x000fe200078efcff */
[----:B------:R-:W-:Y:S06]  /*5b90*/  BRA `(.L_x_74) ;  /* 0x0000000000507947 */ /* 0x000fec0003800000 */
.L_x_73:
[----:B------:R-:W-:Y:S01]  /*5ba0*/  DADD R34, -RZ, |R110| ;  /* 0x00000000ff227229 */ /* 0x000fe2000000056e */
[----:B------:R-:W-:Y:S01]  /*5bb0*/  ISETP.NE.U32.AND P0, PT, R54, RZ, PT ;  /* 0x000000ff3600720c */ /* 0x000fe20003f05070 */
[----:B------:R-:W-:Y:S01]  /*5bc0*/  BSSY.RECONVERGENT B1, `(.L_x_75) ;  /* 0x0000008000017945 */ /* 0x000fe20003800200 */
[----:B------:R-:W-:Y:S01]  /*5bd0*/  IMAD.MOV.U32 R33, RZ, RZ, R7 ;  /* 0x000000ffff217224 */ /* 0x000fe200078e0007 */
[----:B------:R-:W-:Y:S02]  /*5be0*/  MOV R32, 0x5c40 ;  /* 0x00005c4000207802 */ /* 0x000fe40000000f00 */
[----:B------:R-:W-:-:S04]  /*5bf0*/  ISETP.NE.AND.EX P0, PT, R128, -0x80000000, PT, P0 ;  /* 0x800000008000780c */ /* 0x000fc80003f05300 */
[----:B------:R-:W-:Y:S01]  /*5c00*/  IMAD.MOV.U32 R38, RZ, RZ, R34 ;  /* 0x000000ffff267224 */ /* 0x000fe200078e0022 */
[----:B------:R-:W-:Y:S01]  /*5c10*/  PLOP3.LUT P0, PT, P0, PT, PT, 0x8, 0x80 ;  /* 0x000000000080781c */ /* 0x000fe2000070e170 */
[----:B------:R-:W-:-:S12]  /*5c20*/  IMAD.MOV.U32 R34, RZ, RZ, R6 ;  /* 0x000000ffff227224 */ /* 0x000fd800078e0006 */
[----:B------:R-:W-:Y:S05]  /*5c30*/  CALL.REL.NOINC `($_Z32DPRK_solver_threshold_fix_tissuePdS_iii$__internal_accurate_pow) ;  /* 0x0000029c00547944 */ /* 0x000fea0003c00000 */
[----:B------:R-:W-:Y:S05]  /*5c40*/  BSYNC.RECONVERGENT B1 ;  /* 0x0000000000017941 */ /* 0x000fea0003800200 */
.L_x_75:
[----:B------:R-:W-:Y:S01]  /*5c50*/  DADD R32, -RZ, -R36 ;  /* 0x00000000ff207229 */ /* 0x000fe20000000924 */
[----:B------:R-:W-:Y:S01]  /*5c60*/  ISETP.GE.AND P2, PT, R111, RZ, PT ;  /* 0x000000ff6f00720c */ /* 0x000fe20003f46270 */
[----:B------:R-:W-:-:S08]  /*5c70*/  DSETP.NEU.AND P1, PT, R6, R130, PT ;  /* 0x000000820600722a */ /* 0x000fd00003f2d000 */
[-C--:B------:R-:W-:Y:S02]  /*5c80*/  FSEL R35, R32, R36.reuse, P0 ;  /* 0x0000002420237208 */ /* 0x080fe40000000000 */
[-C--:B------:R-:W-:Y:S02]  /*5c90*/  FSEL R34, R33, R37.reuse, P0 ;  /* 0x0000002521227208 */ /* 0x080fe40000000000 */
[----:B------:R-:W-:Y:S02]  /*5ca0*/  FSEL R32, R35, R36, !P2 ;  /* 0x0000002423207208 */ /* 0x000fe40005000000 */
[----:B------:R-:W-:Y:S02]  /*5cb0*/  FSEL R33, R34, R37, !P2 ;  /* 0x0000002522217208 */ /* 0x000fe40005000000 */
[----:B------:R-:W-:Y:S02]  /*5cc0*/  @!P2 FSEL R32, R32, RZ, !P1 ;  /* 0x000000ff2020a208 */ /* 0x000fe40004800000 */
[----:B------:R-:W-:-:S07]  /*5cd0*/  @!P2 FSEL R33, R33, -QNAN , !P1 ;  /* 0xfff800002121a808 */ /* 0x000fce0004800000 */
.L_x_74:
[----:B------:R-:W-:Y:S05]  /*5ce0*/  BSYNC.RECONVERGENT B0 ;  /* 0x0000000000007941 */ /* 0x000fea0003800200 */
.L_x_72:
        /* <DEDUP_REMOVED lines=19> */
.L_x_78:
[----:B------:R-:W-:-:S14]  /*5e20*/  DSETP.NEU.AND P1, PT, |R110|, +INF , PT ;  /* 0x7ff000006e00742a */ /* 0x000fdc0003f2d200 */
[----:B------:R-:W-:Y:S05]  /*5e30*/  @P1 BRA `(.L_x_77) ;  /* 0x0000000000241947 */ /* 0x000fea0003800000 */
[C---:B------:R-:W-:Y:S02]  /*5e40*/  ISETP.GE.AND P1, PT, R7.reuse, RZ, PT ;  /* 0x000000ff0700720c */ /* 0x040fe40003f26270 */
[----:B------:R-:W-:Y:S02]  /*5e50*/  LOP3.LUT R32, R7, 0x7fffffff, RZ, 0xc0, !PT ;  /* 0x7fffffff07207812 */ /* 0x000fe400078ec0ff */
[----:B------:R-:W-:Y:S02]  /*5e60*/  SEL R33, RZ, 0x7ff00000, !P1 ;  /* 0x7ff00000ff217807 */ /* 0x000fe40004800000 */
[----:B------:R-:W-:Y:S02]  /*5e70*/  ISETP.GE.AND P2, PT, R111, RZ, PT ;  /* 0x000000ff6f00720c */ /* 0x000fe40003f46270 */
[----:B------:R-:W-:Y:S01]  /*5e80*/  ISETP.NE.AND P1, PT, R32, 0x3fe00000, PT ;  /* 0x3fe000002000780c */ /* 0x000fe20003f25270 */
[----:B------:R-:W-:-:S05]  /*5e90*/  VIADD R32, R33, 0x80000000 ;  /* 0x8000000021207836 */ /* 0x000fca0000000000 */
[----:B------:R-:W-:-:S05]  /*5ea0*/  SEL R32, R32, R33, P1 ;  /* 0x0000002120207207 */ /* 0x000fca0000800000 */
[----:B------:R-:W-:Y:S01]  /*5eb0*/  @!P2 SEL R33, R32, R33, P0 ;  /* 0x000000212021a207 */ /* 0x000fe20000000000 */
[----:B------:R-:W-:-:S07]  /*5ec0*/  IMAD.MOV.U32 R32, RZ, RZ, RZ ;  /* 0x000000ffff207224 */ /* 0x000fce00078e00ff */
.L_x_77:
[----:B------:R-:W-:Y:S05]  /*5ed0*/  BSYNC.RECONVERGENT B0 ;  /* 0x0000000000007941 */ /* 0x000fea0003800200 */
.L_x_76:
[----:B------:R-:W0:Y:S01]  /*5ee0*/  MUFU.RCP64H R35, R91 ;  /* 0x0000005b00237308 */ /* 0x000e220000001800 */
[----:B------:R-:W-:Y:S01]  /*5ef0*/  IMAD.MOV.U32 R34, RZ, RZ, 0x1 ;  /* 0x00000001ff227424 */ /* 0x000fe200078e00ff */
[----:B------:R-:W-:Y:S01]  /*5f00*/  DMUL R62, R84, R30 ;  /* 0x0000001e543e7228 */ /* 0x000fe20000000000 */
[----:B------:R-:W-:Y:S01]  /*5f10*/  BSSY.RECONVERGENT B1, `(.L_x_79) ;  /* 0x0000019000017945 */ /* 0x000fe20003800200 */
[----:B------:R-:W-:Y:S01]  /*5f20*/  DADD R32, R32, -1 ;  /* 0xbff0000020207429 */ /* 0x000fe20000000000 */
[----:B------:R-:W-:Y:S01]  /*5f30*/  ISETP.NE.AND P0, PT, R39, RZ, PT ;  /* 0x000000ff2700720c */ /* 0x000fe20003f05270 */
[----:B------:R-:W-:Y:S02]  /*5f40*/  DSETP.NEU.AND P1, PT, R6, RZ, PT ;  /* 0x000000ff0600722a */ /* 0x000fe40003f2d000 */
[----:B------:R-:W-:-:S04]  /*5f50*/  DSETP.NEU.AND P2, PT, R110, 1, PT ;  /* 0x3ff000006e00742a */ /* 0x000fc80003f4d000 */
[----:B------:R-:W-:Y:S02]  /*5f60*/  FSETP.GEU.AND P4, PT, |R63|, 6.5827683646048100446e-37, PT ;  /* 0x036000003f00780b */ /* 0x000fe40003f8e200 */
[----:B------:R-:W-:Y:S02]  /*5f70*/  FSEL R132, R32, RZ, P1 ;  /* 0x000000ff20847208 */ /* 0x000fe40000800000 */
[----:B------:R-:W-:Y:S01]  /*5f80*/  FSEL R32, R33, RZ, P1 ;  /* 0x000000ff21207208 */ /* 0x000fe20000800000 */
[----:B0-----:R-:W-:Y:S01]  /*5f90*/  DFMA R36, -R90, R34, 1 ;  /* 0x3ff000005a24742b */ /* 0x001fe20000000122 */
[----:B------:R-:W-:Y:S02]  /*5fa0*/  FSEL R132, R132, RZ, P2 ;  /* 0x000000ff84847208 */ /* 0x000fe40001000000 */
[----:B------:R-:W-:-:S05]  /*5fb0*/  FSEL R133, R32, RZ, P2 ;  /* 0x000000ff20857208 */ /* 0x000fca0001000000 */
        /* <DEDUP_REMOVED lines=14> */
.L_x_80:
[----:B------:R-:W-:Y:S05]  /*60a0*/  BSYNC.RECONVERGENT B1 ;  /* 0x0000000000017941 */ /* 0x000fea0003800200 */
.L_x_79:
[----:B------:R-:W-:Y:S01]  /*60b0*/  BSSY.RECONVERGENT B6, `(.L_x_81) ;  /* 0x00001a8000067945 */ /* 0x000fe20003800200 */
[----:B------:R-:W-:-:S03]  /*60c0*/  DMUL R132, R34, R132 ;  /* 0x0000008422847228 */ /* 0x000fc60000000000 */
        /* <DEDUP_REMOVED lines=29> */
.L_x_84:
[----:B------:R-:W-:Y:S05]  /*62a0*/  BSYNC.RECONVERGENT B7 ;  /* 0x0000000000077941 */ /* 0x000fea0003800200 */
.L_x_83:
        /* <DEDUP_REMOVED lines=9> */
[----:B------:R-:W-:-:S02]  /*6340*/  IMAD.MOV.U32 R68, RZ, RZ, 0x20fd8164 ;  /* 0x20fd8164ff447424 */ /* 0x000fc400078e00ff */
[----:B------:R-:W-:Y:S01]  /*6350*/  IMAD.MOV.U32 R69, RZ, RZ, 0x3da8ff83 ;  /* 0x3da8ff83ff457424 */ /* 0x000fe200078e00ff */
[----:B------:R-:W-:Y:S01]  /*6360*/  ISETP.NE.U32.AND P0, PT, R58, 0x1, PT ;  /* 0x000000013a00780c */ /* 0x000fe20003f05070 */
[----:B------:R-:W-:-:S03]  /*6370*/  DMUL R58, R30, R30 ;  /* 0x0000001e1e3a7228 */ /* 0x000fc60000000000 */
        /* <DEDUP_REMOVED lines=18> */
.L_x_82:
        /* <DEDUP_REMOVED lines=31> */
.L_x_88:
[----:B------:R-:W-:Y:S05]  /*6690*/  BSYNC.RECONVERGENT B7 ;  /* 0x0000000000077941 */ /* 0x000fea0003800200 */
.L_x_87:
        /* <DEDUP_REMOVED lines=31> */
.L_x_86:
        /* <DEDUP_REMOVED lines=30> */
.L_x_91:
[----:B------:R-:W-:Y:S05]  /*6a70*/  BSYNC.RECONVERGENT B7 ;  /* 0x0000000000077941 */ /* 0x000fea0003800200 */
.L_x_90:
        /* <DEDUP_REMOVED lines=10> */
[----:B------:R-:W-:Y:S01]  /*6b20*/  BSSY.RECONVERGENT B7, `(.L_x_92) ;  /* 0x000002f000077945 */ /* 0x000fe20003800200 */
        /* <DEDUP_REMOVED lines=12> */
[----:B------:R-:W-:Y:S02]  /*6bf0*/  DFMA R32, R58, R32, 1 ;  /* 0x3ff000003a20742b */ /* 0x000fe40000000020 */
[----:B------:R-:W-:-:S08]  /*6c00*/  DMUL R58, R40, R108 ;  /* 0x0000006c283a7228 */ /* 0x000fd00000000000 */
[----:B------:R-:W-:Y:S01]  /*6c10*/  DSETP.NEU.AND P1, PT, |R58|, +INF , PT ;  /* 0x7ff000003a00742a */ /* 0x000fe20003f2d200 */
[----:B------:R-:W-:Y:S02]  /*6c20*/  FSEL R32, R32, R30, !P0 ;  /* 0x0000001e20207208 */ /* 0x000fe40004000000 */
[----:B------:R-:W-:Y:S02]  /*6c30*/  FSEL R33, R33, R31, !P0 ;  /* 0x0000001f21217208 */ /* 0x000fe40004000000 */
[----:B------:R-:W-:-:S04]  /*6c40*/  LOP3.LUT P0, RZ, R38, 0x2, RZ, 0xc0, !PT ;  /* 0x0000000226ff7812 */ /* 0x000fc8000780c0ff */
[----:B------:R-:W-:-:S05]  /*6c50*/  DADD R30, RZ, -R32 ;  /* 0x00000000ff1e7229 */ /* 0x000fca0000000820 */
[----:B------:R-:W-:Y:S01]  /*6c60*/  @!P1 DMUL R36, RZ, R58 ;  /* 0x0000003aff249228 */ /* 0x000fe20000000000 */
[----:B------:R-:W-:-:S04]  /*6c70*/  @!P1 IMAD.MOV.U32 R38, RZ, RZ, RZ ;  /* 0x000000ffff269224 */ /* 0x000fc800078e00ff */
        /* <DEDUP_REMOVED lines=25> */
.L_x_93:
[----:B------:R-:W-:Y:S05]  /*6e10*/  BSYNC.RECONVERGENT B7 ;  /* 0x0000000000077941 */ /* 0x000fea0003800200 */
.L_x_92:
        /* <DEDUP_REMOVED lines=32> */
.L_x_89:
        /* <DEDUP_REMOVED lines=28> */
.L_x_95:
[----:B------:R-:W-:Y:S05]  /*71e0*/  BSYNC.RECONVERGENT B7 ;  /* 0x0000000000077941 */ /* 0x000fea0003800200 */
.L_x_94:
        /* <DEDUP_REMOVED lines=57> */
.L_x_97:
[----:B------:R-:W-:Y:S05]  /*7580*/  BSYNC.RECONVERGENT B7 ;  /* 0x0000000000077941 */ /* 0x000fea0003800200 */
.L_x_96:
[----:B------:R-:W0:Y:S01]  /*7590*/  LDCU.64 UR4, c[0x4][0xb0] ;  /* 0x01001600ff0477ac */ /* 0x000e220008000a00 */
[----:B------:R-:W-:-:S05]  /*75a0*/  IMAD.SHL.U32 R32, R38, 0x40, RZ ;  /* 0x0000004026207824 */ /* 0x000fca00078e00ff */
[----:B------:R-:W-:-:S04]  /*75b0*/  LOP3.LUT R32, R32, 0x40, RZ, 0xc0, !PT ;  /* 0x0000004020207812 */ /* 0x000fc800078ec0ff */
[----:B0-----:R-:W-:-:S05]  /*75c0*/  IADD3 R58, P0, PT, R32, UR4, RZ ;  /* 0x00000004203a7c10 */ /* 0x001fca000ff1e0ff */
[----:B------:R-:W-:-:S05]  /*75d0*/  IMAD.X R59, RZ, RZ, UR5, P0 ;  /* 0x00000005ff3b7e24 */ /* 0x000fca00080e06ff */
[----:B------:R-:W2:Y:S04]  /*75e0*/  LDG.E.128.CONSTANT R32, desc[UR36][R58.64] ;  /* 0x000000243a207981 */ /* 0x000ea8000c1e9d00 */
[----:B------:R-:W3:Y:S04]  /*75f0*/  LDG.E.128.CONSTANT R60, desc[UR36][R58.64+0x10] ;  /* 0x000010243a3c7981 */ /* 0x000ee8000c1e9d00 */
[----:B------:R0:W4:Y:S01]  /*7600*/  LDG.E.128.CONSTANT R64, desc[UR36][R58.64+0x20] ;  /* 0x000020243a407981 */ /* 0x000122000c1e9d00 */
[----:B------:R-:W-:Y:S01]  /*7610*/  LOP3.LUT R68, R38, 0x1, RZ, 0xc0, !PT ;  /* 0x0000000126447812 */ /* 0x000fe200078ec0ff */
[----:B------:R-:W-:Y:S01]  /*7620*/  IMAD.MOV.U32 R70, RZ, RZ, 0x20fd8164 ;  /* 0x20fd8164ff467424 */ /* 0x000fe200078e00ff */
[----:B------:R-:W-:Y:S01]  /*7630*/  BSSY.RECONVERGENT B7, `(.L_x_98) ;  /* 0x0000030000077945 */ /* 0x000fe20003800200 */
[----:B------:R-:W-:Y:S01]  /*7640*/  IMAD.MOV.U32 R71, RZ, RZ, 0x3da8ff83 ;  /* 0x3da8ff83ff477424 */ /* 0x000fe200078e00ff */
[----:B------:R-:W-:Y:S01]  /*7650*/  ISETP.NE.U32.AND P0, PT, R68, 0x1, PT ;  /* 0x000000014400780c */ /* 0x000fe20003f05070 */
[----:B------:R-:W-:-:S03]  /*7660*/  DMUL R68, R36, R36 ;  /* 0x0000002424447228 */ /* 0x000fc60000000000 */
[----:B------:R-:W-:Y:S01]  /*7670*/  FSEL R70, R70, -8.06006814911005101289e+34, !P0 ;  /* 0xf9785eba46467808 */ /* 0x000fe20004000000 */
[----:B0-----:R-:W-:Y:S01]  /*7680*/  DMUL R58, R40, R108 ;  /* 0x0000006c283a7228 */ /* 0x001fe20000000000 */
[----:B------:R-:W-:-:S07]  /*7690*/  FSEL R71, -R71, 0.11223486810922622681, !P0 ;  /* 0x3de5db6547477808 */ /* 0x000fce0004000100 */
[----:B------:R-:W-:Y:S02]  /*76a0*/  DSETP.NEU.AND P1, PT, |R58|, +INF , PT ;  /* 0x7ff000003a00742a */ /* 0x000fe40003f2d200 */
        /* <DEDUP_REMOVED lines=9> */
[----:B------:R-:W-:Y:S01]  /*7740*/  FSEL R35, R33, R37, !P0 ;  /* 0x0000002521237208 */ /* 0x000fe20004000000 */
[----:B------:R-:W-:Y:S01]  /*7750*/  @!P1 DMUL R36, RZ, R58 ;  /* 0x0000003aff249228 */ /* 0x000fe20000000000 */
[----:B------:R-:W-:Y:S01]  /*7760*/  LOP3.LUT P0, RZ, R38, 0x2, RZ, 0xc0, !PT ;  /* 0x0000000226ff7812 */ /* 0x000fe2000780c0ff */
[----:B------:R-:W-:-:S03]  /*7770*/  @!P1 IMAD.MOV.U32 R38, RZ, RZ, RZ ;  /* 0x000000ffff269224 */ /* 0x000fc600078e00ff */
[----:B------:R-:W-:-:S10]  /*7780*/  DADD R32, RZ, -R34 ;  /* 0x00000000ff207229 */ /* 0x000fd40000000822 */
[----:B------:R-:W-:Y:S02]  /*7790*/  FSEL R32, R34, R32, !P0 ;  /* 0x0000002022207208 */ /* 0x000fe40004000000 */
[----:B------:R-:W-:-:S06]  /*77a0*/  FSEL R33, R35, R33, !P0 ;  /* 0x0000002123217208 */ /* 0x000fcc0004000000 */
        /* <DEDUP_REMOVED lines=24> */
.L_x_99:
[----:B------:R-:W-:Y:S05]  /*7930*/  BSYNC.RECONVERGENT B7 ;  /* 0x0000000000077941 */ /* 0x000fea0003800200 */
.L_x_98:
        /* <DEDUP_REMOVED lines=31> */
.L_x_85:
[----:B------:R-:W-:Y:S05]  /*7b30*/  BSYNC.RECONVERGENT B6 ;  /* 0x0000000000067941 */ /* 0x000fea0003800200 */
.L_x_81:
[----:B------:R-:W-:Y:S01]  /*7b40*/  DSETP.NEU.AND P0, PT, R24, RZ, PT ;  /* 0x000000ff1800722a */ /* 0x000fe20003f0d000 */
[----:B------:R-:W-:-:S13]  /*7b50*/  BSSY.RECONVERGENT B0, `(.L_x_100) ;  /* 0x000001d000007945 */ /* 0x000fda0003800200 */
[----:B------:R-:W-:Y:S05]  /*7b60*/  @P0 BRA `(.L_x_101) ;  /* 0x0000000000340947 */ /* 0x000fea0003800000 */
[----:B------:R-:W-:Y:S02]  /*7b70*/  SHF.R.U32.HI R32, RZ, 0x14, R81 ;  /* 0x00000014ff207819 */ /* 0x000fe40000011651 */
[----:B------:R-:W-:Y:S02]  /*7b80*/  ISETP.GE.AND P1, PT, R81, RZ, PT ;  /* 0x000000ff5100720c */ /* 0x000fe40003f26270 */
[----:B------:R-:W-:-:S05]  /*7b90*/  LOP3.LUT R32, R32, 0x7ff, RZ, 0xc0, !PT ;  /* 0x000007ff20207812 */ /* 0x000fca00078ec0ff */
[----:B------:R-:W-:-:S05]  /*7ba0*/  VIADD R33, R32, 0xfffffc0c ;  /* 0xfffffc0c20217836 */ /* 0x000fca0000000000 */
[CC--:B------:R-:W-:Y:S02]  /*7bb0*/  SHF.L.U32 R32, R80.reuse, R33.reuse, RZ ;  /* 0x0000002150207219 */ /* 0x0c0fe400000006ff */
[----:B------:R-:W-:Y:S02]  /*7bc0*/  SHF.L.U64.HI R33, R80, R33, R81 ;  /* 0x0000002150217219 */ /* 0x000fe40000010251 */
[----:B------:R-:W-:Y:S01]  /*7bd0*/  ISETP.NE.U32.AND P0, PT, R32, RZ, PT ;  /* 0x000000ff2000720c */ /* 0x000fe20003f05070 */
[----:B------:R-:W-:-:S03]  /*7be0*/  IMAD.MOV.U32 R32, RZ, RZ, RZ ;  /* 0x000000ffff207224 */ /* 0x000fc600078e00ff */
[----:B------:R-:W-:-:S13]  /*7bf0*/  ISETP.NE.AND.EX P0, PT, R33, -0x80000000, PT, P0 ;  /* 0x800000002100780c */ /* 0x000fda0003f05300 */
[----:B------:R-:W-:-:S06]  /*7c00*/  DSETP.NEU.AND P0, PT, |R80|, 0.5, !P0 ;  /* 0x3fe000005000742a */ /* 0x000fcc000470d200 */
[----:B------:R-:W-:-:S04]  /*7c10*/  SEL R33, R25, RZ, P0 ;  /* 0x000000ff19217207 */ /* 0x000fc80000000000 */
[----:B------:R-:W-:Y:S01]  /*7c20*/  @!P1 LOP3.LUT R33, R33, 0x7ff00000, RZ, 0xfc, !PT ;  /* 0x7ff0000021219812 */ /* 0x000fe200078efcff */
[----:B------:R-:W-:Y:S06]  /*7c30*/  BRA `(.L_x_102) ;  /* 0x0000000000387947 */ /* 0x000fec0003800000 */
.L_x_101:
[----:B------:R-:W-:Y:S01]  /*7c40*/  SHF.R.U32.HI R32, RZ, 0x14, R81 ;  /* 0x00000014ff207819 */ /* 0x000fe20000011651 */
[----:B------:R-:W-:Y:S01]  /*7c50*/  DSETP.NEU.AND P2, PT, R80, R148, PT ;  /* 0x000000945000722a */ /* 0x000fe20003f4d000 */
[----:B------:R-:W-:Y:S02]  /*7c60*/  ISETP.GE.AND P1, PT, R25, RZ, PT ;  /* 0x000000ff1900720c */ /* 0x000fe40003f26270 */
[----:B------:R-:W-:-:S05]  /*7c70*/  LOP3.LUT R32, R32, 0x7ff, RZ, 0xc0, !PT ;  /* 0x000007ff20207812 */ /* 0x000fca00078ec0ff */
[----:B------:R-:W-:-:S05]  /*7c80*/  VIADD R33, R32, 0xfffffc0c ;  /* 0xfffffc0c20217836 */ /* 0x000fca0000000000 */
[CC--:B------:R-:W-:Y:S02]  /*7c90*/  SHF.L.U32 R32, R80.reuse, R33.reuse, RZ ;  /* 0x0000002150207219 */ /* 0x0c0fe400000006ff */
[----:B------:R-:W-:Y:S02]  /*7ca0*/  SHF.L.U64.HI R33, R80, R33, R81 ;  /* 0x0000002150217219 */ /* 0x000fe40000010251 */
[----:B------:R-:W-:Y:S02]  /*7cb0*/  ISETP.NE.U32.AND P0, PT, R32, RZ, PT ;  /* 0x000000ff2000720c */ /* 0x000fe40003f05070 */
[----:B------:R-:W-:Y:S02]  /*7cc0*/  FSEL R32, R55, RZ, !P2 ;  /* 0x000000ff37207208 */ /* 0x000fe40005000000 */
[----:B------:R-:W-:Y:S02]  /*7cd0*/  ISETP.NE.AND.EX P0, PT, R33, -0x80000000, PT, P0 ;  /* 0x800000002100780c */ /* 0x000fe40003f05300 */
[----:B------:R-:W-:-:S02]  /*7ce0*/  FSEL R33, R56, -QNAN , !P2 ;  /* 0xfff8000038217808 */ /* 0x000fc40005000000 */
[----:B------:R-:W-:Y:S02]  /*7cf0*/  PLOP3.LUT P0, PT, P0, PT, PT, 0x8, 0x80 ;  /* 0x000000000080781c */ /* 0x000fe4000070e170 */
[----:B------:R-:W-:Y:S02]  /*7d00*/  FSEL R32, R32, R55, !P1 ;  /* 0x0000003720207208 */ /* 0x000fe40004800000 */
[----:B------:R-:W-:-:S09]  /*7d10*/  FSEL R33, R33, R56, !P1 ;  /* 0x0000003821217208 */ /* 0x000fd20004800000 */
.L_x_102:
[----:B------:R-:W-:Y:S05]  /*7d20*/  BSYNC.RECONVERGENT B0 ;  /* 0x0000000000007941 */ /* 0x000fea0003800200 */
.L_x_100:
[----:B------:R-:W-:Y:S01]  /*7d30*/  ISETP.NE.AND P1, PT, R57, 0x7ff00000, PT ;  /* 0x7ff000003900780c */ /* 0x000fe20003f25270 */
[----:B------:R-:W-:-:S12]  /*7d40*/  BSSY.RECONVERGENT B0, `(.L_x_103) ;  /* 0x000001b000007945 */ /* 0x000fd80003800200 */
        /* <DEDUP_REMOVED lines=15> */
.L_x_105:
        /* <DEDUP_REMOVED lines=11> */
.L_x_104:
[----:B------:R-:W-:Y:S05]  /*7ef0*/  BSYNC.RECONVERGENT B0 ;  /* 0x0000000000007941 */ /* 0x000fea0003800200 */
.L_x_103:
[----:B------:R-:W-:Y:S01]  /*7f00*/  ISETP.NE.AND P0, PT, R39, RZ, PT ;  /* 0x000000ff2700720c */ /* 0x000fe20003f05270 */
[----:B------:R-:W-:Y:S01]  /*7f10*/  DADD R30, R78, R30 ;  /* 0x000000004e1e7229 */ /* 0x000fe2000000001e */
[----:B------:R-:W-:Y:S07]  /*7f20*/  BSSY.RECONVERGENT B6, `(.L_x_106) ;  /* 0x00001c1000067945 */ /* 0x000fee0003800200 */
[----:B------:R-:W-:Y:S01]  /*7f30*/  DADD R110, R82, R30 ;  /* 0x00000000526e7229 */ /* 0x000fe2000000001e */
[----:B------:R-:W-:-:S02]  /*7f40*/  FSEL R30, R32, RZ, !P5 ;  /* 0x000000ff201e7208 */ /* 0x000fc40006800000 */
[----:B------:R-:W-:Y:S01]  /*7f50*/  FSEL R31, R33, 1.875, !P5 ;  /* 0x3ff00000211f7808 */ /* 0x000fe20006800000 */
[----:B------:R-:W-:Y:S07]  /*7f60*/  @P0 BRA `(.L_x_107) ;  /* 0x0000000000fc0947 */ /* 0x000fee0003800000 */
[----:B------:R-:W-:Y:S01]  /*7f70*/  DMUL R58, R44, R108 ;  /* 0x0000006c2c3a7228 */ /* 0x000fe20000000000 */
[----:B------:R-:W-:Y:S07]  /*7f80*/  BSSY.RECONVERGENT B7, `(.L_x_108) ;  /* 0x000001e000077945 */ /* 0x000fee0003800200 */
[----:B------:R-:W-:-:S14]  /*7f90*/  DSETP.NEU.AND P0, PT, |R58|, +INF , PT ;  /* 0x7ff000003a00742a */ /* 0x000fdc0003f0d200 */
[----:B------:R-:W-:Y:S01]  /*7fa0*/  @!P0 DMUL R36, RZ, R58 ;  /* 0x0000003aff248228 */ /* 0x000fe20000000000 */
[----:B------:R-:W-:Y:S01]  /*7fb0*/  @!P0 IMAD.MOV.U32 R38, RZ, RZ, 0x1 ;  /* 0x00000001ff268424 */ /* 0x000fe200078e00ff */
[----:B------:R-:W-:Y:S09]  /*7fc0*/  @!P0 BRA `(.L_x_109) ;  /* 0x0000000000648947 */ /* 0x000ff20003800000 */
[----:B------:R-:W-:Y:S01]  /*7fd0*/  UMOV UR4, 0x6dc9c883 ;  /* 0x6dc9c88300047882 */ /* 0x000fe20000000000 */
[----:B------:R-:W-:Y:S01]  /*7fe0*/  UMOV UR5, 0x3fe45f30 ;  /* 0x3fe45f3000057882 */ /* 0x000fe20000000000 */
[C---:B------:R-:W-:Y:S01]  /*7ff0*/  DSETP.GE.AND P0, PT, |R58|.reuse, 2.14748364800000000000e+09, PT ;  /* 0x41e000003a00742a */ /* 0x040fe20003f06200 */
[----:B------:R-:W-:Y:S01]  /*8000*/  BSSY.RECONVERGENT B8, `(.L_x_110) ;  /* 0x0000014000087945 */ /* 0x000fe20003800200 */
        /* <DEDUP_REMOVED lines=19> */
.L_x_111:
[----:B------:R-:W-:Y:S05]  /*8140*/  BSYNC.RECONVERGENT B8 ;  /* 0x0000000000087941 */ /* 0x000fea0003800200 */
.L_x_110:
[----:B------:R-:W-:-:S07]  /*8150*/  VIADD R38, R38, 0x1 ;  /* 0x0000000126267836 */ /* 0x000fce0000000000 */
.L_x_109:
[----:B------:R-:W-:Y:S05]  /*8160*/  BSYNC.RECONVERGENT B7 ;  /* 0x0000000000077941 */ /* 0x000fea0003800200 */
.L_x_108:
        /* <DEDUP_REMOVED lines=31> */
.L_x_107:
[----:B------:R-:W-:-:S06]  /*8360*/  DSETP.NEU.AND P1, PT, R52, R50, PT ;  /* 0x000000323400722a */ /* 0x000fcc0003f2d000 */
[----:B------:R-:W-:-:S14]  /*8370*/  DSETP.NEU.OR P0, PT, R52, R48, P1 ;  /* 0x000000303400722a */ /* 0x000fdc0000f0d400 */
[----:B------:R-:W-:Y:S05]  /*8380*/  @P0 BRA `(.L_x_113) ;  /* 0x0000000000fc0947 */ /* 0x000fea0003800000 */
        /* <DEDUP_REMOVED lines=29> */
.L_x_117:
[----:B------:R-:W-:Y:S05]  /*8560*/  BSYNC.RECONVERGENT B8 ;  /* 0x0000000000087941 */ /* 0x000fea0003800200 */
.L_x_116:
[----:B------:R-:W-:-:S07]  /*8570*/  VIADD R38, R38, 0x1 ;  /* 0x0000000126267836 */ /* 0x000fce0000000000 */
.L_x_115:
[----:B------:R-:W-:Y:S05]  /*8580*/  BSYNC.RECONVERGENT B7 ;  /* 0x0000000000077941 */ /* 0x000fea0003800200 */
.L_x_114:
        /* <DEDUP_REMOVED lines=31> */
.L_x_113:
[----:B------:R-:W-:-:S14]  /*8780*/  DSETP.NEU.AND P0, PT, R50, R48, PT ;  /* 0x000000303200722a */ /* 0x000fdc0003f0d000 */
[----:B------:R-:W-:Y:S05]  /*8790*/  @P1 BRA P0, `(.L_x_118) ;  /* 0x0000000400f81947 */ /* 0x000fea0000000000 */
        /* <DEDUP_REMOVED lines=29> */
.L_x_122:
[----:B------:R-:W-:Y:S05]  /*8970*/  BSYNC.RECONVERGENT B8 ;  /* 0x0000000000087941 */ /* 0x000fea0003800200 */
.L_x_121:
[----:B------:R-:W-:-:S07]  /*8980*/  VIADD R38, R38, 0x1 ;  /* 0x0000000126267836 */ /* 0x000fce0000000000 */
.L_x_120:
[----:B------:R-:W-:Y:S05]  /*8990*/  BSYNC.RECONVERGENT B7 ;  /* 0x0000000000077941 */ /* 0x000fea0003800200 */
.L_x_119:
        /* <DEDUP_REMOVED lines=30> */
[----:B------:R-:W-:-:S03]  /*8b80*/  @!P1 IMAD.MOV.U32 R38, RZ, RZ, 0x1 ;  /* 0x00000001ff269424 */ /* 0x000fc600078e00ff */
[----:B------:R-:W-:-:S10]  /*8b90*/  DADD R32, RZ, -R34 ;  /* 0x00000000ff207229 */ /* 0x000fd40000000822 */
[----:B------:R-:W-:Y:S02]  /*8ba0*/  FSEL R68, R34, R32, !P0 ;  /* 0x0000002022447208 */ /* 0x000fe40004000000 */
[----:B------:R-:W-:Y:S01]  /*8bb0*/  FSEL R69, R35, R33, !P0 ;  /* 0x0000002123457208 */ /* 0x000fe20004000000 */
[----:B------:R-:W-:Y:S06]  /*8bc0*/  @!P1 BRA `(.L_x_124) ;  /* 0x0000000000649947 */ /* 0x000fec0003800000 */
        /* <DEDUP_REMOVED lines=23> */
.L_x_126:
[----:B------:R-:W-:Y:S05]  /*8d40*/  BSYNC.RECONVERGENT B8 ;  /* 0x0000000000087941 */ /* 0x000fea0003800200 */
.L_x_125:
[----:B------:R-:W-:-:S07]  /*8d50*/  VIADD R38, R38, 0x1 ;  /* 0x0000000126267836 */ /* 0x000fce0000000000 */
.L_x_124:
[----:B------:R-:W-:Y:S05]  /*8d60*/  BSYNC.RECONVERGENT B7 ;  /* 0x0000000000077941 */ /* 0x000fea0003800200 */
.L_x_123:
        /* <DEDUP_REMOVED lines=29> */
[----:B------:R-:W-:-:S08]  /*8f40*/  DMUL R32, R48, R32 ;  /* 0x0000002030207228 */ /* 0x000fd00000000000 */
[----:B------:R-:W-:-:S08]  /*8f50*/  DFMA R32, R52, R68, R32 ;  /* 0x000000443420722b */ /* 0x000fd00000000020 */
[----:B------:R-:W-:Y:S01]  /*8f60*/  DMUL R112, R158, R32 ;  /* 0x000000209e707228 */ /* 0x000fe20000000000 */
[----:B------:R-:W-:Y:S10]  /*8f70*/  BRA `(.L_x_112) ;  /* 0x0000000800ec7947 */ /* 0x000ff40003800000 */
.L_x_118:
        /* <DEDUP_REMOVED lines=29> */
.L_x_130:
[----:B------:R-:W-:Y:S05]  /*9150*/  BSYNC.RECONVERGENT B8 ;  /* 0x0000000000087941 */ /* 0x000fea0003800200 */
.L_x_129:
[----:B------:R-:W-:-:S07]  /*9160*/  VIADD R38, R38, 0x1 ;  /* 0x0000000126267836 */ /* 0x000fce0000000000 */
.L_x_128:
[----:B------:R-:W-:Y:S05]  /*9170*/  BSYNC.RECONVERGENT B7 ;  /* 0x0000000000077941 */ /* 0x000fea0003800200 */
.L_x_127:
        /* <DEDUP_REMOVED lines=58> */
.L_x_134:
[----:B------:R-:W-:Y:S05]  /*9520*/  BSYNC.RECONVERGENT B8 ;  /* 0x0000000000087941 */ /* 0x000fea0003800200 */
.L_x_133:
[----:B------:R-:W-:-:S07]  /*9530*/  VIADD R38, R38, 0x1 ;  /* 0x0000000126267836 */ /* 0x000fce0000000000 */
.L_x_132:
[----:B------:R-:W-:Y:S05]  /*9540*/  BSYNC.RECONVERGENT B7 ;  /* 0x0000000000077941 */ /* 0x000fea0003800200 */
.L_x_131:
        /* <DEDUP_REMOVED lines=33> */
[----:B------:R-:W-:-:S06]  /*9760*/  FSEL R33, R35, R33, !P0 ;  /* 0x0000002123217208 */ /* 0x000fcc0004000000 */
[----:B------:R-:W-:-:S08]  /*9770*/  DMUL R32, R50, R32 ;  /* 0x0000002032207228 */ /* 0x000fd00000000000 */
[----:B------:R-:W-:Y:S01]  /*9780*/  DFMA R68, R52, R68, R32 ;  /* 0x000000443444722b */ /* 0x000fe20000000020 */
[----:B------:R-:W-:Y:S10]  /*9790*/  @!P1 BRA `(.L_x_136) ;  /* 0x0000000000649947 */ /* 0x000ff40003800000 */
        /* <DEDUP_REMOVED lines=23> */
.L_x_138:
[----:B------:R-:W-:Y:S05]  /*9910*/  BSYNC.RECONVERGENT B8 ;  /* 0x0000000000087941 */ /* 0x000fea0003800200 */
.L_x_137:
[----:B------:R-:W-:-:S07]  /*9920*/  VIADD R38, R38, 0x1 ;  /* 0x0000000126267836 */ /* 0x000fce0000000000 */
.L_x_136:
[----:B------:R-:W-:Y:S05]  /*9930*/  BSYNC.RECONVERGENT B7 ;  /* 0x0000000000077941 */ /* 0x000fea0003800200 */
.L_x_135:
        /* <DEDUP_REMOVED lines=29> */
[----:B------:R-:W-:-:S08]  /*9b10*/  DFMA R68, R48, R32, R68 ;  /* 0x000000203044722b */ /* 0x000fd00000000044 */
[----:B------:R-:W-:-:S11]  /*9b20*/  DMUL R112, R160, R68 ;  /* 0x00000044a0707228 */ /* 0x000fd60000000000 */
.L_x_112:
[----:B------:R-:W-:Y:S05]  /*9b30*/  BSYNC.RECONVERGENT B6 ;  /* 0x0000000000067941 */ /* 0x000fea0003800200 */
.L_x_106:
[----:B------:R-:W0:Y:S01]  /*9b40*/  MUFU.RCP64H R33, R111 ;  /* 0x0000006f00217308 */ /* 0x000e220000001800 */
[----:B------:R-:W-:Y:S01]  /*9b50*/  IMAD.MOV.U32 R32, RZ, RZ, 0x1 ;  /* 0x00000001ff207424 */ /* 0x000fe200078e00ff */
[----:B------:R-:W-:Y:S01]  /*9b60*/  DFMA R30, R88, R30, -R28 ;  /* 0x0000001e581e722b */ /* 0x000fe2000000081c */
        /* <DEDUP_REMOVED lines=23> */
.L_x_140:
[----:B------:R-:W-:Y:S05]  /*9ce0*/  BSYNC.RECONVERGENT B1 ;  /* 0x0000000000017941 */ /* 0x000fea0003800200 */
.L_x_139:
        /* <DEDUP_REMOVED lines=11> */
.L_x_142:
        /* <DEDUP_REMOVED lines=11> */
.L_x_144:
        /* <DEDUP_REMOVED lines=9> */
.L_x_143:
[----:B------:R-:W-:Y:S05]  /*9ee0*/  BSYNC.RECONVERGENT B0 ;  /* 0x0000000000007941 */ /* 0x000fea0003800200 */
.L_x_141:
        /* <DEDUP_REMOVED lines=19> */
.L_x_147:
        /* <DEDUP_REMOVED lines=11> */
.L_x_146:
[----:B------:R-:W-:Y:S05]  /*a0d0*/  BSYNC.RECONVERGENT B0 ;  /* 0x0000000000007941 */ /* 0x000fea0003800200 */
.L_x_145:
[----:B------:R-:W-:Y:S01]  /*a0e0*/  DSETP.NEU.AND P0, PT, R100, RZ, PT ;  /* 0x000000ff6400722a */ /* 0x000fe20003f0d000 */
[----:B------:R-:W-:-:S13]  /*a0f0*/  BSSY.RECONVERGENT B0, `(.L_x_148) ;  /* 0x0000028000007945 */ /* 0x000fda0003800200 */
[----:B------:R-:W-:Y:S05]  /*a100*/  @P0 BRA `(.L_x_149) ;  /* 0x0000000000340947 */ /* 0x000fea0003800000 */
        /* <DEDUP_REMOVED lines=13> */
.L_x_149:
[----:B------:R-:W-:Y:S01]  /*a1e0*/  SHF.R.U32.HI R32, RZ, 0x14, R93 ;  /* 0x00000014ff207819 */ /* 0x000fe2000001165d */
[----:B------:R-:W-:Y:S01]  /*a1f0*/  DADD R34, -RZ, |R100| ;  /* 0x00000000ff227229 */ /* 0x000fe20000000564 */
[----:B------:R-:W-:Y:S02]  /*a200*/  BSSY.RECONVERGENT B1, `(.L_x_151) ;  /* 0x000000d000017945 */ /* 0x000fe40003800200 */
[----:B------:R-:W-:-:S05]  /*a210*/  LOP3.LUT R32, R32, 0x7ff, RZ, 0xc0, !PT ;  /* 0x000007ff20207812 */ /* 0x000fca00078ec0ff */
[----:B------:R-:W-:Y:S02]  /*a220*/  VIADD R33, R32, 0xfffffc0c ;  /* 0xfffffc0c20217836 */ /* 0x000fe40000000000 */
[----:B------:R-:W-:Y:S02]  /*a230*/  IMAD.MOV.U32 R38, RZ, RZ, R34 ;  /* 0x000000ffff267224 */ /* 0x000fe400078e0022 */
[----:B------:R-:W-:Y:S01]  /*a240*/  IMAD.MOV.U32 R34, RZ, RZ, R92 ;  /* 0x000000ffff227224 */ /* 0x000fe200078e005c */
[CC--:B------:R-:W-:Y:S02]  /*a250*/  SHF.L.U32 R32, R92.reuse, R33.reuse, RZ ;  /* 0x000000215c207219 */ /* 0x0c0fe400000006ff */
[----:B------:R-:W-:Y:S02]  /*a260*/  SHF.L.U64.HI R33, R92, R33, R93 ;  /* 0x000000215c217219 */ /* 0x000fe4000001025d */
[----:B------:R-:W-:Y:S02]  /*a270*/  ISETP.NE.U32.AND P0, PT, R32, RZ, PT ;  /* 0x000000ff2000720c */ /* 0x000fe40003f05070 */
[----:B------:R-:W-:-:S02]  /*a280*/  MOV R32, 0xa2d0 ;  /* 0x0000a2d000207802 */ /* 0x000fc40000000f00 */
[----:B------:R-:W-:Y:S01]  /*a290*/  ISETP.NE.AND.EX P0, PT, R33, -0x80000000, PT, P0 ;  /* 0x800000002100780c */ /* 0x000fe20003f05300 */
[----:B------:R-:W-:-:S03]  /*a2a0*/  IMAD.MOV.U32 R33, RZ, RZ, R93 ;  /* 0x000000ffff217224 */ /* 0x000fc600078e005d */
[----:B------:R-:W-:-:S13]  /*a2b0*/  PLOP3.LUT P0, PT, P0, PT, PT, 0x8, 0x80 ;  /* 0x000000000080781c */ /* 0x000fda000070e170 */
[----:B------:R-:W-:Y:S05]  /*a2c0*/  CALL.REL.NOINC `($_Z32DPRK_solver_threshold_fix_tissuePdS_iii$__internal_accurate_pow) ;  /* 0x0000025400b07944 */ /* 0x000fea0003c00000 */
[----:B------:R-:W-:Y:S05]  /*a2d0*/  BSYNC.RECONVERGENT B1 ;  /* 0x0000000000017941 */ /* 0x000fea0003800200 */
.L_x_151:
        /* <DEDUP_REMOVED lines=9> */
.L_x_150:
[----:B------:R-:W-:Y:S05]  /*a370*/  BSYNC.RECONVERGENT B0 ;  /* 0x0000000000007941 */ /* 0x000fea0003800200 */
.L_x_148:
        /* <DEDUP_REMOVED lines=19> */
.L_x_154:
        /* <DEDUP_REMOVED lines=11> */
.L_x_153:
[----:B------:R-:W-:Y:S05]  /*a560*/  BSYNC.RECONVERGENT B0 ;  /* 0x0000000000007941 */ /* 0x000fea0003800200 */
.L_x_152:
[----:B------:R-:W-:Y:S01]  /*a570*/  DADD R32, -RZ, |R46| ;  /* 0x00000000ff207229 */ /* 0x000fe2000000052e */
[----:B------:R-:W-:Y:S01]  /*a580*/  BSSY.RECONVERGENT B0, `(.L_x_155) ;  /* 0x0000007000007945 */ /* 0x000fe20003800200 */
[----:B------:R-:W-:-:S08]  /*a590*/  IMAD.MOV.U32 R34, RZ, RZ, R80 ;  /* 0x000000ffff227224 */ /* 0x000fd000078e0050 */
[----:B------:R-:W-:Y:S01]  /*a5a0*/  IMAD.MOV.U32 R38, RZ, RZ, R32 ;  /* 0x000000ffff267224 */ /* 0x000fe200078e0020 */
[----:B------:R-:W-:Y:S01]  /*a5b0*/  MOV R32, 0xa5f0 ;  /* 0x0000a5f000207802 */ /* 0x000fe20000000f00 */
[----:B------:R-:W-:Y:S02]  /*a5c0*/  IMAD.MOV.U32 R35, RZ, RZ, R33 ;  /* 0x000000ffff237224 */ /* 0x000fe400078e0021 */
[----:B------:R-:W-:-:S07]  /*a5d0*/  IMAD.MOV.U32 R33, RZ, RZ, R81 ;  /* 0x000000ffff217224 */ /* 0x000fce00078e0051 */
[----:B------:R-:W-:Y:S05]  /*a5e0*/  CALL.REL.NOINC `($_Z32DPRK_solver_threshold_fix_tissuePdS_iii$__internal_accurate_pow) ;  /* 0x0000025000e87944 */ /* 0x000fea0003c00000 */
[----:B------:R-:W-:Y:S05]  /*a5f0*/  BSYNC.RECONVERGENT B0 ;  /* 0x0000000000007941 */ /* 0x000fea0003800200 */
.L_x_155:
[----:B------:R-:W-:Y:S01]  /*a600*/  DMUL R32, R100, R100 ;  /* 0x0000006464207228 */ /* 0x000fe20000000000 */
[----:B------:R-:W-:Y:S01]  /*a610*/  IMAD.MOV.U32 R34, RZ, RZ, 0x1 ;  /* 0x00000001ff227424 */ /* 0x000fe200078e00ff */
[----:B------:R-:W-:Y:S01]  /*a620*/  SHF.R.U32.HI R38, RZ, 0x14, R81 ;  /* 0x00000014ff267819 */ /* 0x000fe20000011651 */
[----:B------:R-:W-:Y:S01]  /*a630*/  DADD R60, -RZ, -R36 ;  /* 0x00000000ff3c7229 */ /* 0x000fe20000000924 */
[----:B------:R-:W-:Y:S01]  /*a640*/  ISETP.GE.AND P1, PT, R47, RZ, PT ;  /* 0x000000ff2f00720c */ /* 0x000fe20003f26270 */
[----:B------:R-:W-:Y:S01]  /*a650*/  DSETP.NEU.AND P4, PT, R80, R148, PT ;  /* 0x000000945000722a */ /* 0x000fe20003f8d000 */
[----:B------:R-:W0:Y:S01]  /*a660*/  MUFU.RCP64H R35, R33 ;  /* 0x0000002100237308 */ /* 0x000e220000001800 */
[----:B------:R-:W-:Y:S01]  /*a670*/  LOP3.LUT R38, R38, 0x7ff, RZ, 0xc0, !PT ;  /* 0x000007ff26267812 */ /* 0x000fe200078ec0ff */
[C---:B------:R-:W-:Y:S01]  /*a680*/  DSETP.NEU.AND P3, PT, R46.reuse, RZ, PT ;  /* 0x000000ff2e00722a */ /* 0x040fe20003f6d000 */
[----:B------:R-:W-:Y:S01]  /*a690*/  BSSY.RECONVERGENT B1, `(.L_x_156) ;  /* 0x000003e000017945 */ /* 0x000fe20003800200 */
[----:B------:R-:W-:-:S02]  /*a6a0*/  DSETP.NEU.AND P2, PT, |R46|, +INF , PT ;  /* 0x7ff000002e00742a */ /* 0x000fc40003f4d200 */
[----:B------:R-:W-:Y:S01]  /*a6b0*/  VIADD R63, R38, 0xfffffc0c ;  /* 0xfffffc0c263f7836 */ /* 0x000fe20000000000 */
[----:B------:R-:W-:Y:S02]  /*a6c0*/  DSETP.NAN.AND P6, PT, R80, R80, PT ;  /* 0x000000505000722a */ /* 0x000fe40003fc8000 */
[----:B0-----:R-:W-:-:S08]  /*a6d0*/  DFMA R58, -R32, R34, 1 ;  /* 0x3ff00000203a742b */ /* 0x001fd00000000122 */
[----:B------:R-:W-:-:S08]  /*a6e0*/  DFMA R58, R58, R58, R58 ;  /* 0x0000003a3a3a722b */ /* 0x000fd0000000003a */
[----:B------:R-:W-:Y:S01]  /*a6f0*/  DFMA R58, R34, R58, R34 ;  /* 0x0000003a223a722b */ /* 0x000fe20000000022 */
[CC--:B------:R-:W-:Y:S02]  /*a700*/  SHF.L.U32 R34, R80.reuse, R63.reuse, RZ ;  /* 0x0000003f50227219 */ /* 0x0c0fe400000006ff */
[----:B------:R-:W-:Y:S02]  /*a710*/  SHF.L.U64.HI R63, R80, R63, R81 ;  /* 0x0000003f503f7219 */ /* 0x000fe40000010251 */
[----:B------:R-:W-:-:S03]  /*a720*/  ISETP.NE.U32.AND P0, PT, R34, RZ, PT ;  /* 0x000000ff2200720c */ /* 0x000fc60003f05070 */
[----:B------:R-:W-:Y:S01]  /*a730*/  DFMA R34, -R32, R58, 1 ;  /* 0x3ff000002022742b */ /* 0x000fe2000000013a */
[----:B------:R-:W-:Y:S01]  /*a740*/  ISETP.NE.AND.EX P0, PT, R63, -0x80000000, PT, P0 ;  /* 0x800000003f00780c */ /* 0x000fe20003f05300 */
[----:B------:R-:W-:-:S06]  /*a750*/  DMUL R62, R74, R102 ;  /* 0x000000664a3e7228 */ /* 0x000fcc0000000000 */
[----:B------:R-:W-:Y:S01]  /*a760*/  DFMA R58, R58, R34, R58 ;  /* 0x000000223a3a722b */ /* 0x000fe2000000003a */
[-C--:B------:R-:W-:Y:S02]  /*a770*/  FSEL R35, R60, R36.reuse, !P0 ;  /* 0x000000243c237208 */ /* 0x080fe40004000000 */
[-C--:B------:R-:W-:Y:S02]  /*a780*/  FSEL R60, R61, R37.reuse, !P0 ;  /* 0x000000253d3c7208 */ /* 0x080fe40004000000 */
[----:B------:R-:W-:Y:S01]  /*a790*/  FSEL R61, R35, R36, !P1 ;  /* 0x00000024233d7208 */ /* 0x000fe20004800000 */
[----:B------:R-:W-:Y:S01]  /*a7a0*/  DADD R34, R46, R80 ;  /* 0x000000002e227229 */ /* 0x000fe20000000050 */
[----:B------:R-:W-:Y:S02]  /*a7b0*/  FSEL R37, R60, R37, !P1 ;  /* 0x000000253c257208 */ /* 0x000fe40004800000 */
[----:B------:R-:W-:Y:S02]  /*a7c0*/  @!P1 FSEL R61, R61, RZ, !P4 ;  /* 0x000000ff3d3d9208 */ /* 0x000fe40006000000 */
[----:B------:R-:W-:Y:S01]  /*a7d0*/  @!P1 FSEL R37, R37, -QNAN , !P4 ;  /* 0xfff8000025259808 */ /* 0x000fe20006000000 */
[----:B------:R-:W-:Y:S01]  /*a7e0*/  DSETP.NEU.AND P4, PT, |R80|, +INF , PT ;  /* 0x7ff000005000742a */ /* 0x000fe20003f8d200 */
[----:B------:R-:W-:Y:S01]  /*a7f0*/  FSEL R61, R61, RZ, P3 ;  /* 0x000000ff3d3d7208 */ /* 0x000fe20001800000 */
[----:B------:R-:W-:Y:S01]  /*a800*/  DSETP.NAN.AND P1, PT, R46, R46, PT ;  /* 0x0000002e2e00722a */ /* 0x000fe20003f28000 */
[----:B------:R-:W-:-:S02]  /*a810*/  ISETP.NE.AND P0, PT, R168, 0x7ff00000, PT ;  /* 0x7ff00000a800780c */ /* 0x000fc40003f05270 */
[----:B------:R-:W-:Y:S02]  /*a820*/  FSEL R38, R166, R37, !P3 ;  /* 0x00000025a6267208 */ /* 0x000fe40005800000 */
[C---:B------:R-:W-:Y:S02]  /*a830*/  FSEL R36, R61.reuse, RZ, P2 ;  /* 0x000000ff3d247208 */ /* 0x040fe40001000000 */
[----:B------:R-:W-:Y:S02]  /*a840*/  FSEL R61, R61, R34, P0 ;  /* 0x000000223d3d7208 */ /* 0x000fe40000000000 */
[C---:B------:R-:W-:Y:S01]  /*a850*/  FSEL R34, R38.reuse, R147, P2 ;  /* 0x0000009326227208 */ /* 0x040fe20001000000 */
[----:B------:R-:W-:Y:S01]  /*a860*/  DSETP.NEU.AND P2, PT, R80, RZ, PT ;  /* 0x000000ff5000722a */ /* 0x000fe20003f4d000 */
[----:B------:R-:W-:Y:S02]  /*a870*/  FSEL R38, R38, R35, P0 ;  /* 0x0000002326267208 */ /* 0x000fe40000000000 */
[----:B------:R-:W-:-:S02]  /*a880*/  FSEL R36, R36, RZ, P4 ;  /* 0x000000ff24247208 */ /* 0x000fc40002000000 */
[----:B------:R-:W-:Y:S01]  /*a890*/  FSEL R37, R167, R34, !P4 ;  /* 0x00000022a7257208 */ /* 0x000fe20006000000 */
[----:B------:R-:W-:Y:S01]  /*a8a0*/  DMUL R34, R62, R58 ;  /* 0x0000003a3e227228 */ /* 0x000fe20000000000 */
[C---:B------:R-:W-:Y:S02]  /*a8b0*/  FSEL R36, R61.reuse, R36, P6 ;  /* 0x000000243d247208 */ /* 0x040fe40003000000 */
[C---:B------:R-:W-:Y:S02]  /*a8c0*/  FSEL R37, R38.reuse, R37, P6 ;  /* 0x0000002526257208 */ /* 0x040fe40003000000 */
[----:B------:R-:W-:Y:S02]  /*a8d0*/  @!P0 FSEL R61, R61, R36, P1 ;  /* 0x000000243d3d8208 */ /* 0x000fe40000800000 */
[----:B------:R-:W-:Y:S01]  /*a8e0*/  @!P0 FSEL R38, R38, R37, P1 ;  /* 0x0000002526268208 */ /* 0x000fe20000800000 */
[----:B------:R-:W-:Y:S01]  /*a8f0*/  DFMA R36, -R32, R34, R62 ;  /* 0x000000222024722b */ /* 0x000fe2000000013e */
[----:B------:R-:W-:Y:S01]  /*a900*/  FSEL R60, R61, RZ, P2 ;  /* 0x000000ff3d3c7208 */ /* 0x000fe20001000000 */
[----:B------:R-:W-:Y:S01]  /*a910*/  DSETP.NEU.AND P0, PT, R46, 1, PT ;  /* 0x3ff000002e00742a */ /* 0x000fe20003f0d000 */
[----:B------:R-:W-:Y:S01]  /*a920*/  FSEL R38, R38, 1.875, P2 ;  /* 0x3ff0000026267808 */ /* 0x000fe20001000000 */
[----:B------:R-:W-:-:S04]  /*a930*/  DSETP.NEU.AND P1, PT, R100, 1, PT ;  /* 0x3ff000006400742a */ /* 0x000fc80003f2d000 */
[----:B------:R-:W-:Y:S01]  /*a940*/  DFMA R34, R58, R36, R34 ;  /* 0x000000243a22722b */ /* 0x000fe20000000022 */
[----:B------:R-:W-:Y:S02]  /*a950*/  FSEL R60, R60, RZ, P0 ;  /* 0x000000ff3c3c7208 */ /* 0x000fe40000000000 */
[----:B------:R-:W-:Y:S01]  /*a960*/  FSEL R61, R38, 1.875, P0 ;  /* 0x3ff00000263d7808 */ /* 0x000fe20000000000 */
[----:B------:R-:W-:-:S05]  /*a970*/  DSETP.NEU.AND P0, PT, R92, RZ, PT ;  /* 0x000000ff5c00722a */ /* 0x000fca0003f0d000 */
[----:B------:R-:W-:Y:S01]  /*a980*/  DMUL R36, R88, R60 ;  /* 0x0000003c58247228 */ /* 0x000fe20000000000 */
[----:B------:R-:W-:Y:S01]  /*a990*/  FSEL R72, R118, RZ, P0 ;  /* 0x000000ff76487208 */ /* 0x000fe20000000000 */
[----:B------:R-:W-:Y:S01]  /*a9a0*/  FFMA R38, RZ, R33, R35 ;  /* 0x00000021ff267223 */ /* 0x000fe20000000023 */
[----:B------:R-:W-:Y:S02]  /*a9b0*/  FSEL R118, R119, 1.875, P0 ;  /* 0x3ff0000077767808 */ /* 0x000fe40000000000 */
[----:B------:R-:W-:Y:S02]  /*a9c0*/  FSEL R72, R72, RZ, P1 ;  /* 0x000000ff48487208 */ /* 0x000fe40000800000 */
[----:B------:R-:W-:Y:S01]  /*a9d0*/  FSEL R73, R118, 1.875, P1 ;  /* 0x3ff0000076497808 */ /* 0x000fe20000800000 */
[----:B------:R-:W-:Y:S01]  /*a9e0*/  DMUL R36, R80, -R36 ;  /* 0x8000002450247228 */ /* 0x000fe20000000000 */
[----:B------:R-:W-:Y:S02]  /*a9f0*/  FSETP.GT.AND P0, PT, |R38|, 1.469367938527859385e-39, PT ;  /* 0x001000002600780b */ /* 0x000fe40003f04200 */
[----:B------:R-:W-:-:S05]  /*aa00*/  FSETP.GEU.AND P1, PT, |R63|, 6.5827683646048100446e-37, PT ;  /* 0x036000003f00780b */ /* 0x000fca0003f2e200 */
[----:B------:R-:W-:-:S08]  /*aa10*/  DMUL R72, R36, R72 ;  /* 0x0000004824487228 */ /* 0x000fd00000000000 */
[----:B------:R-:W-:Y:S05]  /*aa20*/  @P0 BRA P1, `(.L_x_157) ;  /* 0x0000000000100947 */ /* 0x000fea0000800000 */
[----:B------:R-:W-:Y:S01]  /*aa30*/  IMAD.MOV.U32 R34, RZ, RZ, R32 ;  /* 0x000000ffff227224 */ /* 0x000fe200078e0020 */
[----:B------:R-:W-:Y:S01]  /*aa40*/  MOV R32, 0xaa70 ;  /* 0x0000aa7000207802 */ /* 0x000fe20000000f00 */
[----:B------:R-:W-:-:S07]  /*aa50*/  IMAD.MOV.U32 R35, RZ, RZ, R33 ;  /* 0x000000ffff237224 */ /* 0x000fce00078e0021 */
[----:B------:R-:W-:Y:S05]  /*aa60*/  CALL.REL.NOINC `($__internal_1_$__cuda_sm20_div_rn_f64_full) ;  /* 0x0000024400687944 */ /* 0x000fea0003c00000 */
.L_x_157:
[----:B------:R-:W-:Y:S05]  /*aa70*/  BSYNC.RECONVERGENT B1 ;  /* 0x0000000000017941 */ /* 0x000fea0003800200 */
.L_x_156:
[----:B------:R-:W-:Y:S01]  /*aa80*/  DFMA R72, R102, R72, R34 ;  /* 0x000000486648722b */ /* 0x000fe20000000022 */
[----:B------:R-:W-:Y:S01]  /*aa90*/  BSSY.RECONVERGENT B0, `(.L_x_158) ;  /* 0x000000a000007945 */ /* 0x000fe20003800200 */
[----:B------:R-:W-:Y:S01]  /*aaa0*/  DADD R34, -RZ, |R110| ;  /* 0x00000000ff227229 */ /* 0x000fe2000000056e */
[----:B------:R-:W-:Y:S01]  /*aab0*/  IMAD.MOV.U32 R33, RZ, RZ, 0x40000000 ;  /* 0x40000000ff217424 */ /* 0x000fe200078e00ff */
[----:B------:R-:W-:Y:S01]  /*aac0*/  DMUL R114, R114, R112 ;  /* 0x0000007072727228 */ /* 0x000fe20000000000 */
[----:B------:R-:W-:-:S03]  /*aad0*/  MOV R32, 0xab30 ;  /* 0x0000ab3000207802 */ /* 0x000fc60000000f00 */
[----:B------:R-:W-:-:S04]  /*aae0*/  DADD R72, R72, R26 ;  /* 0x0000000048487229 */ /* 0x000fc8000000001a */
[----:B------:R-:W-:Y:S02]  /*aaf0*/  IMAD.MOV.U32 R38, RZ, RZ, R34 ;  /* 0x000000ffff267224 */ /* 0x000fe400078e0022 */
[----:B------:R-:W-:Y:S02]  /*ab00*/  IMAD.MOV.U32 R34, RZ, RZ, RZ ;  /* 0x000000ffff227224 */ /* 0x000fe400078e00ff */
[----:B------:R-:W-:-:S11]  /*ab10*/  DFMA R114, R110, R72, -R114 ;  /* 0x000000486e72722b */ /* 0x000fd60000000872 */
[----:B------:R-:W-:Y:S05]  /*ab20*/  CALL.REL.NOINC `($_Z32DPRK_solver_threshold_fix_tissuePdS_iii$__internal_accurate_pow) ;  /* 0x0000024c00987944 */ /* 0x000fea0003c00000 */
[----:B------:R-:W-:Y:S05]  /*ab30*/  BSYNC.RECONVERGENT B0 ;  /* 0x0000000000007941 */ /* 0x000fea0003800200 */
.L_x_158:
[C---:B------:R-:W-:Y:S01]  /*ab40*/  DADD R32, R110.reuse, 2 ;  /* 0x400000006e207429 */ /* 0x040fe20000000000 */
[----:B------:R-:W-:Y:S01]  /*ab50*/  BSSY.RECONVERGENT B0, `(.L_x_159) ;  /* 0x000000e000007945 */ /* 0x000fe20003800200 */
[C---:B------:R-:W-:Y:S02]  /*ab60*/  DSETP.NEU.AND P0, PT, R110.reuse, RZ, PT ;  /* 0x000000ff6e00722a */ /* 0x040fe40003f0d000 */
[----:B------:R-:W-:-:S06]  /*ab70*/  DSETP.NEU.AND P2, PT, R110, 1, PT ;  /* 0x3ff000006e00742a */ /* 0x000fcc0003f4d000 */
[----:B------:R-:W-:Y:S02]  /*ab80*/  LOP3.LUT R32, R33, 0x7ff00000, RZ, 0xc0, !PT ;  /* 0x7ff0000021207812 */ /* 0x000fe400078ec0ff */
[----:B------:R-:W-:Y:S02]  /*ab90*/  FSEL R33, R37, RZ, P0 ;  /* 0x000000ff25217208 */ /* 0x000fe40000000000 */
[----:B------:R-:W-:Y:S02]  /*aba0*/  ISETP.NE.AND P1, PT, R32, 0x7ff00000, PT ;  /* 0x7ff000002000780c */ /* 0x000fe40003f25270 */
[----:B------:R-:W-:-:S11]  /*abb0*/  FSEL R32, R36, RZ, P0 ;  /* 0x000000ff24207208 */ /* 0x000fd60000000000 */
[----:B------:R-:W-:Y:S05]  /*abc0*/  @P1 BRA `(.L_x_160) ;  /* 0x0000000000181947 */ /* 0x000fea0003800000 */
[----:B------:R-:W-:-:S14]  /*abd0*/  DSETP.NAN.AND P0, PT, R110, R110, PT ;  /* 0x0000006e6e00722a */ /* 0x000fdc0003f08000 */
[----:B------:R-:W-:Y:S01]  /*abe0*/  @P0 DADD R32, R110, 2 ;  /* 0x400000006e200429 */ /* 0x000fe20000000000 */
[----:B------:R-:W-:Y:S10]  /*abf0*/  @P0 BRA `(.L_x_160) ;  /* 0x00000000000c0947 */ /* 0x000ff40003800000 */
[----:B------:R-:W-:-:S14]  /*ac00*/  DSETP.NEU.AND P0, PT, |R110|, +INF , PT ;  /* 0x7ff000006e00742a */ /* 0x000fdc0003f0d200 */
[----:B------:R-:W-:Y:S02]  /*ac10*/  @!P0 IMAD.MOV.U32 R32, RZ, RZ, 0x0 ;  /* 0x00000000ff208424 */ /* 0x000fe400078e00ff */
[----:B------:R-:W-:-:S07]  /*ac20*/  @!P0 IMAD.MOV.U32 R33, RZ, RZ, 0x7ff00000 ;  /* 0x7ff00000ff218424 */ /* 0x000fce00078e00ff */
.L_x_160:
[----:B------:R-:W-:Y:S05]  /*ac30*/  BSYNC.RECONVERGENT B0 ;  /* 0x0000000000007941 */ /* 0x000fea0003800200 */
.L_x_159:
[----:B------:R-:W-:Y:S01]  /*ac40*/  FSEL R35, R33, 1.875, P2 ;  /* 0x3ff0000021237808 */ /* 0x000fe20001000000 */
[----:B------:R-:W-:Y:S01]  /*ac50*/  BSSY.RECONVERGENT B1, `(.L_x_161) ;  /* 0x000001a000017945 */ /* 0x000fe20003800200 */
[----:B------:R-:W-:Y:S01]  /*ac60*/  FSEL R34, R32, RZ, P2 ;  /* 0x000000ff20227208 */ /* 0x000fe20001000000 */
[----:B------:R-:W-:Y:S01]  /*ac70*/  IMAD.MOV.U32 R32, RZ, RZ, 0x1 ;  /* 0x00000001ff207424 */ /* 0x000fe200078e00ff */
[----:B------:R-:W0:Y:S01]  /*ac80*/  MUFU.RCP64H R33, R35 ;  /* 0x0000002300217308 */ /* 0x000e220000001800 */
[----:B------:R-:W-:Y:S02]  /*ac90*/  FSETP.GEU.AND P3, PT, |R115|, 6.5827683646048100446e-37, PT ;  /* 0x036000007300780b */ /* 0x000fe40003f6e200 */
[----:B------:R-:W-:Y:S02]  /*aca0*/  ISETP.NE.U32.AND P0, PT, R129, RZ, PT ;  /* 0x000000ff8100720c */ /* 0x000fe40003f05070 */
[----:B------:R-:W-:Y:S02]  /*acb0*/  ISETP.GE.AND P2, PT, R31, RZ, PT ;  /* 0x000000ff1f00720c */ /* 0x000fe40003f46270 */
[----:B------:R-:W-:-:S04]  /*acc0*/  ISETP.NE.AND.EX P0, PT, R146, -0x80000000, PT, P0 ;  /* 0x800000009200780c */ /* 0x000fc80003f05300 */
[----:B------:R-:W-:Y:S01]  /*acd0*/  PLOP3.LUT P0, PT, P0, PT, PT, 0x8, 0x80 ;  /* 0x000000000080781c */ /* 0x000fe2000070e170 */
        /* <DEDUP_REMOVED lines=17> */
.L_x_162:
[----:B------:R-:W-:Y:S05]  /*adf0*/  BSYNC.RECONVERGENT B1 ;  /* 0x0000000000017941 */ /* 0x000fea0003800200 */
.L_x_161:
[----:B------:R-:W-:Y:S01]  /*ae00*/  DADD R34, -RZ, |R30| ;  /* 0x00000000ff227229 */ /* 0x000fe2000000051e */
[----:B------:R-:W-:Y:S01]  /*ae10*/  BSSY.RECONVERGENT B0, `(.L_x_163) ;  /* 0x0000006000007945 */ /* 0x000fe20003800200 */
[----:B------:R-:W-:-:S08]  /*ae20*/  DADD R32, -RZ, -R94 ;  /* 0x00000000ff207229 */ /* 0x000fd0000000095e */
[----:B------:R-:W-:Y:S02]  /*ae30*/  IMAD.MOV.U32 R38, RZ, RZ, R34 ;  /* 0x000000ffff267224 */ /* 0x000fe400078e0022 */
[----:B------:R-:W-:Y:S01]  /*ae40*/  IMAD.MOV.U32 R34, RZ, RZ, R32 ;  /* 0x000000ffff227224 */ /* 0x000fe200078e0020 */
[----:B------:R-:W-:-:S07]  /*ae50*/  MOV R32, 0xae70 ;  /* 0x0000ae7000207802 */ /* 0x000fce0000000f00 */
[----:B------:R-:W-:Y:S05]  /*ae60*/  CALL.REL.NOINC `($_Z32DPRK_solver_threshold_fix_tissuePdS_iii$__internal_accurate_pow) ;  /* 0x0000024800c87944 */ /* 0x000fea0003c00000 */
[----:B------:R-:W-:Y:S05]  /*ae70*/  BSYNC.RECONVERGENT B0 ;  /* 0x0000000000007941 */ /* 0x000fea0003800200 */
.L_x_163:
[----:B------:R-:W-:Y:S01]  /*ae80*/  DSETP.NEU.AND P1, PT, R30, RZ, PT ;  /* 0x000000ff1e00722a */ /* 0x000fe20003f2d000 */
[----:B------:R-:W-:Y:S01]  /*ae90*/  BSSY.RECONVERGENT B0, `(.L_x_164) ;  /* 0x0000012000007945 */ /* 0x000fe20003800200 */
[----:B------:R-:W-:-:S10]  /*aea0*/  DADD R32, -RZ, -R36 ;  /* 0x00000000ff207229 */ /* 0x000fd40000000924 */
[-C--:B------:R-:W-:Y:S02]  /*aeb0*/  FSEL R35, R32, R36.reuse, P0 ;  /* 0x0000002420237208 */ /* 0x080fe40000000000 */
[-C--:B------:R-:W-:Y:S02]  /*aec0*/  FSEL R34, R33, R37.reuse, P0 ;  /* 0x0000002521227208 */ /* 0x080fe40000000000 */
[----:B------:R-:W-:Y:S02]  /*aed0*/  FSEL R32, R35, R36, !P2 ;  /* 0x0000002423207208 */ /* 0x000fe40005000000 */
[----:B------:R-:W-:Y:S01]  /*aee0*/  FSEL R33, R34, R37, !P2 ;  /* 0x0000002522217208 */ /* 0x000fe20005000000 */
[----:B------:R-:W-:Y:S06]  /*aef0*/  @P1 BRA `(.L_x_165) ;  /* 0x0000000000201947 */ /* 0x000fec0003800000 */
        /* <DEDUP_REMOVED lines=8> */
.L_x_165:
[----:B------:R-:W-:-:S06]  /*af80*/  DSETP.NEU.AND P1, PT, -R94, R156, PT ;  /* 0x0000009c5e00722a */ /* 0x000fcc0003f2d100 */
[----:B------:R-:W-:Y:S02]  /*af90*/  @!P2 FSEL R32, R32, RZ, !P1 ;  /* 0x000000ff2020a208 */ /* 0x000fe40004800000 */
[----:B------:R-:W-:-:S07]  /*afa0*/  @!P2 FSEL R33, R33, -QNAN , !P1 ;  /* 0xfff800002121a808 */ /* 0x000fce0004800000 */
.L_x_166:
[----:B------:R-:W-:Y:S05]  /*afb0*/  BSYNC.RECONVERGENT B0 ;  /* 0x0000000000007941 */ /* 0x000fea0003800200 */
.L_x_164:
[----:B------:R-:W-:Y:S01]  /*afc0*/  DADD R34, R30, -R94 ;  /* 0x000000001e227229 */ /* 0x000fe2000000085e */
[----:B------:R-:W-:Y:S09]  /*afd0*/  BSSY.RECONVERGENT B0, `(.L_x_167) ;  /* 0x000001d000007945 */ /* 0x000ff20003800200 */
[----:B------:R-:W-:-:S04]  /*afe0*/  LOP3.LUT R34, R35, 0x7ff00000, RZ, 0xc0, !PT ;  /* 0x7ff0000023227812 */ /* 0x000fc800078ec0ff */
[----:B------:R-:W-:-:S13]  /*aff0*/  ISETP.NE.AND P1, PT, R34, 0x7ff00000, PT ;  /* 0x7ff000002200780c */ /* 0x000fda0003f25270 */
[----:B------:R-:W-:Y:S05]  /*b000*/  @P1 BRA `(.L_x_168) ;  /* 0x0000000000641947 */ /* 0x000fea0003800000 */
[----:B------:R-:W-:-:S06]  /*b010*/  DSETP.NAN.AND P1, PT, -R94, -R94, PT ;  /* 0x8000005e5e00722a */ /* 0x000fcc0003f28100 */
[----:B------:R-:W-:-:S14]  /*b020*/  DSETP.NUM.AND P1, PT, R30, R30, !P1 ;  /* 0x0000001e1e00722a */ /* 0x000fdc0004f27000 */
[----:B------:R-:W-:Y:S01]  /*b030*/  @!P1 DADD R32, R30, -R94 ;  /* 0x000000001e209229 */ /* 0x000fe2000000085e */
        /* <DEDUP_REMOVED lines=11> */
.L_x_169:
        /* <DEDUP_REMOVED lines=11> */
.L_x_168:
[----:B------:R-:W-:Y:S05]  /*b1a0*/  BSYNC.RECONVERGENT B0 ;  /* 0x0000000000007941 */ /* 0x000fea0003800200 */
.L_x_167:
[----:B------:R-:W0:Y:S01]  /*b1b0*/  MUFU.RCP64H R35, R91 ;  /* 0x0000005b00237308 */ /* 0x000e220000001800 */
[----:B------:R-:W-:Y:S01]  /*b1c0*/  IMAD.MOV.U32 R34, RZ, RZ, 0x1 ;  /* 0x00000001ff227424 */ /* 0x000fe200078e00ff */
[----:B------:R-:W-:Y:S01]  /*b1d0*/  DMUL R62, R84, R112 ;  /* 0x00000070543e7228 */ /* 0x000fe20000000000 */
[----:B------:R-:W-:Y:S01]  /*b1e0*/  BSSY.RECONVERGENT B1, `(.L_x_170) ;  /* 0x000001c000017945 */ /* 0x000fe20003800200 */
[----:B------:R-:W-:Y:S01]  /*b1f0*/  DSETP.NEU.AND P0, PT, R30, 1, PT ;  /* 0x3ff000001e00742a */ /* 0x000fe20003f0d000 */
[----:B------:R-:W-:Y:S01]  /*b200*/  ISETP.NE.AND P2, PT, R39, RZ, PT ;  /* 0x000000ff2700720c */ /* 0x000fe20003f45270 */
[----:B------:R-:W-:-:S06]  /*b210*/  DSETP.NEU.AND P1, PT, R94, RZ, PT ;  /* 0x000000ff5e00722a */ /* 0x000fcc0003f2d000 */
[----:B------:R-:W-:Y:S02]  /*b220*/  FSEL R32, R32, RZ, P1 ;  /* 0x000000ff20207208 */ /* 0x000fe40000800000 */
[----:B------:R-:W-:Y:S02]  /*b230*/  FSEL R33, R33, 1.875, P1 ;  /* 0x3ff0000021217808 */ /* 0x000fe40000800000 */
[----:B------:R-:W-:Y:S01]  /*b240*/  FSEL R32, R32, RZ, P0 ;  /* 0x000000ff20207208 */ /* 0x000fe20000000000 */
[----:B0-----:R-:W-:Y:S01]  /*b250*/  DFMA R36, -R90, R34, 1 ;  /* 0x3ff000005a24742b */ /* 0x001fe20000000122 */
[----:B------:R-:W-:Y:S02]  /*b260*/  FSEL R33, R33, 1.875, P0 ;  /* 0x3ff0000021217808 */ /* 0x000fe40000000000 */
[----:B------:R-:W-:-:S04]  /*b270*/  FSETP.GEU.AND P3, PT, |R63|, 6.5827683646048100446e-37, PT ;  /* 0x036000003f00780b */ /* 0x000fc80003f6e200 */
[----:B------:R-:W-:Y:S02]  /*b280*/  DMUL R32, R6, R32 ;  /* 0x0000002006207228 */ /* 0x000fe40000000000 */
[----:B------:R-:W-:-:S06]  /*b290*/  DFMA R36, R36, R36, R36 ;  /* 0x000000242424722b */ /* 0x000fcc0000000024 */
[----:B------:R-:W-:Y:S02]  /*b2a0*/  DMUL R118, R32, R118 ;  /* 0x0000007620767228 */ /* 0x000fe40000000000 */
        /* <DEDUP_REMOVED lines=15> */
.L_x_171:
[----:B------:R-:W-:Y:S05]  /*b3a0*/  BSYNC.RECONVERGENT B1 ;  /* 0x0000000000017941 */ /* 0x000fea0003800200 */
.L_x_170:
[----:B------:R-:W0:Y:S01]  /*b3b0*/  MUFU.RCP64H R33, R91 ;  /* 0x0000005b00217308 */ /* 0x000e220000001800 */
[----:B------:R-:W-:Y:S01]  /*b3c0*/  IMAD.MOV.U32 R32, RZ, RZ, 0x1 ;  /* 0x00000001ff207424 */ /* 0x000fe200078e00ff */
[----:B------:R-:W-:Y:S01]  /*b3d0*/  DMUL R62, R84, R110 ;  /* 0x0000006e543e7228 */ /* 0x000fe20000000000 */
[----:B------:R-:W-:Y:S01]  /*b3e0*/  BSSY.RECONVERGENT B1, `(.L_x_172) ;  /* 0x0000017000017945 */ /* 0x000fe20003800200 */
[----:B------:R-:W-:Y:S02]  /*b3f0*/  DADD R116, R116, -1 ;  /* 0xbff0000074747429 */ /* 0x000fe40000000000 */
[----:B------:R-:W-:-:S06]  /*b400*/  DSETP.NEU.AND P3, PT, R6, RZ, PT ;  /* 0x000000ff0600722a */ /* 0x000fcc0003f6d000 */
        /* <DEDUP_REMOVED lines=20> */
.L_x_173:
[----:B------:R-:W-:Y:S05]  /*b550*/  BSYNC.RECONVERGENT B1 ;  /* 0x0000000000017941 */ /* 0x000fea0003800200 */
.L_x_172:
[----:B------:R-:W-:Y:S01]  /*b560*/  DMUL R118, R118, R34 ;  /* 0x0000002276767228 */ /* 0x000fe20000000000 */
[----:B------:R-:W-:Y:S07]  /*b570*/  BSSY.RECONVERGENT B6, `(.L_x_174) ;  /* 0x00001a8000067945 */ /* 0x000fee0003800200 */
[----:B------:R-:W-:Y:S01]  /*b580*/  DFMA R30, R30, R72, R118 ;  /* 0x000000481e1e722b */ /* 0x000fe20000000076 */
[----:B------:R-:W-:Y:S10]  /*b590*/  @P2 BRA `(.L_x_175) ;  /* 0x0000000000f02947 */ /* 0x000ff40003800000 */
        /* <DEDUP_REMOVED lines=28> */
.L_x_177:
[----:B------:R-:W-:Y:S05]  /*b760*/  BSYNC.RECONVERGENT B7 ;  /* 0x0000000000077941 */ /* 0x000fea0003800200 */
.L_x_176:
        /* <DEDUP_REMOVED lines=31> */
.L_x_175:
        /* <DEDUP_REMOVED lines=31> */
.L_x_181:
[----:B------:R-:W-:Y:S05]  /*bb50*/  BSYNC.RECONVERGENT B7 ;  /* 0x0000000000077941 */ /* 0x000fea0003800200 */
.L_x_180:
        /* <DEDUP_REMOVED lines=31> */
.L_x_179:
        /* <DEDUP_REMOVED lines=30> */
.L_x_184:
[----:B------:R-:W-:Y:S05]  /*bf30*/  BSYNC.RECONVERGENT B7 ;  /* 0x0000000000077941 */ /* 0x000fea0003800200 */
.L_x_183:
        /* <DEDUP_REMOVED lines=57> */
.L_x_186:
[----:B------:R-:W-:Y:S05]  /*c2d0*/  BSYNC.RECONVERGENT B7 ;  /* 0x0000000000077941 */ /* 0x000fea0003800200 */
.L_x_185:
        /* <DEDUP_REMOVED lines=32> */
.L_x_182:
        /* <DEDUP_REMOVED lines=28> */
.L_x_188:
[----:B------:R-:W-:Y:S05]  /*c6a0*/  BSYNC.RECONVERGENT B7 ;  /* 0x0000000000077941 */ /* 0x000fea0003800200 */
.L_x_187:
        /* <DEDUP_REMOVED lines=57> */
.L_x_190:
[----:B------:R-:W-:Y:S05]  /*ca40*/  BSYNC.RECONVERGENT B7 ;  /* 0x0000000000077941 */ /* 0x000fea0003800200 */
.L_x_189:
        /* <DEDUP_REMOVED lines=58> */
.L_x_192:
[----:B------:R-:W-:Y:S05]  /*cdf0*/  BSYNC.RECONVERGENT B7 ;  /* 0x0000000000077941 */ /* 0x000fea0003800200 */
.L_x_191:
        /* <DEDUP_REMOVED lines=31> */
.L_x_178:
[----:B------:R-:W-:Y:S05]  /*cff0*/  BSYNC.RECONVERGENT B6 ;  /* 0x0000000000067941 */ /* 0x000fea0003800200 */
.L_x_174:
        /* <DEDUP_REMOVED lines=16> */
.L_x_194:
        /* <DEDUP_REMOVED lines=8> */
[----:B------:R-:W-:Y:S02]  /*d180*/  @!P1 FSEL R55, R55, RZ, !P2 ;  /* 0x000000ff37379208 */ /* 0x000fe40005000000 */
[----:B------:R-:W-:Y:S02]  /*d190*/  @!P1 FSEL R56, R56, -QNAN , !P2 ;  /* 0xfff8000038389808 */ /* 0x000fe40005000000 */
[----:B------:R-:W-:Y:S01]  /*d1a0*/  ISETP.NE.AND.EX P0, PT, R35, -0x80000000, PT, P0 ;  /* 0x800000002300780c */ /* 0x000fe20003f05300 */
[----:B------:R-:W-:-:S02]  /*d1b0*/  IMAD.MOV.U32 R34, RZ, RZ, R55 ;  /* 0x000000ffff227224 */ /* 0x000fc400078e0037 */
[----:B------:R-:W-:Y:S01]  /*d1c0*/  IMAD.MOV.U32 R35, RZ, RZ, R56 ;  /* 0x000000ffff237224 */ /* 0x000fe200078e0038 */
[----:B------:R-:W-:-:S13]  /*d1d0*/  PLOP3.LUT P0, PT, P0, PT, PT, 0x8, 0x80 ;  /* 0x000000000080781c */ /* 0x000fda000070e170 */
.L_x_195:
[----:B------:R-:W-:Y:S05]  /*d1e0*/  BSYNC.RECONVERGENT B0 ;  /* 0x0000000000007941 */ /* 0x000fea0003800200 */
.L_x_193:
        /* <DEDUP_REMOVED lines=17> */
.L_x_198:
        /* <DEDUP_REMOVED lines=11> */
.L_x_197:
[----:B------:R-:W-:Y:S05]  /*d3b0*/  BSYNC.RECONVERGENT B0 ;  /* 0x0000000000007941 */ /* 0x000fea0003800200 */
.L_x_196:
[----:B------:R-:W-:Y:S01]  /*d3c0*/  DADD R32, R78, R32 ;  /* 0x000000004e207229 */ /* 0x000fe20000000020 */
[----:B------:R-:W-:Y:S01]  /*d3d0*/  IMAD.MOV.U32 R24, RZ, RZ, 0x1 ;  /* 0x00000001ff187424 */ /* 0x000fe200078e00ff */
[----:B------:R-:W-:Y:S01]  /*d3e0*/  FSEL R34, R34, RZ, !P5 ;  /* 0x000000ff22227208 */ /* 0x000fe20006800000 */
[----:B------:R-:W-:Y:S01]  /*d3f0*/  BSSY.RECONVERGENT B1, `(.L_x_199) ;  /* 0x0000019000017945 */ /* 0x000fe20003800200 */
[----:B------:R-:W-:-:S04]  /*d400*/  FSEL R35, R35, 1.875, !P5 ;  /* 0x3ff0000023237808 */ /* 0x000fc80006800000 */
[----:B------:R-:W-:Y:S02]  /*d410*/  DADD R36, R82, R32 ;  /* 0x0000000052247229 */ /* 0x000fe40000000020 */
[----:B------:R-:W-:-:S04]  /*d420*/  DFMA R28, R88, R34, -R28 ;  /* 0x00000022581c722b */ /* 0x000fc8000000081c */
[----:B------:R-:W0:Y:S04]  /*d430*/  MUFU.RCP64H R25, R37 ;  /* 0x0000002500197308 */ /* 0x000e280000001800 */
[----:B------:R-:W-:-:S08]  /*d440*/  DADD R28, R104, R28 ;  /* 0x00000000681c7229 */ /* 0x000fd0000000001c */
[----:B------:R-:W-:Y:S02]  /*d450*/  DADD R62, R82, R28 ;  /* 0x00000000523e7229 */ /* 0x000fe4000000001c */
        /* <DEDUP_REMOVED lines=18> */
.L_x_200:
[----:B------:R-:W-:Y:S05]  /*d580*/  BSYNC.RECONVERGENT B1 ;  /* 0x0000000000017941 */ /* 0x000fea0003800200 */
.L_x_199:
        /* <DEDUP_REMOVED lines=16> */
.L_x_202:
[--C-:B------:R-:W-:Y:S01]  /*d690*/  SHF.R.U32.HI R28, RZ, 0x14, R9.reuse ;  /* 0x00000014ff1c7819 */ /* 0x100fe20000011609 */
[----:B------:R-:W-:Y:S01]  /*d6a0*/  DADD R34, -RZ, |R24| ;  /* 0x00000000ff227229 */ /* 0x000fe20000000518 */
[----:B------:R-:W-:Y:S01]  /*d6b0*/  BSSY.RECONVERGENT B1, `(.L_x_204) ;  /* 0x000000d000017945 */ /* 0x000fe20003800200 */
[----:B------:R-:W-:Y:S01]  /*d6c0*/  IMAD.MOV.U32 R33, RZ, RZ, R9 ;  /* 0x000000ffff217224 */ /* 0x000fe200078e0009 */
[----:B------:R-:W-:Y:S02]  /*d6d0*/  LOP3.LUT R28, R28, 0x7ff, RZ, 0xc0, !PT ;  /* 0x000007ff1c1c7812 */ /* 0x000fe400078ec0ff */
[----:B------:R-:W-:-:S03]  /*d6e0*/  MOV R32, 0xd780 ;  /* 0x0000d78000207802 */ /* 0x000fc60000000f00 */
[----:B------:R-:W-:Y:S02]  /*d6f0*/  VIADD R29, R28, 0xfffffc0c ;  /* 0xfffffc0c1c1d7836 */ /* 0x000fe40000000000 */
[----:B------:R-:W-:Y:S02]  /*d700*/  IMAD.MOV.U32 R38, RZ, RZ, R34 ;  /* 0x000000ffff267224 */ /* 0x000fe400078e0022 */
[----:B------:R-:W-:Y:S01]  /*d710*/  IMAD.MOV.U32 R34, RZ, RZ, R8 ;  /* 0x000000ffff227224 */ /* 0x000fe200078e0008 */
[CC--:B------:R-:W-:Y:S02]  /*d720*/  SHF.L.U32 R28, R8.reuse, R29.reuse, RZ ;  /* 0x0000001d081c7219 */ /* 0x0c0fe400000006ff */
[----:B------:R-:W-:Y:S02]  /*d730*/  SHF.L.U64.HI R29, R8, R29, R9 ;  /* 0x0000001d081d7219 */ /* 0x000fe40000010209 */
[----:B------:R-:W-:-:S04]  /*d740*/  ISETP.NE.U32.AND P0, PT, R28, RZ, PT ;  /* 0x000000ff1c00720c */ /* 0x000fc80003f05070 */
[----:B------:R-:W-:-:S04]  /*d750*/  ISETP.NE.AND.EX P0, PT, R29, -0x80000000, PT, P0 ;  /* 0x800000001d00780c */ /* 0x000fc80003f05300 */
[----:B------:R-:W-:-:S13]  /*d760*/  PLOP3.LUT P0, PT, P0, PT, PT, 0x8, 0x80 ;  /* 0x000000000080781c */ /* 0x000fda000070e170 */
[----:B------:R-:W-:Y:S05]  /*d770*/  CALL.REL.NOINC `($_Z32DPRK_solver_threshold_fix_tissuePdS_iii$__internal_accurate_pow) ;  /* 0x0000022000847944 */ /* 0x000fea0003c00000 */
[----:B------:R-:W-:Y:S05]  /*d780*/  BSYNC.RECONVERGENT B1 ;  /* 0x0000000000017941 */ /* 0x000fea0003800200 */
.L_x_204:
        /* <DEDUP_REMOVED lines=9> */
.L_x_203:
[----:B------:R-:W-:Y:S05]  /*d820*/  BSYNC.RECONVERGENT B0 ;  /* 0x0000000000007941 */ /* 0x000fea0003800200 */
.L_x_201:
        /* <DEDUP_REMOVED lines=19> */
.L_x_207:
        /* <DEDUP_REMOVED lines=11> */
.L_x_206:
[----:B------:R-:W-:Y:S05]  /*da10*/  BSYNC.RECONVERGENT B0 ;  /* 0x0000000000007941 */ /* 0x000fea0003800200 */
.L_x_205:
[----:B------:R-:W-:Y:S01]  /*da20*/  DADD R34, -RZ, |R102| ;  /* 0x00000000ff227229 */ /* 0x000fe20000000566 */
[----:B------:R-:W-:Y:S01]  /*da30*/  BSSY.RECONVERGENT B0, `(.L_x_208) ;  /* 0x000000c000007945 */ /* 0x000fe20003800200 */
[----:B------:R-:W-:Y:S01]  /*da40*/  DSETP.NEU.AND P0, PT, R8, RZ, PT ;  /* 0x000000ff0800722a */ /* 0x000fe20003f0d000 */
[----:B------:R-:W-:Y:S01]  /*da50*/  IMAD.MOV.U32 R33, RZ, RZ, 0x40000000 ;  /* 0x40000000ff217424 */ /* 0x000fe200078e00ff */
[----:B------:R-:W-:Y:S01]  /*da60*/  DSETP.NEU.AND P1, PT, R24, 1, PT ;  /* 0x3ff000001800742a */ /* 0x000fe20003f2d000 */
[----:B------:R-:W-:-:S03]  /*da70*/  MOV R32, 0xdaf0 ;  /* 0x0000daf000207802 */ /* 0x000fc60000000f00 */
[----:B------:R-:W-:Y:S02]  /*da80*/  FSEL R24, R28, RZ, P0 ;  /* 0x000000ff1c187208 */ /* 0x000fe40000000000 */
[----:B------:R-:W-:Y:S01]  /*da90*/  FSEL R28, R29, 1.875, P0 ;  /* 0x3ff000001d1c7808 */ /* 0x000fe20000000000 */
[----:B------:R-:W-:Y:S01]  /*daa0*/  IMAD.MOV.U32 R38, RZ, RZ, R34 ;  /* 0x000000ffff267224 */ /* 0x000fe200078e0022 */
[----:B------:R-:W-:Y:S01]  /*dab0*/  FSEL R24, R24, RZ, P1 ;  /* 0x000000ff18187208 */ /* 0x000fe20000800000 */
[----:B------:R-:W-:Y:S01]  /*dac0*/  IMAD.MOV.U32 R34, RZ, RZ, RZ ;  /* 0x000000ffff227224 */ /* 0x000fe200078e00ff */
[----:B------:R-:W-:-:S07]  /*dad0*/  FSEL R25, R28, 1.875, P1 ;  /* 0x3ff000001c197808 */ /* 0x000fce0000800000 */
[----:B------:R-:W-:Y:S05]  /*dae0*/  CALL.REL.NOINC `($_Z32DPRK_solver_threshold_fix_tissuePdS_iii$__internal_accurate_pow) ;  /* 0x0000021c00a87944 */ /* 0x000fea0003c00000 */
[----:B------:R-:W-:Y:S05]  /*daf0*/  BSYNC.RECONVERGENT B0 ;  /* 0x0000000000007941 */ /* 0x000fea0003800200 */
.L_x_208:
[----:B------:R-:W-:Y:S01]  /*db00*/  DMUL R28, R152, R24 ;  /* 0x00000018981c7228 */ /* 0x000fe20000000000 */
[----:B------:R-:W-:Y:S01]  /*db10*/  BSSY.RECONVERGENT B0, `(.L_x_209) ;  /* 0x000001b000007945 */ /* 0x000fe20003800200 */
[----:B------:R-:W-:Y:S01]  /*db20*/  IMAD.MOV.U32 R24, RZ, RZ, 0x1 ;  /* 0x00000001ff187424 */ /* 0x000fe200078e00ff */
[----:B------:R-:W-:Y:S01]  /*db30*/  DSETP.NEU.AND P0, PT, R102, RZ, PT ;  /* 0x000000ff6600722a */ /* 0x000fe20003f0d000 */
[----:B------:R-:W-:Y:S02]  /*db40*/  FSETP.GEU.AND P3, PT, |R103|, 6.5827683646048100446e-37, PT ;  /* 0x036000006700780b */ /* 0x000fe40003f6e200 */
[----:B------:R-:W0:Y:S02]  /*db50*/  MUFU.RCP64H R25, R29 ;  /* 0x0000001d00197308 */ /* 0x000e240000001800 */
[----:B0-----:R-:W-:-:S08]  /*db60*/  DFMA R32, -R28, R24, 1 ;  /* 0x3ff000001c20742b */ /* 0x001fd00000000118 */
[----:B------:R-:W-:-:S08]  /*db70*/  DFMA R32, R32, R32, R32 ;  /* 0x000000202020722b */ /* 0x000fd00000000020 */
[----:B------:R-:W-:-:S08]  /*db80*/  DFMA R32, R24, R32, R24 ;  /* 0x000000201820722b */ /* 0x000fd00000000018 */
[----:B------:R-:W-:-:S08]  /*db90*/  DFMA R24, -R28, R32, 1 ;  /* 0x3ff000001c18742b */ /* 0x000fd00000000120 */
[----:B------:R-:W-:Y:S02]  /*dba0*/  DFMA R24, R32, R24, R32 ;  /* 0x000000182018722b */ /* 0x000fe40000000020 */
[----:B------:R-:W-:-:S06]  /*dbb0*/  DADD R32, R102, 2 ;  /* 0x4000000066207429 */ /* 0x000fcc0000000000 */
[----:B------:R-:W-:-:S04]  /*dbc0*/  DMUL R34, R102, R24 ;  /* 0x0000001866227228 */ /* 0x000fc80000000000 */
[----:B------:R-:W-:-:S04]  /*dbd0*/  LOP3.LUT R32, R33, 0x7ff00000, RZ, 0xc0, !PT ;  /* 0x7ff0000021207812 */ /* 0x000fc800078ec0ff */
[----:B------:R-:W-:Y:S01]  /*dbe0*/  DFMA R56, -R28, R34, R102 ;  /* 0x000000221c38722b */ /* 0x000fe20000000166 */
[----:B------:R-:W-:-:S07]  /*dbf0*/  ISETP.NE.AND P1, PT, R32, 0x7ff00000, PT ;  /* 0x7ff000002000780c */ /* 0x000fce0003f25270 */
[----:B------:R-:W-:Y:S01]  /*dc00*/  DFMA R24, R24, R56, R34 ;  /* 0x000000381818722b */ /* 0x000fe20000000022 */
[----:B------:R-:W-:Y:S02]  /*dc10*/  FSEL R56, R36, RZ, P0 ;  /* 0x000000ff24387208 */ /* 0x000fe40000000000 */
[----:B------:R-:W-:-:S07]  /*dc20*/  FSEL R57, R37, RZ, P0 ;  /* 0x000000ff25397208 */ /* 0x000fce0000000000 */
[----:B------:R-:W-:-:S05]  /*dc30*/  FFMA R33, RZ, R29, R25 ;  /* 0x0000001dff217223 */ /* 0x000fca0000000019 */
[----:B------:R-:W-:Y:S01]  /*dc40*/  FSETP.GT.AND P2, PT, |R33|, 1.469367938527859385e-39, PT ;  /* 0x001000002100780b */ /* 0x000fe20003f44200 */
[----:B------:R-:W-:-:S12]  /*dc50*/  @P1 BRA `(.L_x_210) ;  /* 0x0000000000181947 */ /* 0x000fd80003800000 */
[----:B------:R-:W-:-:S14]  /*dc60*/  DSETP.NAN.AND P0, PT, R102, R102, PT ;  /* 0x000000666600722a */ /* 0x000fdc0003f08000 */
[----:B------:R-:W-:Y:S01]  /*dc70*/  @P0 DADD R56, R102, 2 ;  /* 0x4000000066380429 */ /* 0x000fe20000000000 */
[----:B------:R-:W-:Y:S10]  /*dc80*/  @P0 BRA `(.L_x_210) ;  /* 0x00000000000c0947 */ /* 0x000ff40003800000 */
[----:B------:R-:W-:-:S14]  /*dc90*/  DSETP.NEU.AND P0, PT, |R102|, +INF , PT ;  /* 0x7ff000006600742a */ /* 0x000fdc0003f0d200 */
[----:B------:R-:W-:Y:S02]  /*dca0*/  @!P0 IMAD.MOV.U32 R56, RZ, RZ, 0x0 ;  /* 0x00000000ff388424 */ /* 0x000fe400078e00ff */
[----:B------:R-:W-:-:S07]  /*dcb0*/  @!P0 IMAD.MOV.U32 R57, RZ, RZ, 0x7ff00000 ;  /* 0x7ff00000ff398424 */ /* 0x000fce00078e00ff */
.L_x_210:
[----:B------:R-:W-:Y:S05]  /*dcc0*/  BSYNC.RECONVERGENT B0 ;  /* 0x0000000000007941 */ /* 0x000fea0003800200 */
.L_x_209:
[----:B------:R-:W-:Y:S04]  /*dcd0*/  BSSY.RECONVERGENT B1, `(.L_x_211) ;  /* 0x000000a000017945 */ /* 0x000fe80003800200 */
        /* <DEDUP_REMOVED lines=9> */
.L_x_212:
[----:B------:R-:W-:Y:S05]  /*dd70*/  BSYNC.RECONVERGENT B1 ;  /* 0x0000000000017941 */ /* 0x000fea0003800200 */
.L_x_211:
[----:B------:R-:W0:Y:S01]  /*dd80*/  MUFU.RCP64H R33, R101 ;  /* 0x0000006500217308 */ /* 0x000e220000001800 */
[----:B------:R-:W-:Y:S01]  /*dd90*/  IMAD.MOV.U32 R32, RZ, RZ, 0x1 ;  /* 0x00000001ff207424 */ /* 0x000fe200078e00ff */
[----:B------:R-:W-:Y:S01]  /*dda0*/  DMUL R62, R102, R104 ;  /* 0x00000068663e7228 */ /* 0x000fe20000000000 */
[----:B------:R-:W-:Y:S01]  /*ddb0*/  BSSY.RECONVERGENT B1, `(.L_x_213) ;  /* 0x0000012000017945 */ /* 0x000fe20003800200 */
[----:B------:R-:W-:-:S08]  /*ddc0*/  DADD R72, -R24, 1 ;  /* 0x3ff0000018487429 */ /* 0x000fd00000000100 */
[----:B------:R-:W-:Y:S01]  /*ddd0*/  FSETP.GEU.AND P1, PT, |R63|, 6.5827683646048100446e-37, PT ;  /* 0x036000003f00780b */ /* 0x000fe20003f2e200 */
        /* <DEDUP_REMOVED lines=15> */
.L_x_214:
[----:B------:R-:W-:Y:S05]  /*ded0*/  BSYNC.RECONVERGENT B1 ;  /* 0x0000000000017941 */ /* 0x000fea0003800200 */
.L_x_213:
[----:B------:R-:W-:Y:S01]  /*dee0*/  DMUL R60, R28, 3 ;  /* 0x400800001c3c7828 */ /* 0x000fe20000000000 */
[----:B------:R-:W-:Y:S01]  /*def0*/  IMAD.MOV.U32 R32, RZ, RZ, 0x1 ;  /* 0x00000001ff207424 */ /* 0x000fe200078e00ff */
[----:B------:R-:W-:Y:S01]  /*df00*/  FSETP.GEU.AND P2, PT, |R103|, 6.5827683646048100446e-37, PT ;  /* 0x036000006700780b */ /* 0x000fe20003f4e200 */
[----:B------:R-:W-:Y:S01]  /*df10*/  DMUL R56, R56, 1.5 ;  /* 0x3ff8000038387828 */ /* 0x000fe20000000000 */
[----:B------:R-:W-:Y:S01]  /*df20*/  BSSY.RECONVERGENT B1, `(.L_x_215) ;  /* 0x0000019000017945 */ /* 0x000fe20003800200 */
[----:B------:R-:W-:Y:S01]  /*df30*/  DSETP.NEU.AND P0, PT, R102, 1, PT ;  /* 0x3ff000006600742a */ /* 0x000fe20003f0d000 */
[----:B------:R-:W0:Y:S01]  /*df40*/  MUFU.RCP64H R33, R61 ;  /* 0x0000003d00217308 */ /* 0x000e220000001800 */
[----:B------:R-:W-:-:S06]  /*df50*/  DADD R136, R136, -R34 ;  /* 0x0000000088887229 */ /* 0x000fcc0000000822 */
[----:B------:R-:W-:Y:S02]  /*df60*/  FSEL R56, R56, RZ, P0 ;  /* 0x000000ff38387208 */ /* 0x000fe40000000000 */
[----:B------:R-:W-:Y:S01]  /*df70*/  FSEL R57, R57, 1.9375, P0 ;  /* 0x3ff8000039397808 */ /* 0x000fe20000000000 */
        /* <DEDUP_REMOVED lines=19> */
.L_x_216:
[----:B------:R-:W-:Y:S05]  /*e0b0*/  BSYNC.RECONVERGENT B1 ;  /* 0x0000000000017941 */ /* 0x000fea0003800200 */
.L_x_215:
[----:B------:R-:W0:Y:S01]  /*e0c0*/  MUFU.RCP64H R35, R87 ;  /* 0x0000005700237308 */ /* 0x000e220000001800 */
[----:B------:R-:W-:Y:S01]  /*e0d0*/  IMAD.MOV.U32 R34, RZ, RZ, 0x1 ;  /* 0x00000001ff227424 */ /* 0x000fe200078e00ff */
[----:B------:R-:W-:Y:S01]  /*e0e0*/  DFMA R62, R106, 3, -R104 ;  /* 0x400800006a3e782b */ /* 0x000fe20000000868 */
        /* <DEDUP_REMOVED lines=18> */
.L_x_218:
[----:B------:R-:W-:Y:S05]  /*e210*/  BSYNC.RECONVERGENT B1 ;  /* 0x0000000000017941 */ /* 0x000fea0003800200 */
.L_x_217:
[----:B------:R-:W0:Y:S01]  /*e220*/  MUFU.RCP64H R33, R87 ;  /* 0x0000005700217308 */ /* 0x000e220000001800 */
[----:B------:R-:W-:Y:S01]  /*e230*/  IMAD.MOV.U32 R32, RZ, RZ, 0x1 ;  /* 0x00000001ff207424 */ /* 0x000fe200078e00ff */
[----:B------:R-:W-:Y:S01]  /*e240*/  DFMA R62, R136, 3, -R26 ;  /* 0x40080000883e782b */ /* 0x000fe2000000081a */
[----:B------:R-:W-:Y:S01]  /*e250*/  BSSY.RECONVERGENT B1, `(.L_x_219) ;  /* 0x0000016000017945 */ /* 0x000fe20003800200 */
[----:B------:R-:W-:Y:S02]  /*e260*/  DADD R132, R132, R34 ;  /* 0x0000000084847229 */ /* 0x000fe40000000022 */
[----:B------:R-:W-:-:S06]  /*e270*/  DADD R24, R24, 1 ;  /* 0x3ff0000018187429 */ /* 0x000fcc0000000000 */
[----:B------:R-:W-:Y:S02]  /*e280*/  FSETP.GEU.AND P1, PT, |R63|, 6.5827683646048100446e-37, PT ;  /* 0x036000003f00780b */ /* 0x000fe40003f2e200 */
[----:B------:R-:W-:Y:S02]  /*e290*/  DMUL R24, R132, R24 ;  /* 0x0000001884187228 */ /* 0x000fe40000000000 */
        /* <DEDUP_REMOVED lines=17> */
.L_x_220:
[----:B------:R-:W-:Y:S05]  /*e3b0*/  BSYNC.RECONVERGENT B1 ;  /* 0x0000000000017941 */ /* 0x000fea0003800200 */
.L_x_219:
[----:B------:R-:W0:Y:S01]  /*e3c0*/  MUFU.RCP64H R35, R29 ;  /* 0x0000001d00237308 */ /* 0x000e220000001800 */
[----:B------:R-:W-:Y:S01]  /*e3d0*/  IMAD.MOV.U32 R34, RZ, RZ, 0x1 ;  /* 0x00000001ff227424 */ /* 0x000fe200078e00ff */
[----:B------:R-:W-:Y:S01]  /*e3e0*/  DFMA R30, R30, R72, R32 ;  /* 0x000000481e1e722b */ /* 0x000fe20000000020 */
[----:B------:R-:W-:Y:S07]  /*e3f0*/  BSSY.RECONVERGENT B1, `(.L_x_221) ;  /* 0x0000012000017945 */ /* 0x000fee0003800200 */
[----:B------:R-:W-:-:S02]  /*e400*/  DMUL R62, R100, R30 ;  /* 0x0000001e643e7228 */ /* 0x000fc40000000000 */
        /* <DEDUP_REMOVED lines=16> */
.L_x_222:
[----:B------:R-:W-:Y:S05]  /*e510*/  BSYNC.RECONVERGENT B1 ;  /* 0x0000000000017941 */ /* 0x000fea0003800200 */
.L_x_221:
[----:B------:R-:W-:Y:S01]  /*e520*/  DMUL R72, R100, R72 ;  /* 0x0000004864487228 */ /* 0x000fe20000000000 */
[----:B------:R-:W-:Y:S01]  /*e530*/  IMAD.MOV.U32 R28, RZ, RZ, 0x1 ;  /* 0x00000001ff1c7424 */ /* 0x000fe200078e00ff */
[----:B------:R-:W-:Y:S01]  /*e540*/  DFMA R24, -R104, R56, R24 ;  /* 0x000000386818722b */ /* 0x000fe20000000118 */
[----:B------:R-:W-:Y:S03]  /*e550*/  BSSY.RECONVERGENT B1, `(.L_x_223) ;  /* 0x0000013000017945 */ /* 0x000fe60003800200 */
[----:B------:R-:W0:Y:S04]  /*e560*/  MUFU.RCP64H R29, R73 ;  /* 0x00000049001d7308 */ /* 0x000e280000001800 */
[----:B------:R-:W-:-:S10]  /*e570*/  DADD R62, R24, R34 ;  /* 0x00000000183e7229 */ /* 0x000fd40000000022 */
        /* <DEDUP_REMOVED lines=16> */
.L_x_224:
[----:B------:R-:W-:Y:S05]  /*e680*/  BSYNC.RECONVERGENT B1 ;  /* 0x0000000000017941 */ /* 0x000fea0003800200 */
.L_x_223:
[----:B------:R-:W-:-:S05]  /*e690*/  LEA R55, R0, UR40, 0x3 ;  /* 0x0000002800377c11 */ /* 0x000fca000f8e18ff */
[----:B------:R-:W2:Y:S04]  /*e6a0*/  LDL.64 R24, [R55+0x188] ;  /* 0x0001880037187983 */ /* 0x000ea80000100a00 */
[----:B------:R-:W3:Y:S01]  /*e6b0*/  LDL.64 R36, [R55+0x1c0] ;  /* 0x0001c00037247983 */ /* 0x000ee20000100a00 */
[----:B------:R-:W-:-:S03]  /*e6c0*/  VIADD R0, R0, 0x1 ;  /* 0x0000000100007836 */ /* 0x000fc60000000000 */
[----:B------:R1:W-:Y:S02]  /*e6d0*/  STL.64 [R55+0x268], R34 ;  /* 0x0002682237007387 */ /* 0x0003e40000100a00 */
[----:B------:R-:W-:Y:S02]  /*e6e0*/  ISETP.NE.AND P0, PT, R0, 0x7, PT ;  /* 0x000000070000780c */ /* 0x000fe40003f05270 */
[----:B------:R1:W-:Y:S04]  /*e6f0*/  STL.64 [R55+0x2a0], R26 ;  /* 0x0002a01a37007387 */ /* 0x0003e80000100a00 */
[----:B------:R1:W-:Y:S01]  /*e700*/  STL.64 [R55+0x2d8], R136 ;  /* 0x0002d88837007387 */ /* 0x0003e20000100a00 */
[----:B--2---:R-:W-:Y:S02]  /*e710*/  DMUL R28, R102, R24 ;  /* 0x00000018661c7228 */ /* 0x004fe40000000000 */
[----:B------:R-:W-:-:S02]  /*e720*/  DMUL R30, R24, R34 ;  /* 0x00000022181e7228 */ /* 0x000fc40000000000 */
[C---:B------:R-:W-:Y:S02]  /*e730*/  DMUL R32, R24.reuse, R26 ;  /* 0x0000001a18207228 */ /* 0x040fe40000000000 */
[----:B---3--:R-:W-:Y:S02]  /*e740*/  DADD R36, R24, -R36 ;  /* 0x0000000018247229 */ /* 0x008fe40000000824 */
[----:B------:R-:W-:Y:S02]  /*e750*/  DMUL R24, R136, R24 ;  /* 0x0000001888187228 */ /* 0x000fe40000000000 */
[-C--:B------:R-:W-:Y:S02]  /*e760*/  DFMA R126, R28, R10.reuse, R126 ;  /* 0x0000000a1c7e722b */ /* 0x080fe4000000007e */
[-C--:B------:R-:W-:Y:S02]  /*e770*/  DFMA R22, R30, R10.reuse, R22 ;  /* 0x0000000a1e16722b */ /* 0x080fe40000000016 */
[----:B------:R-:W-:-:S02]  /*e780*/  DMUL R102, R102, R10 ;  /* 0x0000000a66667228 */ /* 0x000fc40000000000 */
[-C--:B------:R-:W-:Y:S02]  /*e790*/  DFMA R98, R24, R10.reuse, R98 ;  /* 0x0000000a1862722b */ /* 0x080fe40000000062 */
[-C--:B------:R-:W-:Y:S02]  /*e7a0*/  DMUL R28, R34, R10.reuse ;  /* 0x0000000a221c7228 */ /* 0x080fe40000000000 */
[-C--:B------:R-:W-:Y:S02]  /*e7b0*/  DMUL R30, R26, R10.reuse ;  /* 0x0000000a1a1e7228 */ /* 0x080fe40000000000 */
[-C--:B------:R-:W-:Y:S02]  /*e7c0*/  DMUL R24, R136, R10.reuse ;  /* 0x0000000a88187228 */ /* 0x080fe40000000000 */
[----:B------:R-:W-:Y:S02]  /*e7d0*/  DFMA R124, R32, R10, R124 ;  /* 0x0000000a207c722b */ /* 0x000fe4000000007c */
[----:B------:R-:W-:-:S02]  /*e7e0*/  DFMA R20, R102, R36, R20 ;  /* 0x000000246614722b */ /* 0x000fc40000000014 */
[C---:B------:R-:W-:Y:S02]  /*e7f0*/  DFMA R18, R36.reuse, R28, R18 ;  /* 0x0000001c2412722b */ /* 0x040fe40000000012 */
[C---:B------:R-:W-:Y:S02]  /*e800*/  DFMA R14, R36.reuse, R30, R14 ;  /* 0x0000001e240e722b */ /* 0x040fe4000000000e */
[----:B------:R-:W-:Y:S01]  /*e810*/  DFMA R12, R36, R24, R12 ;  /* 0x00000018240c722b */ /* 0x000fe2000000000c */
[----:B-1----:R-:W-:Y:S10]  /*e820*/  @P0 BRA `(.L_x_225) ;  /* 0xffffff3c00f40947 */ /* 0x002ff4000383ffff */
[----:B------:R-:W-:Y:S01]  /*e830*/  DSETP.MAX.AND P0, P1, |R126|, |R138|, PT ;  /* 0x4000008a7e00722a */ /* 0x000fe2000390f200 */
[----:B------:R-:W-:Y:S01]  /*e840*/  IMAD.MOV.U32 R0, RZ, RZ, R127 ;  /* 0x000000ffff007224 */ /* 0x000fe200078e007f */
[----:B------:R-:W-:Y:S01]  /*e850*/  DSETP.MAX.AND P2, P3, |R124|, |R142|, PT ;  /* 0x4000008e7c00722a */ /* 0x000fe20003b4f200 */
[----:B------:R-:W-:Y:S01]  /*e860*/  IMAD.MOV.U32 R27, RZ, RZ, R139 ;  /* 0x000000ffff1b7224 */ /* 0x000fe200078e008b */
[----:B------:R-:W-:Y:S01]  /*e870*/  DSETP.MAX.AND P4, P5, |R98|, |R144|, PT ;  /* 0x400000906200722a */ /* 0x000fe20003d8f200 */
[----:B------:R-:W-:Y:S01]  /*e880*/  IMAD.MOV.U32 R25, RZ, RZ, R138 ;  /* 0x000000ffff197224 */ /* 0x000fe200078e008a */
[----:B------:R-:W-:Y:S01]  /*e890*/  BSSY.RECONVERGENT B1, `(.L_x_226) ;  /* 0x0000037000017945 */ /* 0x000fe20003800200 */
[----:B------:R-:W-:Y:S01]  /*e8a0*/  IMAD.MOV.U32 R36, RZ, RZ, R99 ;  /* 0x000000ffff247224 */ /* 0x000fe200078e0063 */
[----:B------:R-:W-:Y:S01]  /*e8b0*/  FSEL R29, |R0|, |R27|, P0 ;  /* 0x4000001b001d7208 */ /* 0x000fe20000000200 */
[----:B------:R-:W-:Y:S02]  /*e8c0*/  IMAD.MOV.U32 R0, RZ, RZ, R126 ;  /* 0x000000ffff007224 */ /* 0x000fe400078e007e */
[----:B------:R-:W-:-:S02]  /*e8d0*/  IMAD.MOV.U32 R55, RZ, RZ, R145 ;  /* 0x000000ffff377224 */ /* 0x000fc400078e0091 */
[----:B------:R-:W-:Y:S01]  /*e8e0*/  IMAD.MOV.U32 R32, RZ, RZ, R98 ;  /* 0x000000ffff207224 */ /* 0x000fe200078e0062 */
[----:B------:R-:W-:Y:S01]  /*e8f0*/  @P1 LOP3.LUT R29, R27, 0x80000, RZ, 0xfc, !PT ;  /* 0x000800001b1d1812 */ /* 0x000fe200078efcff */
[----:B------:R-:W-:Y:S01]  /*e900*/  IMAD.MOV.U32 R37, RZ, RZ, R144 ;  /* 0x000000ffff257224 */ /* 0x000fe200078e0090 */
[----:B------:R-:W-:Y:S01]  /*e910*/  SEL R24, R0, R25, P0 ;  /* 0x0000001900187207 */ /* 0x000fe20000000000 */
[----:B------:R-:W-:Y:S01]  /*e920*/  DSETP.MAX.AND P0, P1, |R22|, |R140|, PT ;  /* 0x4000008c1600722a */ /* 0x000fe2000390f200 */
[----:B------:R-:W-:Y:S01]  /*e930*/  IMAD.MOV.U32 R0, RZ, RZ, R22 ;  /* 0x000000ffff007224 */ /* 0x000fe200078e0016 */
[----:B------:R-:W-:Y:S01]  /*e940*/  FSEL R57, |R36|, |R55|, P4 ;  /* 0x4000003724397208 */ /* 0x000fe20002000200 */
[----:B------:R-:W-:Y:S01]  /*e950*/  IMAD.MOV.U32 R25, RZ, RZ, R29 ;  /* 0x000000ffff197224 */ /* 0x000fe200078e001d */
[----:B------:R-:W-:-:S05]  /*e960*/  @P5 LOP3.LUT R57, R55, 0x80000, RZ, 0xfc, !PT ;  /* 0x0008000037395812 */ /* 0x000fca00078efcff */
[----:B------:R-:W-:Y:S01]  /*e970*/  DFMA R34, R172, R24, R172 ;  /* 0x00000018ac22722b */ /* 0x000fe200000000ac */
[----:B------:R-:W-:-:S05]  /*e980*/  IMAD.MOV.U32 R24, RZ, RZ, 0x1 ;  /* 0x00000001ff187424 */ /* 0x000fca00078e00ff */
[----:B------:R-:W0:Y:S02]  /*e990*/  MUFU.RCP64H R25, R35 ;  /* 0x0000002300197308 */ /* 0x000e240000001800 */
[----:B0-----:R-:W-:-:S08]  /*e9a0*/  DFMA R26, -R34, R24, 1 ;  /* 0x3ff00000221a742b */ /* 0x001fd00000000118 */
[----:B------:R-:W-:-:S08]  /*e9b0*/  DFMA R26, R26, R26, R26 ;  /* 0x0000001a1a1a722b */ /* 0x000fd0000000001a */
[----:B------:R-:W-:-:S08]  /*e9c0*/  DFMA R26, R24, R26, R24 ;  /* 0x0000001a181a722b */ /* 0x000fd00000000018 */
[----:B------:R-:W-:-:S08]  /*e9d0*/  DFMA R24, -R34, R26, 1 ;  /* 0x3ff000002218742b */ /* 0x000fd0000000011a */
[----:B------:R-:W-:Y:S01]  /*e9e0*/  DFMA R24, R26, R24, R26 ;  /* 0x000000181a18722b */ /* 0x000fe2000000001a */
[----:B------:R-:W-:-:S05]  /*e9f0*/  IMAD.MOV.U32 R27, RZ, RZ, R140 ;  /* 0x000000ffff1b7224 */ /* 0x000fca00078e008c */
[----:B------:R-:W-:Y:S02]  /*ea00*/  SEL R26, R0, R27, P0 ;  /* 0x0000001b001a7207 */ /* 0x000fe40000000000 */
[----:B------:R-:W-:Y:S01]  /*ea10*/  DMUL R28, R20, R24 ;  /* 0x00000018141c7228 */ /* 0x000fe20000000000 */
[----:B------:R-:W-:Y:S02]  /*ea20*/  IMAD.MOV.U32 R0, RZ, RZ, R124 ;  /* 0x000000ffff007224 */ /* 0x000fe400078e007c */
[----:B------:R-:W-:-:S05]  /*ea30*/  IMAD.MOV.U32 R27, RZ, RZ, R142 ;  /* 0x000000ffff1b7224 */ /* 0x000fca00078e008e */
[----:B------:R-:W-:-:S08]  /*ea40*/  DFMA R30, -R34, R28, R20 ;  /* 0x0000001c221e722b */ /* 0x000fd00000000114 */
[----:B------:R-:W-:Y:S01]  /*ea50*/  DFMA R24, R24, R30, R28 ;  /* 0x0000001e1818722b */ /* 0x000fe2000000001c */
[----:B------:R-:W-:Y:S01]  /*ea60*/  SEL R28, R0, R27, P2 ;  /* 0x0000001b001c7207 */ /* 0x000fe20001000000 */
[----:B------:R-:W-:Y:S02]  /*ea70*/  IMAD.MOV.U32 R0, RZ, RZ, R23 ;  /* 0x000000ffff007224 */ /* 0x000fe400078e0017 */
[----:B------:R-:W-:Y:S02]  /*ea80*/  IMAD.MOV.U32 R27, RZ, RZ, R141 ;  /* 0x000000ffff1b7224 */ /* 0x000fe400078e008d */
[----:B------:R-:W-:Y:S02]  /*ea90*/  IMAD.MOV.U32 R30, RZ, RZ, R125 ;  /* 0x000000ffff1e7224 */ /* 0x000fe400078e007d */
[----:B------:R-:W-:Y:S01]  /*eaa0*/  IMAD.MOV.U32 R31, RZ, RZ, R143 ;  /* 0x000000ffff1f7224 */ /* 0x000fe200078e008f */
[----:B------:R-:W-:Y:S01]  /*eab0*/  FSEL R29, |R0|, |R27|, P0 ;  /* 0x4000001b001d7208 */ /* 0x000fe20000000200 */
[----:B------:R-:W-:Y:S01]  /*eac0*/  FFMA R0, RZ, R35, R25 ;  /* 0x00000023ff007223 */ /* 0x000fe20000000019 */
[----:B------:R-:W-:-:S02]  /*ead0*/  @P1 LOP3.LUT R29, R27, 0x80000, RZ, 0xfc, !PT ;  /* 0x000800001b1d1812 */ /* 0x000fc400078efcff */
[----:B------:R-:W-:Y:S02]  /*eae0*/  FSETP.GEU.AND P1, PT, |R21|, 6.5827683646048100446e-37, PT ;  /* 0x036000001500780b */ /* 0x000fe40003f2e200 */
[----:B------:R-:W-:Y:S01]  /*eaf0*/  FSETP.GT.AND P0, PT, |R0|, 1.469367938527859385e-39, PT ;  /* 0x001000000000780b */ /* 0x000fe20003f04200 */
[----:B------:R-:W-:Y:S01]  /*eb00*/  IMAD.MOV.U32 R27, RZ, RZ, R29 ;  /* 0x000000ffff1b7224 */ /* 0x000fe200078e001d */
[----:B------:R-:W-:Y:S02]  /*eb10*/  FSEL R33, |R30|, |R31|, P2 ;  /* 0x4000001f1e217208 */ /* 0x000fe40001000200 */
[----:B------:R-:W-:Y:S01]  /*eb20*/  @P3 LOP3.LUT R33, R31, 0x80000, RZ, 0xfc, !PT ;  /* 0x000800001f213812 */ /* 0x000fe200078efcff */
[----:B------:R-:W-:Y:S01]  /*eb30*/  IMAD.MOV.U32 R31, RZ, RZ, R57 ;  /* 0x000000ffff1f7224 */ /* 0x000fe200078e0039 */
[----:B------:R-:W-:Y:S01]  /*eb40*/  SEL R30, R32, R37, P4 ;  /* 0x00000025201e7207 */ /* 0x000fe20002000000 */
[----:B------:R-:W-:Y:S02]  /*eb50*/  DFMA R26, R172, R26, R172 ;  /* 0x0000001aac1a722b */ /* 0x000fe400000000ac */
[----:B------:R-:W-:-:S03]  /*eb60*/  IMAD.MOV.U32 R29, RZ, RZ, R33 ;  /* 0x000000ffff1d7224 */ /* 0x000fc600078e0021 */
[----:B------:R-:W-:-:S03]  /*eb70*/  DFMA R30, R172, R30, R172 ;  /* 0x0000001eac1e722b */ /* 0x000fc600000000ac */
[----:B------:R-:W-:Y:S01]  /*eb80*/  DFMA R28, R172, R28, R172 ;  /* 0x0000001cac1c722b */ /* 0x000fe200000000ac */
[----:B------:R-:W-:Y:S10]  /*eb90*/  @P0 BRA P1, `(.L_x_227) ;  /* 0x0000000000180947 */ /* 0x000ff40000800000 */
[----:B------:R-:W-:Y:S01]  /*eba0*/  IMAD.MOV.U32 R62, RZ, RZ, R20 ;  /* 0x000000ffff3e7224 */ /* 0x000fe200078e0014 */
[----:B------:R-:W-:Y:S01]  /*ebb0*/  MOV R32, 0xebe0 ;  /* 0x0000ebe000207802 */ /* 0x000fe20000000f00 */
[----:B------:R-:W-:-:S07]  /*ebc0*/  IMAD.MOV.U32 R63, RZ, RZ, R21 ;  /* 0x000000ffff3f7224 */ /* 0x000fce00078e0015 */
[----:B------:R-:W-:Y:S05]  /*ebd0*/  CALL.REL.NOINC `($__internal_1_$__cuda_sm20_div_rn_f64_full) ;  /* 0x00000204000c7944 */ /* 0x000fea0003c00000 */
[----:B------:R-:W-:Y:S02]  /*ebe0*/  IMAD.MOV.U32 R24, RZ, RZ, R34 ;  /* 0x000000ffff187224 */ /* 0x000fe400078e0022 */
[----:B------:R-:W-:-:S07]  /*ebf0*/  IMAD.MOV.U32 R25, RZ, RZ, R35 ;  /* 0x000000ffff197224 */ /* 0x000fce00078e0023 */
.L_x_227:
[----:B------:R-:W-:Y:S05]  /*ec00*/  BSYNC.RECONVERGENT B1 ;  /* 0x0000000000017941 */ /* 0x000fea0003800200 */
.L_x_226:
[----:B------:R-:W-:Y:S01]  /*ec10*/  DADD R20, -RZ, |R24| ;  /* 0x00000000ff147229 */ /* 0x000fe20000000518 */
[----:B------:R-:W-:Y:S01]  /*ec20*/  BSSY.RECONVERGENT B0, `(.L_x_228) ;  /* 0x0000007000007945 */ /* 0x000fe20003800200 */
[----:B------:R-:W-:Y:S01]  /*ec30*/  IMAD.MOV.U32 R34, RZ, RZ, RZ ;  /* 0x000000ffff227224 */ /* 0x000fe200078e00ff */
[----:B------:R-:W-:Y:S01]  /*ec40*/  MOV R32, 0xec90 ;  /* 0x0000ec9000207802 */ /* 0x000fe20000000f00 */
[----:B------:R-:W-:-:S06]  /*ec50*/  IMAD.MOV.U32 R33, RZ, RZ, 0x40000000 ;  /* 0x40000000ff217424 */ /* 0x000fcc00078e00ff */
[----:B------:R-:W-:Y:S02]  /*ec60*/  IMAD.MOV.U32 R38, RZ, RZ, R20 ;  /* 0x000000ffff267224 */ /* 0x000fe400078e0014 */
[----:B------:R-:W-:-:S07]  /*ec70*/  IMAD.MOV.U32 R35, RZ, RZ, R21 ;  /* 0x000000ffff237224 */ /* 0x000fce00078e0015 */
[----:B------:R-:W-:Y:S05]  /*ec80*/  CALL.REL.NOINC `($_Z32DPRK_solver_threshold_fix_tissuePdS_iii$__internal_accurate_pow) ;  /* 0x0000020c00407944 */ /* 0x000fea0003c00000 */
[----:B------:R-:W-:Y:S05]  /*ec90*/  BSYNC.RECONVERGENT B0 ;  /* 0x0000000000007941 */ /* 0x000fea0003800200 */
.L_x_228:
[----:B------:R-:W0:Y:S01]  /*eca0*/  MUFU.RCP64H R21, R27 ;  /* 0x0000001b00157308 */ /* 0x000e220000001800 */
[----:B------:R-:W-:Y:S01]  /*ecb0*/  IMAD.MOV.U32 R20, RZ, RZ, 0x1 ;  /* 0x00000001ff147424 */ /* 0x000fe200078e00ff */
[----:B------:R-:W-:Y:S01]  /*ecc0*/  DSETP.NEU.AND P0, PT, R24, RZ, PT ;  /* 0x000000ff1800722a */ /* 0x000fe20003f0d000 */
[----:B------:R-:W-:Y:S04]  /*ecd0*/  BSSY.RECONVERGENT B0, `(.L_x_229) ;  /* 0x0000015000007945 */ /* 0x000fe80003800200 */
[----:B0-----:R-:W-:-:S08]  /*ece0*/  DFMA R32, -R26, R20, 1 ;  /* 0x3ff000001a20742b */ /* 0x001fd00000000114 */
[----:B------:R-:W-:-:S08]  /*ecf0*/  DFMA R32, R32, R32, R32 ;  /* 0x000000202020722b */ /* 0x000fd00000000020 */
[----:B------:R-:W-:-:S08]  /*ed00*/  DFMA R32, R20, R32, R20 ;  /* 0x000000201420722b */ /* 0x000fd00000000014 */
[----:B------:R-:W-:-:S08]  /*ed10*/  DFMA R20, -R26, R32, 1 ;  /* 0x3ff000001a14742b */ /* 0x000fd00000000120 */
[----:B------:R-:W-:Y:S02]  /*ed20*/  DFMA R34, R32, R20, R32 ;  /* 0x000000142022722b */ /* 0x000fe40000000020 */
[----:B------:R-:W-:Y:S01]  /*ed30*/  DADD R20, R24, 2 ;  /* 0x4000000018147429 */ /* 0x000fe20000000000 */
[----:B------:R-:W-:Y:S02]  /*ed40*/  FSEL R32, R36, RZ, P0 ;  /* 0x000000ff24207208 */ /* 0x000fe40000000000 */
[----:B------:R-:W-:-:S03]  /*ed50*/  FSEL R33, R37, RZ, P0 ;  /* 0x000000ff25217208 */ /* 0x000fc60000000000 */
[----:B------:R-:W-:-:S04]  /*ed60*/  DMUL R56, R18, R34 ;  /* 0x0000002212387228 */ /* 0x000fc80000000000 */
[----:B------:R-:W-:-:S04]  /*ed70*/  LOP3.LUT R20, R21, 0x7ff00000, RZ, 0xc0, !PT ;  /* 0x7ff0000015147812 */ /* 0x000fc800078ec0ff */
[----:B------:R-:W-:Y:S01]  /*ed80*/  ISETP.NE.AND P1, PT, R20, 0x7ff00000, PT ;  /* 0x7ff000001400780c */ /* 0x000fe20003f25270 */
[----:B------:R-:W-:-:S08]  /*ed90*/  DFMA R58, -R26, R56, R18 ;  /* 0x000000381a3a722b */ /* 0x000fd00000000112 */
[----:B------:R-:W-:-:S04]  /*eda0*/  DFMA R20, R34, R58, R56 ;  /* 0x0000003a2214722b */ /* 0x000fc80000000038 */
[----:B------:R-:W-:Y:S07]  /*edb0*/  @P1 BRA `(.L_x_230) ;  /* 0x0000000000181947 */ /* 0x000fee0003800000 */
[----:B------:R-:W-:-:S14]  /*edc0*/  DSETP.NAN.AND P0, PT, R24, R24, PT ;  /* 0x000000181800722a */ /* 0x000fdc0003f08000 */
[----:B------:R-:W-:Y:S01]  /*edd0*/  @P0 DADD R32, R24, 2 ;  /* 0x4000000018200429 */ /* 0x000fe20000000000 */
[----:B------:R-:W-:Y:S10]  /*ede0*/  @P0 BRA `(.L_x_230) ;  /* 0x00000000000c0947 */ /* 0x000ff40003800000 */
[----:B------:R-:W-:-:S14]  /*edf0*/  DSETP.NEU.AND P0, PT, |R24|, +INF , PT ;  /* 0x7ff000001800742a */ /* 0x000fdc0003f0d200 */
[----:B------:R-:W-:Y:S02]  /*ee00*/  @!P0 IMAD.MOV.U32 R32, RZ, RZ, 0x0 ;  /* 0x00000000ff208424 */ /* 0x000fe400078e00ff */
[----:B------:R-:W-:-:S07]  /*ee10*/  @!P0 IMAD.MOV.U32 R33, RZ, RZ, 0x7ff00000 ;  /* 0x7ff00000ff218424 */ /* 0x000fce00078e00ff */
.L_x_230:
[----:B------:R-:W-:Y:S05]  /*ee20*/  BSYNC.RECONVERGENT B0 ;  /* 0x0000000000007941 */ /* 0x000fea0003800200 */
.L_x_229:
[----:B------:R-:W-:Y:S01]  /*ee30*/  FFMA R0, RZ, R27, R21 ;  /* 0x0000001bff007223 */ /* 0x000fe20000000015 */
[----:B------:R-:W-:Y:S01]  /*ee40*/  FSETP.GEU.AND P2, PT, |R19|, 6.5827683646048100446e-37, PT ;  /* 0x036000001300780b */ /* 0x000fe20003f4e200 */
[----:B------:R-:W-:Y:S01]  /*ee50*/  DADD R32, RZ, R32 ;  /* 0x00000000ff207229 */ /* 0x000fe20000000020 */
[----:B------:R-:W-:Y:S01]  /*ee60*/  BSSY.RECONVERGENT B1, `(.L_x_231) ;  /* 0x000000e000017945 */ /* 0x000fe20003800200 */
[----:B------:R-:W-:Y:S01]  /*ee70*/  DSETP.NEU.AND P0, PT, R24, 1, PT ;  /* 0x3ff000001800742a */ /* 0x000fe20003f0d000 */
[----:B------:R-:W-:-:S07]  /*ee80*/  FSETP.GT.AND P1, PT, |R0|, 1.469367938527859385e-39, PT ;  /* 0x001000000000780b */ /* 0x000fce0003f24200 */
[----:B------:R-:W-:Y:S02]  /*ee90*/  FSEL R24, R32, RZ, P0 ;  /* 0x000000ff20187208 */ /* 0x000fe40000000000 */
[----:B------:R-:W-:-:S04]  /*eea0*/  FSEL R25, R33, 1.875, P0 ;  /* 0x3ff0000021197808 */ /* 0x000fc80000000000 */
        /* <DEDUP_REMOVED lines=9> */
.L_x_232:
[----:B------:R-:W-:Y:S05]  /*ef40*/  BSYNC.RECONVERGENT B1 ;  /* 0x0000000000017941 */ /* 0x000fea0003800200 */
.L_x_231:
        /* <DEDUP_REMOVED lines=9> */
.L_x_233:
[C---:B------:R-:W-:Y:S01]  /*efe0*/  DADD R18, R20.reuse, 2 ;  /* 0x4000000014127429 */ /* 0x040fe20000000000 */
[----:B------:R-:W-:Y:S01]  /*eff0*/  BSSY.RECONVERGENT B0, `(.L_x_234) ;  /* 0x000000f000007945 */ /* 0x000fe20003800200 */
[----:B------:R-:W-:-:S06]  /*f000*/  DSETP.NEU.AND P0, PT, R20, RZ, PT ;  /* 0x000000ff1400722a */ /* 0x000fcc0003f0d000 */
[----:B------:R-:W-:Y:S02]  /*f010*/  FSEL R34, R36, RZ, P0 ;  /* 0x000000ff24227208 */ /* 0x000fe40000000000 */
[----:B------:R-:W-:Y:S02]  /*f020*/  LOP3.LUT R18, R19, 0x7ff00000, RZ, 0xc0, !PT ;  /* 0x7ff0000013127812 */ /* 0x000fe400078ec0ff */
[----:B------:R-:W-:Y:S02]  /*f030*/  FSEL R35, R37, RZ, P0 ;  /* 0x000000ff25237208 */ /* 0x000fe40000000000 */
[----:B------:R-:W-:-:S13]  /*f040*/  ISETP.NE.AND P1, PT, R18, 0x7ff00000, PT ;  /* 0x7ff000001200780c */ /* 0x000fda0003f25270 */
[----:B------:R-:W-:Y:S05]  /*f050*/  @P1 BRA `(.L_x_235) ;  /* 0x0000000000201947 */ /* 0x000fea0003800000 */
[----:B------:R-:W-:-:S14]  /*f060*/  DSETP.NAN.AND P0, PT, R20, R20, PT ;  /* 0x000000141400722a */ /* 0x000fdc0003f08000 */
[----:B------:R-:W-:Y:S05]  /*f070*/  @P0 BRA `(.L_x_236) ;  /* 0x0000000000140947 */ /* 0x000fea0003800000 */
[----:B------:R-:W-:-:S14]  /*f080*/  DSETP.NEU.AND P0, PT, |R20|, +INF , PT ;  /* 0x7ff000001400742a */ /* 0x000fdc0003f0d200 */
[----:B------:R-:W-:Y:S05]  /*f090*/  @P0 BRA `(.L_x_235) ;  /* 0x0000000000100947 */ /* 0x000fea0003800000 */
[----:B------:R-:W-:Y:S02]  /*f0a0*/  IMAD.MOV.U32 R34, RZ, RZ, 0x0 ;  /* 0x00000000ff227424 */ /* 0x000fe400078e00ff */
[----:B------:R-:W-:Y:S01]  /*f0b0*/  IMAD.MOV.U32 R35, RZ, RZ, 0x7ff00000 ;  /* 0x7ff00000ff237424 */ /* 0x000fe200078e00ff */
[----:B------:R-:W-:Y:S06]  /*f0c0*/  BRA `(.L_x_235) ;  /* 0x0000000000047947 */ /* 0x000fec0003800000 */
.L_x_236:
[----:B------:R-:W-:-:S11]  /*f0d0*/  DADD R34, R20, 2 ;  /* 0x4000000014227429 */ /* 0x000fd60000000000 */
.L_x_235:
[----:B------:R-:W-:Y:S05]  /*f0e0*/  BSYNC.RECONVERGENT B0 ;  /* 0x0000000000007941 */ /* 0x000fea0003800200 */
.L_x_234:
[----:B------:R-:W0:Y:S01]  /*f0f0*/  MUFU.RCP64H R19, R29 ;  /* 0x0000001d00137308 */ /* 0x000e220000001800 */
[----:B------:R-:W-:Y:S01]  /*f100*/  IMAD.MOV.U32 R18, RZ, RZ, 0x1 ;  /* 0x00000001ff127424 */ /* 0x000fe200078e00ff */
[----:B------:R-:W-:Y:S01]  /*f110*/  DSETP.NEU.AND P0, PT, R20, 1, PT ;  /* 0x3ff000001400742a */ /* 0x000fe20003f0d000 */
[----:B------:R-:W-:Y:S01]  /*f120*/  FSETP.GEU.AND P1, PT, |R15|, 6.5827683646048100446e-37, PT ;  /* 0x036000000f00780b */ /* 0x000fe20003f2e200 */
[----:B------:R-:W-:Y:S04]  /*f130*/  BSSY.RECONVERGENT B1, `(.L_x_237) ;  /* 0x0000017000017945 */ /* 0x000fe80003800200 */
[----:B------:R-:W-:Y:S02]  /*f140*/  FSEL R20, R34, RZ, P0 ;  /* 0x000000ff22147208 */ /* 0x000fe40000000000 */
[----:B------:R-:W-:-:S06]  /*f150*/  FSEL R21, R35, 1.875, P0 ;  /* 0x3ff0000023157808 */ /* 0x000fcc0000000000 */
[----:B------:R-:W-:Y:S02]  /*f160*/  DADD R24, R24, R20 ;  /* 0x0000000018187229 */ /* 0x000fe40000000014 */
        /* <DEDUP_REMOVED lines=19> */
.L_x_238:
[----:B------:R-:W-:Y:S05]  /*f2a0*/  BSYNC.RECONVERGENT B1 ;  /* 0x0000000000017941 */ /* 0x000fea0003800200 */
.L_x_237:
        /* <DEDUP_REMOVED lines=9> */
.L_x_239:
        /* <DEDUP_REMOVED lines=15> */
.L_x_242:
[----:B------:R-:W-:-:S11]  /*f430*/  DADD R28, R18, 2 ;  /* 0x40000000121c7429 */ /* 0x000fd60000000000 */
.L_x_241:
[----:B------:R-:W-:Y:S05]  /*f440*/  BSYNC.RECONVERGENT B0 ;  /* 0x0000000000007941 */ /* 0x000fea0003800200 */
.L_x_240:
        /* <DEDUP_REMOVED lines=27> */
.L_x_244:
[----:B------:R-:W-:Y:S05]  /*f600*/  BSYNC.RECONVERGENT B1 ;  /* 0x0000000000017941 */ /* 0x000fea0003800200 */
.L_x_243:
        /* <DEDUP_REMOVED lines=9> */
.L_x_245:
[C---:B------:R-:W-:Y:S01]  /*f6a0*/  DADD R12, R14.reuse, 2 ;  /* 0x400000000e0c7429 */ /* 0x040fe20000000000 */
[----:B------:R-:W-:Y:S01]  /*f6b0*/  BSSY.RECONVERGENT B0, `(.L_x_246) ;  /* 0x000000f000007945 */ /* 0x000fe20003800200 */
[----:B------:R-:W-:-:S08]  /*f6c0*/  DSETP.NEU.AND P0, PT, R14, RZ, PT ;  /* 0x000000ff0e00722a */ /* 0x000fd00003f0d000 */
[----:B------:R-:W-:Y:S02]  /*f6d0*/  LOP3.LUT R12, R13, 0x7ff00000, RZ, 0xc0, !PT ;  /* 0x7ff000000d0c7812 */ /* 0x000fe400078ec0ff */
[----:B------:R-:W-:Y:S02]  /*f6e0*/  FSEL R13, R37, RZ, P0 ;  /* 0x000000ff250d7208 */ /* 0x000fe40000000000 */
[----:B------:R-:W-:Y:S02]  /*f6f0*/  ISETP.NE.AND P1, PT, R12, 0x7ff00000, PT ;  /* 0x7ff000000c00780c */ /* 0x000fe40003f25270 */
[----:B------:R-:W-:-:S11]  /*f700*/  FSEL R12, R36, RZ, P0 ;  /* 0x000000ff240c7208 */ /* 0x000fd60000000000 */
        /* <DEDUP_REMOVED lines=8> */
.L_x_248:
[----:B------:R-:W-:-:S11]  /*f790*/  DADD R12, R14, 2 ;  /* 0x400000000e0c7429 */ /* 0x000fd60000000000 */
.L_x_247:
[----:B------:R-:W-:Y:S05]  /*f7a0*/  BSYNC.RECONVERGENT B0 ;  /* 0x0000000000007941 */ /* 0x000fea0003800200 */
.L_x_246:
[----:B------:R-:W-:Y:S01]  /*f7b0*/  DSETP.NEU.AND P0, PT, R14, 1, PT ;  /* 0x3ff000000e00742a */ /* 0x000fe20003f0d000 */
[----:B------:R-:W-:Y:S05]  /*f7c0*/  BSSY.RECONVERGENT B1, `(.L_x_249) ;  /* 0x0000022000017945 */ /* 0x000fea0003800200 */
[----:B------:R-:W-:Y:S02]  /*f7d0*/  FSEL R12, R12, RZ, P0 ;  /* 0x000000ff0c0c7208 */ /* 0x000fe40000000000 */
[----:B------:R-:W-:-:S06]  /*f7e0*/  FSEL R13, R13, 1.875, P0 ;  /* 0x3ff000000d0d7808 */ /* 0x000fcc0000000000 */
[----:B------:R-:W-:Y:S01]  /*f7f0*/  DADD R12, R18, R12 ;  /* 0x00000000120c7229 */ /* 0x000fe2000000000c */
[----:B------:R-:W-:Y:S02]  /*f800*/  IMAD.MOV.U32 R18, RZ, RZ, 0x0 ;  /* 0x00000000ff127424 */ /* 0x000fe400078e00ff */
[----:B------:R-:W-:-:S05]  /*f810*/  IMAD.MOV.U32 R19, RZ, RZ, 0x3fd80000 ;  /* 0x3fd80000ff137424 */ /* 0x000fca00078e00ff */
[----:B------:R-:W-:-:S06]  /*f820*/  DMUL R12, R12, 0.25 ;  /* 0x3fd000000c0c7828 */ /* 0x000fcc0000000000 */
[----:B------:R-:W0:Y:S04]  /*f830*/  MUFU.RSQ64H R21, R13 ;  /* 0x0000000d00157308 */ /* 0x000e280000001c00 */
[----:B------:R-:W-:-:S05]  /*f840*/  VIADD R20, R13, 0xfcb00000 ;  /* 0xfcb000000d147836 */ /* 0x000fca0000000000 */
[----:B------:R-:W-:Y:S01]  /*f850*/  ISETP.GE.U32.AND P0, PT, R20, 0x7ca00000, PT ;  /* 0x7ca000001400780c */ /* 0x000fe20003f06070 */
[----:B0-----:R-:W-:-:S08]  /*f860*/  DMUL R14, R20, R20 ;  /* 0x00000014140e7228 */ /* 0x001fd00000000000 */
[----:B------:R-:W-:-:S08]  /*f870*/  DFMA R14, R12, -R14, 1 ;  /* 0x3ff000000c0e742b */ /* 0x000fd0000000080e */
[----:B------:R-:W-:Y:S02]  /*f880*/  DFMA R18, R14, R18, 0.5 ;  /* 0x3fe000000e12742b */ /* 0x000fe40000000012 */
[----:B------:R-:W-:-:S08]  /*f890*/  DMUL R14, R20, R14 ;  /* 0x0000000e140e7228 */ /* 0x000fd00000000000 */
[----:B------:R-:W-:-:S08]  /*f8a0*/  DFMA R18, R18, R14, R20 ;  /* 0x0000000e1212722b */ /* 0x000fd00000000014 */
[----:B------:R-:W-:Y:S02]  /*f8b0*/  DMUL R30, R12, R18 ;  /* 0x000000120c1e7228 */ /* 0x000fe40000000000 */
[----:B------:R-:W-:Y:S02]  /*f8c0*/  VIADD R29, R19, 0xfff00000 ;  /* 0xfff00000131d7836 */ /* 0x000fe40000000000 */
[----:B------:R-:W-:-:S04]  /*f8d0*/  IMAD.MOV.U32 R28, RZ, RZ, R18 ;  /* 0x000000ffff1c7224 */ /* 0x000fc800078e0012 */
[----:B------:R-:W-:-:S08]  /*f8e0*/  DFMA R32, R30, -R30, R12 ;  /* 0x8000001e1e20722b */ /* 0x000fd0000000000c */
[----:B------:R-:W-:Y:S01]  /*f8f0*/  DFMA R14, R32, R28, R30 ;  /* 0x0000001c200e722b */ /* 0x000fe2000000001e */
[----:B------:R-:W-:Y:S10]  /*f900*/  @!P0 BRA `(.L_x_250) ;  /* 0x0000000000348947 */ /* 0x000ff40003800000 */
[----:B------:R-:W-:Y:S01]  /*f910*/  IMAD.MOV.U32 R25, RZ, RZ, R18 ;  /* 0x000000ffff197224 */ /* 0x000fe200078e0012 */
[----:B------:R-:W-:Y:S01]  /*f920*/  MOV R28, 0xf9c0 ;  /* 0x0000f9c0001c7802 */ /* 0x000fe20000000f00 */
[----:B------:R-:W-:Y:S02]  /*f930*/  IMAD.MOV.U32 R27, RZ, RZ, R32 ;  /* 0x000000ffff1b7224 */ /* 0x000fe400078e0020 */
[----:B------:R-:W-:Y:S02]  /*f940*/  IMAD.MOV.U32 R26, RZ, RZ, R33 ;  /* 0x000000ffff1a7224 */ /* 0x000fe400078e0021 */
[----:B------:R-:W-:Y:S02]  /*f950*/  IMAD.MOV.U32 R19, RZ, RZ, R30 ;  /* 0x000000ffff137224 */ /* 0x000fe400078e001e */
[----:B------:R-:W-:Y:S02]  /*f960*/  IMAD.MOV.U32 R18, RZ, RZ, R31 ;  /* 0x000000ffff127224 */ /* 0x000fe400078e001f */
[----:B------:R-:W-:-:S02]  /*f970*/  IMAD.MOV.U32 R0, RZ, RZ, R20 ;  /* 0x000000ffff007224 */ /* 0x000fc400078e0014 */
[----:B------:R-:W-:Y:S02]  /*f980*/  IMAD.MOV.U32 R24, RZ, RZ, R29 ;  /* 0x000000ffff187224 */ /* 0x000fe400078e001d */
[----:B------:R-:W-:Y:S02]  /*f990*/  IMAD.MOV.U32 R15, RZ, RZ, R12 ;  /* 0x000000ffff0f7224 */ /* 0x000fe400078e000c */
[----:B------:R-:W-:-:S07]  /*f9a0*/  IMAD.MOV.U32 R14, RZ, RZ, R13 ;  /* 0x000000ffff0e7224 */ /* 0x000fce00078e000d */
[----:B------:R-:W-:Y:S05]  /*f9b0*/  CALL.REL.NOINC `($__internal_2_$__cuda_sm20_dsqrt_rn_f64_mediumpath_v1) ;  /* 0x000001fc00207944 */ /* 0x000fea0003c00000 */
[----:B------:R-:W-:Y:S02]  /*f9c0*/  IMAD.MOV.U32 R14, RZ, RZ, R18 ;  /* 0x000000ffff0e7224 */ /* 0x000fe400078e0012 */
[----:B------:R-:W-:-:S07]  /*f9d0*/  IMAD.MOV.U32 R15, RZ, RZ, R0 ;  /* 0x000000ffff0f7224 */ /* 0x000fce00078e0000 */
.L_x_250:
[----:B------:R-:W-:Y:S05]  /*f9e0*/  BSYNC.RECONVERGENT B1 ;  /* 0x0000000000017941 */ /* 0x000fea0003800200 */
.L_x_249:
[----:B------:R-:W-:Y:S01]  /*f9f0*/  DSETP.NEU.AND P0, PT, R12, RZ, PT ;  /* 0x000000ff0c00722a */ /* 0x000fe20003f0d000 */
[----:B------:R-:W-:-:S13]  /*fa00*/  BSSY.RECONVERGENT B0, `(.L_x_251) ;  /* 0x000000d000007945 */ /* 0x000fda0003800200 */
[----:B------:R-:W-:Y:S02]  /*fa10*/  @!P0 IMAD.MOV.U32 R18, RZ, RZ, 0x0 ;  /* 0x00000000ff128424 */ /* 0x000fe400078e00ff */
[----:B------:R-:W-:Y:S01]  /*fa20*/  @!P0 IMAD.MOV.U32 R19, RZ, RZ, 0x7ff00000 ;  /* 0x7ff00000ff138424 */ /* 0x000fe200078e00ff */
[----:B------:R-:W-:Y:S06]  /*fa30*/  @!P0 BRA `(.L_x_252) ;  /* 0x0000000000248947 */ /* 0x000fec0003800000 */
[----:B------:R-:W-:Y:S01]  /*fa40*/  DADD R34, -RZ, |R14| ;  /* 0x00000000ff227229 */ /* 0x000fe2000000050e */
[----:B------:R-:W-:Y:S01]  /*fa50*/  ISETP.GE.AND P0, PT, R15, RZ, PT ;  /* 0x000000ff0f00720c */ /* 0x000fe20003f06270 */
[----:B------:R-:W-:Y:S01]  /*fa60*/  IMAD.MOV.U32 R33, RZ, RZ, -0x40366667 ;  /* 0xbfc99999ff217424 */ /* 0x000fe200078e00ff */
[----:B------:R-:W-:-:S07]  /*fa70*/  MOV R32, 0xfab0 ;  /* 0x0000fab000207802 */ /* 0x000fce0000000f00 */
[----:B------:R-:W-:Y:S02]  /*fa80*/  IMAD.MOV.U32 R38, RZ, RZ, R34 ;  /* 0x000000ffff267224 */ /* 0x000fe400078e0022 */
[----:B------:R-:W-:-:S07]  /*fa90*/  IMAD.MOV.U32 R34, RZ, RZ, -0x66666666 ;  /* 0x9999999aff227424 */ /* 0x000fce00078e00ff */
[----:B------:R-:W-:Y:S05]  /*faa0*/  CALL.REL.NOINC `($_Z32DPRK_solver_threshold_fix_tissuePdS_iii$__internal_accurate_pow) ;  /* 0x000001fc00b87944 */ /* 0x000fea0003c00000 */
[----:B------:R-:W-:Y:S02]  /*fab0*/  FSEL R18, R36, RZ, P0 ;  /* 0x000000ff24127208 */ /* 0x000fe40000000000 */
[----:B------:R-:W-:-:S07]  /*fac0*/  FSEL R19, R37, -QNAN , P0 ;  /* 0xfff8000025137808 */ /* 0x000fce0000000000 */
.L_x_252:
[----:B------:R-:W-:Y:S05]  /*fad0*/  BSYNC.RECONVERGENT B0 ;  /* 0x0000000000007941 */ /* 0x000fea0003800200 */
.L_x_251:
[----:B------:R-:W-:Y:S01]  /*fae0*/  IMAD.MOV.U32 R24, RZ, RZ, -0x66666666 ;  /* 0x9999999aff187424 */ /* 0x000fe200078e00ff */
[----:B------:R-:W-:Y:S01]  /*faf0*/  BSSY.RECONVERGENT B0, `(.L_x_253) ;  /* 0x000000b000007945 */ /* 0x000fe20003800200 */
[----:B------:R-:W-:-:S06]  /*fb00*/  IMAD.MOV.U32 R25, RZ, RZ, 0x3fc99999 ;  /* 0x3fc99999ff197424 */ /* 0x000fcc00078e00ff */
[----:B------:R-:W-:-:S10]  /*fb10*/  DADD R20, R14, -R24 ;  /* 0x000000000e147229 */ /* 0x000fd40000000818 */
[----:B------:R-:W-:-:S04]  /*fb20*/  LOP3.LUT R20, R21, 0x7ff00000, RZ, 0xc0, !PT ;  /* 0x7ff0000015147812 */ /* 0x000fc800078ec0ff */
[----:B------:R-:W-:-:S13]  /*fb30*/  ISETP.NE.AND P0, PT, R20, 0x7ff00000, PT ;  /* 0x7ff000001400780c */ /* 0x000fda0003f05270 */
[----:B------:R-:W-:Y:S05]  /*fb40*/  @P0 BRA `(.L_x_254) ;  /* 0x0000000000140947 */ /* 0x000fea0003800000 */
[----:B------:R-:W-:-:S14]  /*fb50*/  DSETP.GE.AND P0, PT, R12, RZ, PT ;  /* 0x000000ff0c00722a */ /* 0x000fdc0003f06000 */
[----:B------:R-:W-:Y:S01]  /*fb60*/  @!P0 DADD R18, R14, -R24 ;  /* 0x000000000e128229 */ /* 0x000fe20000000818 */
[----:B------:R-:W-:Y:S10]  /*fb70*/  @!P0 BRA `(.L_x_254) ;  /* 0x0000000000088947 */ /* 0x000ff40003800000 */
[----:B------:R-:W-:-:S14]  /*fb80*/  DSETP.NEU.AND P0, PT, |R14|, +INF , PT ;  /* 0x7ff000000e00742a */ /* 0x000fdc0003f0d200 */
[----:B------:R-:W-:-:S07]  /*fb90*/  @!P0 CS2R R18, SRZ ;  /* 0x0000000000128805 */ /* 0x000fce000001ff00 */
.L_x_254:
[----:B------:R-:W-:Y:S05]  /*fba0*/  BSYNC.RECONVERGENT B0 ;  /* 0x0000000000007941 */ /* 0x000fea0003800200 */
.L_x_253:
[----:B------:R-:W-:Y:S01]  /*fbb0*/  UMOV UR4, 0xcccccccd ;  /* 0xcccccccd00047882 */ /* 0x000fe20000000000 */
[----:B------:R-:W-:Y:S01]  /*fbc0*/  UMOV UR5, 0x3feccccc ;  /* 0x3feccccc00057882 */ /* 0x000fe20000000000 */
[----:B------:R-:W-:Y:S01]  /*fbd0*/  UMOV UR6, 0x9999999a ;  /* 0x9999999a00067882 */ /* 0x000fe20000000000 */
[----:B------:R-:W-:Y:S01]  /*fbe0*/  DMUL R18, R18, UR4 ;  /* 0x0000000412127c28 */ /* 0x000fe20008000000 */
[----:B------:R-:W-:Y:S01]  /*fbf0*/  UMOV UR7, 0x3fb99999 ;  /* 0x3fb9999900077882 */ /* 0x000fe20000000000 */
[----:B------:R-:W-:Y:S01]  /*fc00*/  DSETP.NEU.AND P0, PT, R14, 1, PT ;  /* 0x3ff000000e00742a */ /* 0x000fe20003f0d000 */
[----:B------:R-:W-:Y:S02]  /*fc10*/  UMOV UR8, UR7 ;  /* 0x0000000700087c82 */ /* 0x000fe40008000000 */
[----:B------:R-:W-:-:S03]  /*fc20*/  IMAD.U32 R0, RZ, RZ, UR8 ;  /* 0x00000008ff007e24 */ /* 0x000fc6000f8e00ff */
[----:B------:R-:W-:Y:S02]  /*fc30*/  DSETP.MAX.AND P1, P2, R18, UR6, PT ;  /* 0x0000000612007e2a */ /* 0x000fe4000ba2f000 */
[----:B------:R-:W-:-:S04]  /*fc40*/  IMAD.MOV.U32 R12, RZ, RZ, R18 ;  /* 0x000000ffff0c7224 */ /* 0x000fc800078e0012 */
[----:B------:R-:W-:Y:S02]  /*fc50*/  FSEL R13, R19, UR8, P1 ;  /* 0x00000008130d7c08 */ /* 0x000fe40008800000 */
[----:B------:R-:W-:Y:S01]  /*fc60*/  SEL R12, R12, UR6, P1 ;  /* 0x000000060c0c7c07 */ /* 0x000fe20008800000 */
[----:B------:R-:W-:Y:S02]  /*fc70*/  UMOV UR6, UR5 ;  /* 0x0000000500067c82 */ /* 0x000fe40008000000 */
[----:B------:R-:W-:Y:S01]  /*fc80*/  IMAD.U32 R20, RZ, RZ, UR6 ;  /* 0x00000006ff147e24 */ /* 0x000fe2000f8e00ff */
[----:B------:R-:W-:Y:S02]  /*fc90*/  FSEL R18, R12, -107374184, P0 ;  /* 0xcccccccd0c127808 */ /* 0x000fe40000000000 */
[----:B------:R-:W-:-:S04]  /*fca0*/  @P2 LOP3.LUT R13, R0, 0x80000, RZ, 0xfc, !PT ;  /* 0x00080000000d2812 */ /* 0x000fc800078efcff */
[----:B------:R-:W-:-:S05]  /*fcb0*/  FSEL R19, R13, 1.8499999046325683594, P0 ;  /* 0x3feccccc0d137808 */ /* 0x000fca0000000000 */
[----:B------:R-:W-:Y:S01]  /*fcc0*/  IMAD.MOV.U32 R0, RZ, RZ, R19 ;  /* 0x000000ffff007224 */ /* 0x000fe200078e0013 */
[----:B------:R-:W-:-:S06]  /*fcd0*/  DSETP.MIN.AND P0, P1, R18, UR4, PT ;  /* 0x0000000412007e2a */ /* 0x000fcc000b900000 */
[----:B------:R-:W-:Y:S01]  /*fce0*/  FSEL R13, R0, UR6, P0 ;  /* 0x00000006000d7c08 */ /* 0x000fe20008000000 */
[----:B------:R-:W-:-:S05]  /*fcf0*/  IMAD.MOV.U32 R0, RZ, RZ, R18 ;  /* 0x000000ffff007224 */ /* 0x000fca00078e0012 */
[----:B------:R-:W-:Y:S01]  /*fd00*/  SEL R12, R0, UR4, P0 ;  /* 0x00000004000c7c07 */ /* 0x000fe20008000000 */
[----:B------:R-:W-:Y:S01]  /*fd10*/  DSETP.GT.AND P0, PT, R14, 1, PT ;  /* 0x3ff000000e00742a */ /* 0x000fe20003f04000 */
[----:B------:R-:W-:-:S06]  /*fd20*/  @P1 LOP3.LUT R13, R20, 0x80000, RZ, 0xfc, !PT ;  /* 0x00080000140d1812 */ /* 0x000fcc00078efcff */
[----:B------:R-:W-:Y:S01]  /*fd30*/  DMUL R10, R12, R10 ;  /* 0x0000000a0c0a7228 */ /* 0x000fe20000000000 */
[----:B------:R-:W-:Y:S02]  /*fd40*/  IMAD.MOV.U32 R12, RZ, RZ, -0x33333333 ;  /* 0xcccccccdff0c7424 */ /* 0x000fe400078e00ff */
[----:B------:R-:W-:-:S04]  /*fd50*/  IMAD.MOV.U32 R13, RZ, RZ, 0x3feccccc ;  /* 0x3fecccccff0d7424 */ /* 0x000fc800078e00ff */
[----:B------:R-:W-:Y:S05]  /*fd60*/  @P0 BRA `(.L_x_255) ;  /* 0xffffff2800000947 */ /* 0x000fea000383ffff */
[----:B------:R-:W-:Y:S05]  /*fd70*/  BSYNC.RECONVERGENT B2 ;  /* 0x0000000000027941 */ /* 0x000fea0003800200 */
.L_x_27:
[----:B------:R-:W-:Y:S01]  /*fd80*/  DADD R150, R176, R150 ;  /* 0x00000000b0967229 */ /* 0x000fe20000000096 */
[----:B------:R-:W-:Y:S01]  /*fd90*/  IMAD.MOV.U32 R10, RZ, RZ, R18 ;  /* 0x000000ffff0a7224 */ /* 0x000fe200078e0012 */
[----:B------:R-:W-:Y:S01]  /*fda0*/  DSETP.MIN.AND P0, P2, R18, R174, PT ;  /* 0x000000ae1200722a */ /* 0x000fe20003a00000 */
[----:B------:R-:W-:Y:S01]  /*fdb0*/  IMAD.MOV.U32 R0, RZ, RZ, R175 ;  /* 0x000000ffff007224 */ /* 0x000fe200078e00af */
[----:B------:R-:W-:Y:S01]  /*fdc0*/  DSETP.GTU.AND P1, PT, R22, -R152, PT ;  /* 0x800000981600722a */ /* 0x000fe20003f2c000 */
[----:B------:R-:W-:Y:S02]  /*fdd0*/  IMAD.MOV.U32 R144, RZ, RZ, R98 ;  /* 0x000000ffff907224 */ /* 0x000fe400078e0062 */
[----:B------:R-:W-:Y:S01]  /*fde0*/  IMAD.MOV.U32 R145, RZ, RZ, R99 ;  /* 0x000000ffff917224 */ /* 0x000fe200078e0063 */
[----:B------:R-:W-:Y:S01]  /*fdf0*/  FSEL R11, R19, R0, P0 ;  /* 0x00000000130b7208 */ /* 0x000fe20000000000 */
[----:B------:R-:W-:Y:S01]  /*fe00*/  IMAD.MOV.U32 R142, RZ, RZ, R124 ;  /* 0x000000ffff8e7224 */ /* 0x000fe200078e007c */
[----:B------:R-:W-:Y:S01]  /*fe10*/  SEL R10, R10, R174, P0 ;  /* 0x000000ae0a0a7207 */ /* 0x000fe20000000000 */
[----:B------:R-:W-:Y:S01]  /*fe20*/  DSETP.GEU.OR P0, PT, R150, R190, !P1 ;  /* 0x000000be9600722a */ /* 0x000fe20004f0e400 */
[----:B------:R-:W-:-:S02]  /*fe30*/  IMAD.MOV.U32 R143, RZ, RZ, R125 ;  /* 0x000000ffff8f7224 */ /* 0x000fc400078e007d */
[----:B------:R-:W-:Y:S02]  /*fe40*/  IMAD.MOV.U32 R140, RZ, RZ, R22 ;  /* 0x000000ffff8c7224 */ /* 0x000fe400078e0016 */
[----:B------:R-:W-:Y:S01]  /*fe50*/  @P2 LOP3.LUT R11, R0, 0x80000, RZ, 0xfc, !PT ;  /* 0x00080000000b2812 */ /* 0x000fe200078efcff */
[----:B------:R-:W-:Y:S02]  /*fe60*/  IMAD.MOV.U32 R141, RZ, RZ, R23 ;  /* 0x000000ffff8d7224 */ /* 0x000fe400078e0017 */
[----:B------:R-:W-:Y:S02]  /*fe70*/  IMAD.MOV.U32 R138, RZ, RZ, R126 ;  /* 0x000000ffff8a7224 */ /* 0x000fe400078e007e */
[----:B------:R-:W-:Y:S01]  /*fe80*/  IMAD.MOV.U32 R139, RZ, RZ, R127 ;  /* 0x000000ffff8b7224 */ /* 0x000fe200078e007f */
[----:B------:R-:W-:-:S03]  /*fe90*/  DMUL R176, R10, R176 ;  /* 0x000000b00ab07228 */ /* 0x000fc60000000000 */
[----:B------:R-:W-:Y:S08]  /*fea0*/  @!P0 BRA `(.L_x_256) ;  /* 0xffffff1c00608947 */ /* 0x000ff0000383ffff */
[----:B------:R-:W-:Y:S05]  /*feb0*/  BSYNC.RECONVERGENT B3 ;  /* 0x0000000000037941 */ /* 0x000fea0003800200 */
.L_x_16:
[----:B------:R-:W-:Y:S05]  /*fec0*/  BSYNC.RECONVERGENT B4 ;  /* 0x0000000000047941 */ /* 0x000fea0003800200 */
.L_x_15:
[----:B------:R-:W-:Y:S05]  /*fed0*/  @P1 BRA `(.L_x_257) ;  /* 0xffffff0c00601947 */ /* 0x000fea000383ffff */
.L_x_13:
[----:B------:R-:W-:Y:S05]  /*fee0*/  BSYNC.RECONVERGENT B5 ;  /* 0x0000000000057941 */ /* 0x000fea0003800200 */
.L_x_12:
        /* <DEDUP_REMOVED lines=8> */
.L_x_258:
[----:B------:R-:W0:Y:S01]  /*ff70*/  MUFU.RCP64H R3, R37 ;  /* 0x0000002500037308 */ /* 0x000e220000001800 */
[----:B------:R-:W-:Y:S01]  /*ff80*/  IMAD.MOV.U32 R192, RZ, RZ, R36 ;  /* 0x000000ffffc07224 */ /* 0x000fe200078e0024 */
[----:B------:R-:W-:Y:S01]  /*ff90*/  FSETP.GEU.AND P1, PT, |R17|, 6.5827683646048100446e-37, PT ;  /* 0x036000001100780b */ /* 0x000fe20003f2e200 */
[----:B------:R-:W-:Y:S01]  /*ffa0*/  IMAD.MOV.U32 R193, RZ, RZ, R37 ;  /* 0x000000ffffc17224 */ /* 0x000fe200078e0025 */
[----:B------:R-:W-:Y:S01]  /*ffb0*/  BSSY.RECONVERGENT B1, `(.L_x_259) ;  /* 0x0000016000017945 */ /* 0x000fe20003800200 */
[----:B------:R-:W-:-:S04]  /*ffc0*/  IMAD.MOV.U32 R2, RZ, RZ, 0x1 ;  /* 0x00000001ff027424 */ /* 0x000fc800078e00ff */
        /* <DEDUP_REMOVED lines=20> */
.L_x_260:
[----:B------:R-:W-:Y:S05]  /*10110*/  BSYNC.RECONVERGENT B1 ;  /* 0x0000000000017941 */ /* 0x000fea0003800200 */
.L_x_259:
        /* <DEDUP_REMOVED lines=23> */
.L_x_262:
[----:B------:R-:W-:Y:S05]  /*10290*/  BSYNC.RECONVERGENT B1 ;  /* 0x0000000000017941 */ /* 0x000fea0003800200 */
.L_x_261:
        /* <DEDUP_REMOVED lines=23> */
.L_x_264:
[----:B------:R-:W-:Y:S05]  /*10410*/  BSYNC.RECONVERGENT B1 ;  /* 0x0000000000017941 */ /* 0x000fea0003800200 */
.L_x_263:
        /* <DEDUP_REMOVED lines=23> */
.L_x_266:
[----:B------:R-:W-:Y:S05]  /*10590*/  BSYNC.RECONVERGENT B1 ;  /* 0x0000000000017941 */ /* 0x000fea0003800200 */
.L_x_265:
[----:B------:R-:W-:Y:S01]  /*105a0*/  MOV R2, 0x0 ;  /* 0x0000000000027802 */ /* 0x000fe20000000f00 */
[----:B------:R0:W-:Y:S01]  /*105b0*/  STL.64 [R1+0x310], R22 ;  /* 0x0003101601007387 */ /* 0x0001e20000100a00 */
[----:B------:R-:W1:Y:S02]  /*105c0*/  LDCU.64 UR4, c[0x4][0x88] ;  /* 0x01001100ff0477ac */ /* 0x000e640008000a00 */
[----:B------:R0:W2:Y:S01]  /*105d0*/  LDC.64 R8, c[0x4][R2] ;  /* 0x0100000002087b82 */ /* 0x0000a20000000a00 */
[----:B------:R0:W-:Y:S01]  /*105e0*/  STL.64 [R1+0x318], R18 ;  /* 0x0003181201007387 */ /* 0x0001e20000100a00 */
[----:B------:R-:W-:-:S03]  /*105f0*/  UIADD3 UR41, UP0, UPT, UR38, 0x310, URZ ;  /* 0x0000031026297890 */ /* 0x000fc6000ff1e0ff */
[----:B------:R0:W-:Y:S01]  /*10600*/  STL.64 [R1+0x320], R202 ;  /* 0x000320ca01007387 */ /* 0x0001e20000100a00 */
[----:B------:R-:W-:Y:S02]  /*10610*/  UIADD3.X UR42, UPT, UPT, URZ, UR39, URZ, UP0, !UPT ;  /* 0x00000027ff2a7290 */ /* 0x000fe400087fe4ff */
[----:B------:R-:W-:Y:S01]  /*10620*/  IMAD.U32 R6, RZ, RZ, UR41 ;  /* 0x00000029ff067e24 */ /* 0x000fe2000f8e00ff */
[----:B------:R0:W-:Y:S03]  /*10630*/  STL.64 [R1+0x328], R200 ;  /* 0x000328c801007387 */ /* 0x0001e60000100a00 */
[----:B------:R-:W-:Y:S01]  /*10640*/  IMAD.U32 R7, RZ, RZ, UR42 ;  /* 0x0000002aff077e24 */ /* 0x000fe2000f8e00ff */
[----:B------:R0:W-:Y:S01]  /*10650*/  STL.64 [R1+0x330], R198 ;  /* 0x000330c601007387 */ /* 0x0001e20000100a00 */
[----:B-1----:R-:W-:Y:S02]  /*10660*/  IMAD.U32 R4, RZ, RZ, UR4 ;  /* 0x00000004ff047e24 */ /* 0x002fe4000f8e00ff */
[----:B------:R-:W-:-:S07]  /*10670*/  IMAD.U32 R5, RZ, RZ, UR5 ;  /* 0x00000005ff057e24 */ /* 0x000fce000f8e00ff */
[----:B------:R-:W-:-:S07]  /*10680*/  LEPC R20, `(.L_x_267) ;  /* 0x000000001014794e */ /* 0x000fce0000000000 */
[----:B0-2---:R-:W-:Y:S05]  /*10690*/  CALL.ABS.NOINC R8 ;  /* 0x0000000008007343 */ /* 0x005fea0003c00000 */
.L_x_267:
[--C-:B------:R-:W-:Y:S01]  /*106a0*/  DSETP.NEU.AND P0, PT, R16, R186.reuse, PT ;  /* 0x000000ba1000722a */ /* 0x100fe20003f0d000 */
[----:B------:R-:W-:Y:S05]  /*106b0*/  BSSY.RECONVERGENT B6, `(.L_x_268) ;  /* 0x0000017000067945 */ /* 0x000fea0003800200 */
[----:B------:R-:W-:-:S14]  /*106c0*/  DSETP.LT.OR P0, PT, R188, R186, P0 ;  /* 0x000000babc00722a */ /* 0x000fdc0000701400 */
[----:B------:R-:W-:Y:S05]  /*106d0*/  @P0 BRA `(.L_x_269) ;  /* 0x0000000000500947 */ /* 0x000fea0003800000 */
[----:B------:R-:W0:Y:S01]  /*106e0*/  S2R R3, SR_CTAID.X ;  /* 0x0000000000037919 */ /* 0x000e220000002500 */
[----:B------:R-:W1:Y:S01]  /*106f0*/  LDC.64 R8, c[0x0][0x380] ;  /* 0x0000e000ff087b82 */ /* 0x000e620000000a00 */
[----:B------:R-:W0:Y:S01]  /*10700*/  LDCU UR4, c[0x0][0x360] ;  /* 0x00006c00ff0477ac */ /* 0x000e220008000800 */
[----:B------:R-:W-:Y:S01]  /*10710*/  IMAD.U32 R6, RZ, RZ, UR41 ;  /* 0x00000029ff067e24 */ /* 0x000fe2000f8e00ff */
[----:B------:R-:W0:Y:S01]  /*10720*/  S2R R0, SR_TID.X ;  /* 0x0000000000007919 */ /* 0x000e220000002100 */
[----:B------:R-:W-:Y:S01]  /*10730*/  IMAD.U32 R7, RZ, RZ, UR42 ;  /* 0x0000002aff077e24 */ /* 0x000fe2000f8e00ff */
[----:B------:R2:W-:Y:S04]  /*10740*/  STL.64 [R1+0x310], R22 ;  /* 0x0003101601007387 */ /* 0x0005e80000100a00 */
[----:B------:R2:W-:Y:S04]  /*10750*/  STL.64 [R1+0x318], R18 ;  /* 0x0003181201007387 */ /* 0x0005e80000100a00 */
[----:B------:R2:W-:Y:S04]  /*10760*/  STL.64 [R1+0x320], R202 ;  /* 0x000320ca01007387 */ /* 0x0005e80000100a00 */
[----:B------:R2:W-:Y:S04]  /*10770*/  STL.64 [R1+0x328], R200 ;  /* 0x000328c801007387 */ /* 0x0005e80000100a00 */
[----:B------:R2:W-:Y:S01]  /*10780*/  STL.64 [R1+0x330], R198 ;  /* 0x000330c601007387 */ /* 0x0005e20000100a00 */
[----:B0-----:R-:W-:Y:S01]  /*10790*/  IMAD R3, R3, UR4, R0 ;  /* 0x0000000403037c24 */ /* 0x001fe2000f8e0200 */
[----:B------:R-:W0:Y:S03]  /*107a0*/  LDCU.64 UR4, c[0x4][0x90] ;  /* 0x01001200ff0477ac */ /* 0x000e260008000a00 */
[----:B-1----:R-:W-:-:S02]  /*107b0*/  IMAD.WIDE R8, R3, 0x8, R8 ;  /* 0x0000000803087825 */ /* 0x002fc400078e0208 */
[----:B------:R-:W1:Y:S03]  /*107c0*/  LDC.64 R2, c[0x4][R2] ;  /* 0x0100000002027b82 */ /* 0x000e660000000a00 */
[----:B------:R2:W-:Y:S01]  /*107d0*/  STG.E.64 desc[UR36][R8.64], R16 ;  /* 0x0000001008007986 */ /* 0x0005e2000c101b24 */
[----:B0-----:R-:W-:Y:S02]  /*107e0*/  IMAD.U32 R4, RZ, RZ, UR4 ;  /* 0x00000004ff047e24 */ /* 0x001fe4000f8e00ff */
[----:B------:R-:W-:-:S07]  /*107f0*/  IMAD.U32 R5, RZ, RZ, UR5 ;  /* 0x00000005ff057e24 */ /* 0x000fce000f8e00ff */
[----:B------:R-:W-:-:S07]  /*10800*/  LEPC R20, `(.L_x_269) ;  /* 0x000000001014794e */ /* 0x000fce0000000000 */
[----:B-12---:R-:W-:Y:S05]  /*10810*/  CALL.ABS.NOINC R2 ;  /* 0x0000000002007343 */ /* 0x006fea0003c00000 */
.L_x_269:
[----:B------:R-:W-:Y:S05]  /*10820*/  BSYNC.RECONVERGENT B6 ;  /* 0x0000000000067941 */ /* 0x000fea0003800200 */
.L_x_268:
[----:B------:R-:W-:Y:S01]  /*10830*/  DSETP.GEU.AND P0, PT, R188, R186, PT ;  /* 0x000000babc00722a */ /* 0x000fe20003f0e000 */
[----:B------:R-:W-:-:S13]  /*10840*/  BSSY.RECONVERGENT B6, `(.L_x_270) ;  /* 0x0000f01000067945 */ /* 0x000fda0003800200 */
[----:B------:R-:W-:Y:S05]  /*10850*/  @P0 BRA `(.L_x_271) ;  /* 0x000000ec00fc0947 */ /* 0x000fea0003800000 */
        /* <DEDUP_REMOVED lines=8> */
.L_x_272:
[----:B------:R-:W-:Y:S01]  /*108e0*/  BSSY.RECONVERGENT B5, `(.L_x_271) ;  /* 0x0000ef6000057945 */ /* 0x000fe20003800200 */
[----:B------:R-:W-:Y:S02]  /*108f0*/  IMAD.MOV.U32 R54, RZ, RZ, R16 ;  /* 0x000000ffff367224 */ /* 0x000fe400078e0010 */
[----:B------:R-:W-:Y:S02]  /*10900*/  IMAD.MOV.U32 R55, RZ, RZ, R17 ;  /* 0x000000ffff377224 */ /* 0x000fe400078e0011 */
[----:B------:R-:W-:Y:S02]  /*10910*/  IMAD.MOV.U32 R184, RZ, RZ, R36 ;  /* 0x000000ffffb87224 */ /* 0x000fe400078e0024 */
[----:B------:R-:W-:-:S07]  /*10920*/  IMAD.MOV.U32 R185, RZ, RZ, R37 ;  /* 0x000000ffffb97224 */ /* 0x000fce00078e0025 */
.L_x_517:
[----:B------:R-:W-:Y:S01]  /*10930*/  DSETP.GT.AND P1, PT, R190, RZ, PT ;  /* 0x000000ffbe00722a */ /* 0x000fe20003f24000 */
[----:B------:R-:W-:Y:S01]  /*10940*/  BSSY.RECONVERGENT B4, `(.L_x_273) ;  /* 0x0000eed000047945 */ /* 0x000fe20003800200 */
[----:B------:R-:W-:Y:S01]  /*10950*/  DADD R54, -R184, R54 ;  /* 0x00000000b8367229 */ /* 0x000fe20000000136 */
[----:B------:R-:W-:-:S11]  /*10960*/  PLOP3.LUT P0, PT, PT, PT, PT, 0x80, 0x8 ;  /* 0x000000000008781c */ /* 0x000fd60003f0f070 */
[----:B------:R-:W-:Y:S05]  /*10970*/  @!P1 BRA `(.L_x_274) ;  /* 0x000000ec00a49947 */ /* 0x000fea0003800000 */
        /* <DEDUP_REMOVED lines=13> */
.L_x_275:
        /* <DEDUP_REMOVED lines=27> */
.L_x_277:
[----:B------:R-:W-:Y:S05]  /*10c00*/  BSYNC.RECONVERGENT B1 ;  /* 0x0000000000017941 */ /* 0x000fea0003800200 */
.L_x_276:
        /* <DEDUP_REMOVED lines=25> */
.L_x_279:
[----:B------:R-:W-:Y:S05]  /*10da0*/  BSYNC.RECONVERGENT B1 ;  /* 0x0000000000017941 */ /* 0x000fea0003800200 */
.L_x_278:
[----:B------:R-:W0:Y:S02]  /*10db0*/  LDC.64 R56, c[0x4][0x18] ;  /* 0x01000600ff387b82 */ /* 0x000e240000000a00 */
[----:B0-----:R-:W2:Y:S06]  /*10dc0*/  LDG.E.64 R56, desc[UR36][R56.64] ;  /* 0x0000002438387981 */ /* 0x001eac000c1e1b00 */
[----:B------:R-:W0:Y:S08]  /*10dd0*/  LDC.64 R30, c[0x4][0x60] ;  /* 0x01001800ff1e7b82 */ /* 0x000e300000000a00 */
[----:B------:R-:W1:Y:S08]  /*10de0*/  LDC.64 R170, c[0x4][0x58] ;  /* 0x01001600ffaa7b82 */ /* 0x000e700000000a00 */
[----:B------:R-:W3:Y:S08]  /*10df0*/  LDC.64 R168, c[0x4][0x50] ;  /* 0x01001400ffa87b82 */ /* 0x000ef00000000a00 */
[----:B------:R-:W4:Y:S01]  /*10e00*/  LDC.64 R74, c[0x4][0x28] ;  /* 0x01000a00ff4a7b82 */ /* 0x000f220000000a00 */
[----:B0-----:R0:W5:Y:S07]  /*10e10*/  LDG.E.U8 R30, desc[UR36][R30.64] ;  /* 0x000000241e1e7981 */ /* 0x00116e000c1e1100 */
        /* <DEDUP_REMOVED lines=9> */
[----:B-1----:R-:W5:Y:S07]  /*10eb0*/  LDG.E.64 R78, desc[UR36][R78.64] ;  /* 0x000000244e4e7981 */ /* 0x002f6e000c1e1b00 */
[----:B------:R-:W1:Y:S01]  /*10ec0*/  LDC.64 R158, c[0x4][0x20] ;  /* 0x01000800ff9e7b82 */ /* 0x000e620000000a00 */
[----:B---3--:R-:W5:Y:S04]  /*10ed0*/  LDG.E.64 R80, desc[UR36][R80.64] ;  /* 0x0000002450507981 */ /* 0x008f68000c1e1b00 */
[----:B----4-:R-:W5:Y:S04]  /*10ee0*/  LDG.E.64 R82, desc[UR36][R82.64] ;  /* 0x0000002452527981 */ /* 0x010f68000c1e1b00 */
[----:B0-----:R-:W5:Y:S04]  /*10ef0*/  LDG.E.64 R84, desc[UR36][R84.64] ;  /* 0x0000002454547981 */ /* 0x001f68000c1e1b00 */
[----:B-1----:R-:W5:Y:S01]  /*10f00*/  LDG.E.64 R158, desc[UR36][R158.64] ;  /* 0x000000249e9e7981 */ /* 0x002f62000c1e1b00 */
        /* <DEDUP_REMOVED lines=34> */
.L_x_281:
[----:B------:R-:W-:Y:S05]  /*11130*/  BSYNC.RECONVERGENT B1 ;  /* 0x0000000000017941 */ /* 0x000fea0003800200 */
.L_x_280:
        /* <DEDUP_REMOVED lines=39> */
.L_x_282:
[----:B------:R-:W0:Y:S01]  /*113b0*/  MUFU.RCP64H R9, R83 ;  /* 0x0000005300097308 */ /* 0x000e220000001800 */
[----:B------:R-:W-:Y:S01]  /*113c0*/  VIADD R8, R83, 0x300402 ;  /* 0x0030040253087836 */ /* 0x000fe20000000000 */
[----:B------:R-:W-:Y:S01]  /*113d0*/  DADD R136, -R78, -1 ;  /* 0xbff000004e887429 */ /* 0x000fe20000000100 */
[----:B------:R-:W-:Y:S01]  /*113e0*/  SEL R172, R47, RZ, P2 ;  /* 0x000000ff2fac7207 */ /* 0x000fe20001000000 */
[C---:B------:R-:W-:Y:S02]  /*113f0*/  DSETP.GT.AND P1, PT, |R46|.reuse, 1, PT ;  /* 0x3ff000002e00742a */ /* 0x040fe40003f24200 */
[----:B------:R-:W-:Y:S01]  /*11400*/  DADD R174, R46, R78 ;  /* 0x000000002eae7229 */ /* 0x000fe2000000004e */
[----:B------:R-:W-:Y:S01]  /*11410*/  @!P6 LOP3.LUT R172, R172, 0x7ff00000, RZ, 0xfc, !PT ;  /* 0x7ff00000acace812 */ /* 0x000fe200078efcff */
[----:B------:R1:W2:Y:S02]  /*11420*/  FRND.F64.TRUNC R128, R6 ;  /* 0x0000000600807313 */ /* 0x0002a4000030d800 */
[----:B------:R-:W-:-:S02]  /*11430*/  SEL R173, RZ, 0x7ff00000, !P1 ;  /* 0x7ff00000ffad7807 */ /* 0x000fc40004800000 */
[----:B------:R-:W-:Y:S02]  /*11440*/  FSETP.GEU.AND P1, PT, |R8|, 5.8789094863358348022e-39, PT ;  /* 0x004004020800780b */ /* 0x000fe40003f2e200 */
[----:B------:R-:W-:Y:S02]  /*11450*/  SHF.R.U32.HI R11, RZ, 0x14, R137 ;  /* 0x00000014ff0b7819 */ /* 0x000fe40000011689 */
[----:B------:R1:W3:Y:S01]  /*11460*/  FRND.F64.TRUNC R176, R136 ;  /* 0x0000008800b07313 */ /* 0x0002e2000030d800 */
[----:B0-----:R-:W-:Y:S01]  /*11470*/  DFMA R12, -R82, R8, 1 ;  /* 0x3ff00000520c742b */ /* 0x001fe20000000108 */
[----:B------:R-:W-:Y:S02]  /*11480*/  LOP3.LUT R11, R11, 0x7ff, RZ, 0xc0, !PT ;  /* 0x000007ff0b0b7812 */ /* 0x000fe400078ec0ff */
[----:B------:R-:W-:Y:S02]  /*11490*/  @!P6 LOP3.LUT R173, R173, 0x7ff00000, RZ, 0x3c, !PT ;  /* 0x7ff00000adade812 */ /* 0x000fe400078e3cff */
[----:B------:R-:W-:Y:S01]  /*114a0*/  LOP3.LUT R174, R175, 0x7ff00000, RZ, 0xc0, !PT ;  /* 0x7ff00000afae7812 */ /* 0x000fe200078ec0ff */
[----:B------:R-:W-:Y:S01]  /*114b0*/  VIADD R11, R11, 0xfffffc0c ;  /* 0xfffffc0c0b0b7836 */ /* 0x000fe20000000000 */
[----:B------:R-:W-:Y:S01]  /*114c0*/  SEL R173, R173, 0x3ff00000, P5 ;  /* 0x3ff00000adad7807 */ /* 0x000fe20002800000 */
[----:B------:R-:W-:-:S03]  /*114d0*/  DFMA R12, R12, R12, R12 ;  /* 0x0000000c0c0c722b */ /* 0x000fc6000000000c */
[CC--:B------:R-:W-:Y:S02]  /*114e0*/  SHF.L.U64.HI R154, R136.reuse, R11.reuse, R137 ;  /* 0x0000000b889a7219 */ /* 0x0c0fe40000010289 */
[----:B------:R-:W-:-:S03]  /*114f0*/  SHF.L.U32 R139, R136, R11, RZ ;  /* 0x0000000b888b7219 */ /* 0x000fc600000006ff */
        /* <DEDUP_REMOVED lines=15> */
[----:B------:R-:W-:Y:S02]  /*115f0*/  IMAD.MOV.U32 R90, RZ, RZ, R94 ;  /* 0x000000ffff5a7224 */ /* 0x000fe400078e005e */
[----:B------:R-:W-:-:S07]  /*11600*/  IMAD.MOV.U32 R91, RZ, RZ, R95 ;  /* 0x000000ffff5b7224 */ /* 0x000fce00078e005f */
.L_x_283:
        /* <DEDUP_REMOVED lines=28> */
.L_x_284:
        /* <DEDUP_REMOVED lines=12> */
[----:B------:R-:W-:Y:S01]  /*11890*/  @!P4 SEL R0, RZ, 0xffffffff, !P2 ;  /* 0xffffffffff00c807 */ /* 0x000fe20005000000 */
[----:B------:R-:W-:Y:S02]  /*118a0*/  IMAD.MOV.U32 R182, RZ, RZ, R196 ;  /* 0x000000ffffb67224 */ /* 0x000fe400078e00c4 */
[----:B------:R-:W-:Y:S01]  /*118b0*/  IMAD.MOV.U32 R183, RZ, RZ, R197 ;  /* 0x000000ffffb77224 */ /* 0x000fe200078e00c5 */
[----:B------:R-:W-:Y:S02]  /*118c0*/  LOP3.LUT R10, R0, 0x1, RZ, 0xc0, !PT ;  /* 0x00000001000a7812 */ /* 0x000fe400078ec0ff */
[----:B------:R-:W-:-:S02]  /*118d0*/  SHF.R.U32.HI R0, RZ, 0x14, R9 ;  /* 0x00000014ff007819 */ /* 0x000fc40000011609 */
[----:B------:R-:W-:Y:S02]  /*118e0*/  ISETP.NE.U32.AND P0, PT, R10, 0x1, PT ;  /* 0x000000010a00780c */ /* 0x000fe40003f05070 */
[----:B------:R-:W-:Y:S02]  /*118f0*/  LOP3.LUT R0, R0, 0x7ff, RZ, 0xc0, !PT ;  /* 0x000007ff00007812 */ /* 0x000fe400078ec0ff */
[----:B------:R-:W-:-:S03]  /*11900*/  @!P1 SEL R155, R20, R155, !P0 ;  /* 0x0000009b149b9207 */ /* 0x000fc60004000000 */
[----:B------:R-:W-:-:S05]  /*11910*/  VIADD R11, R0, 0xfffffc0c ;  /* 0xfffffc0c000b7836 */ /* 0x000fca0000000000 */
[CC--:B------:R-:W-:Y:S02]  /*11920*/  SHF.L.U64.HI R152, R8.reuse, R11.reuse, R9 ;  /* 0x0000000b08987219 */ /* 0x0c0fe40000010209 */
[----:B01----:R-:W-:-:S07]  /*11930*/  SHF.L.U32 R140, R8, R11, RZ ;  /* 0x0000000b088c7219 */ /* 0x003fce00000006ff */
.L_x_516:
        /* <DEDUP_REMOVED lines=148> */
.L_x_515:
[----:B------:R0:W-:Y:S01]  /*12280*/  STL.64 [R1+0x230], RZ ;  /* 0x000230ff01007387 */ /* 0x0001e20000100a00 */
[----:B------:R-:W-:Y:S01]  /*12290*/  BSSY.RECONVERGENT B7, `(.L_x_286) ;  /* 0x0000bed000077945 */ /* 0x000fe20003800200 */
[----:B------:R-:W-:Y:S01]  /*122a0*/  IMAD.MOV.U32 R180, RZ, RZ, R12 ;  /* 0x000000ffffb47224 */ /* 0x000fe200078e000c */
[----:B------:R-:W-:Y:S01]  /*122b0*/  CS2R R14, SRZ ;  /* 0x00000000000e7805 */ /* 0x000fe2000001ff00 */
[----:B------:R0:W-:Y:S01]  /*122c0*/  STL.64 [R1+0x268], RZ ;  /* 0x000268ff01007387 */ /* 0x0001e20000100a00 */
[----:B------:R-:W-:Y:S01]  /*122d0*/  IMAD.MOV.U32 R181, RZ, RZ, R13 ;  /* 0x000000ffffb57224 */ /* 0x000fe200078e000d */
[----:B------:R-:W-:Y:S01]  /*122e0*/  CS2R R12, SRZ ;  /* 0x00000000000c7805 */ /* 0x000fe2000001ff00 */
[----:B------:R-:W-:Y:S01]  /*122f0*/  IMAD.MOV.U32 R0, RZ, RZ, RZ ;  /* 0x000000ffff007224 */ /* 0x000fe200078e00ff */
[----:B------:R0:W-:Y:S01]  /*12300*/  STL.64 [R1+0x2a0], RZ ;  /* 0x0002a0ff01007387 */ /* 0x0001e20000100a00 */
[----:B------:R-:W-:Y:S01]  /*12310*/  IMAD.MOV.U32 R182, RZ, RZ, R10 ;  /* 0x000000ffffb67224 */ /* 0x000fe200078e000a */
[----:B------:R-:W-:Y:S01]  /*12320*/  CS2R R16, SRZ ;  /* 0x0000000000107805 */ /* 0x000fe2000001ff00 */
[----:B------:R-:W-:Y:S01]  /*12330*/  IMAD.MOV.U32 R183, RZ, RZ, R11 ;  /* 0x000000ffffb77224 */ /* 0x000fe200078e000b */
[----:B------:R0:W-:Y:S01]  /*12340*/  STL.64 [R1+0x2d8], RZ ;  /* 0x0002d8ff01007387 */ /* 0x0001e20000100a00 */
[----:B------:R-:W-:Y:S01]  /*12350*/  CS2R R18, SRZ ;  /* 0x0000000000127805 */ /* 0x000fe2000001ff00 */
[----:B------:R-:W-:-:S02]  /*12360*/  IMAD.MOV.U32 R126, RZ, RZ, R142 ;  /* 0x000000ffff7e7224 */ /* 0x000fc400078e008e */
[----:B------:R0:W-:Y:S01]  /*12370*/  STL.64 [R1+0x238], RZ ;  /* 0x000238ff01007387 */ /* 0x0001e20000100a00 */
[----:B------:R-:W-:Y:S02]  /*12380*/  IMAD.MOV.U32 R127, RZ, RZ, R143 ;  /* 0x000000ffff7f7224 */ /* 0x000fe400078e008f */
[----:B------:R-:W-:Y:S01]  /*12390*/  IMAD.MOV.U32 R20, RZ, RZ, R144 ;  /* 0x000000ffff147224 */ /* 0x000fe200078e0090 */
[----:B------:R0:W-:Y:S01]  /*123a0*/  STL.64 [R1+0x270], RZ ;  /* 0x000270ff01007387 */ /* 0x0001e20000100a00 */
[----:B------:R-:W-:Y:S02]  /*123b0*/  IMAD.MOV.U32 R21, RZ, RZ, R145 ;  /* 0x000000ffff157224 */ /* 0x000fe400078e0091 */
[----:B------:R-:W-:Y:S01]  /*123c0*/  IMAD.MOV.U32 R124, RZ, RZ, R146 ;  /* 0x000000ffff7c7224 */ /* 0x000fe200078e0092 */
[----:B------:R0:W-:Y:S01]  /*123d0*/  STL.64 [R1+0x2a8], RZ ;  /* 0x0002a8ff01007387 */ /* 0x0001e20000100a00 */
[----:B------:R-:W-:Y:S02]  /*123e0*/  IMAD.MOV.U32 R125, RZ, RZ, R147 ;  /* 0x000000ffff7d7224 */ /* 0x000fe400078e0093 */
[----:B------:R-:W-:Y:S01]  /*123f0*/  IMAD.MOV.U32 R94, RZ, RZ, R148 ;  /* 0x000000ffff5e7224 */ /* 0x000fe200078e0094 */
[----:B------:R0:W-:Y:S01]  /*12400*/  STL.64 [R1+0x2e0], RZ ;  /* 0x0002e0ff01007387 */ /* 0x0001e20000100a00 */
[----:B------:R-:W-:-:S03]  /*12410*/  IMAD.MOV.U32 R95, RZ, RZ, R149 ;  /* 0x000000ffff5f7224 */ /* 0x000fc600078e0095 */
        /* <DEDUP_REMOVED lines=16> */
.L_x_485:
[----:B------:R-:W-:Y:S01]  /*12520*/  ISETP.NE.AND P0, PT, R0, RZ, PT ;  /* 0x000000ff0000720c */ /* 0x000fe20003f05270 */
[----:B------:R-:W-:Y:S01]  /*12530*/  BSSY.RECONVERGENT B0, `(.L_x_287) ;  /* 0x000005f000007945 */ /* 0x000fe20003800200 */
        /* <DEDUP_REMOVED lines=94> */
.L_x_288:
[----:B------:R-:W-:Y:S05]  /*12b20*/  BSYNC.RECONVERGENT B0 ;  /* 0x0000000000007941 */ /* 0x000fea0003800200 */
.L_x_287:
        /* <DEDUP_REMOVED lines=31> */
.L_x_290:
[----:B------:R-:W-:Y:S05]  /*12d20*/  BSYNC.RECONVERGENT B1 ;  /* 0x0000000000017941 */ /* 0x000fea0003800200 */
.L_x_289:
        /* <DEDUP_REMOVED lines=9> */
.L_x_291:
        /* <DEDUP_REMOVED lines=30> */
.L_x_293:
[----:B------:R-:W-:Y:S05]  /*12fa0*/  BSYNC.RECONVERGENT B0 ;  /* 0x0000000000007941 */ /* 0x000fea0003800200 */
.L_x_292:
[----:B------:R-:W-:Y:S01]  /*12fb0*/  FFMA R28, RZ, R97, R35 ;  /* 0x00000061ff1c7223 */ /* 0x000fe20000000023 */
[----:B------:R-:W-:Y:S01]  /*12fc0*/  DADD R24, -R24, 1 ;  /* 0x3ff0000018187429 */ /* 0x000fe20000000100 */
[----:B------:R-:W-:Y:S01]  /*12fd0*/  FSETP.GEU.AND P3, PT, |R63|, 6.5827683646048100446e-37, PT ;  /* 0x036000003f00780b */ /* 0x000fe20003f6e200 */
[----:B------:R-:W-:Y:S01]  /*12fe0*/  DSETP.NEU.AND P5, PT, R22, 1, PT ;  /* 0x3ff000001600742a */ /* 0x000fe20003fad000 */
[----:B------:R-:W-:Y:S01]  /*12ff0*/  BSSY.RECONVERGENT B1, `(.L_x_294) ;  /* 0x000000b000017945 */ /* 0x000fe20003800200 */
[----:B------:R-:W-:Y:S02]  /*13000*/  FSETP.GT.AND P1, PT, |R28|, 1.469367938527859385e-39, PT ;  /* 0x001000001c00780b */ /* 0x000fe40003f24200 */
[----:B------:R-:W-:-:S04]  /*13010*/  ISETP.NE.AND P2, PT, R30, RZ, PT ;  /* 0x000000ff1e00720c */ /* 0x000fc80003f45270 */
[----:B------:R-:W-:Y:S02]  /*13020*/  FSEL R26, R24, RZ, P5 ;  /* 0x000000ff181a7208 */ /* 0x000fe40002800000 */
[----:B------:R-:W-:-:S06]  /*13030*/  FSEL R27, R25, RZ, P5 ;  /* 0x000000ff191b7208 */ /* 0x000fcc0002800000 */
[----:B------:R-:W-:Y:S01]  /*13040*/  DMUL R26, R170, -R26 ;  /* 0x8000001aaa1a7228 */ /* 0x000fe20000000000 */
[----:B------:R-:W-:Y:S10]  /*13050*/  @P1 BRA P3, `(.L_x_295) ;  /* 0x0000000000101947 */ /* 0x000ff40001800000 */
[----:B------:R-:W-:Y:S01]  /*13060*/  IMAD.MOV.U32 R34, RZ, RZ, R96 ;  /* 0x000000ffff227224 */ /* 0x000fe200078e0060 */
[----:B------:R-:W-:Y:S01]  /*13070*/  MOV R32, 0x130a0 ;  /* 0x000130a000207802 */ /* 0x000fe20000000f00 */
[----:B------:R-:W-:-:S07]  /*13080*/  IMAD.MOV.U32 R35, RZ, RZ, R97 ;  /* 0x000000ffff237224 */ /* 0x000fce00078e0061 */
[----:B------:R-:W-:Y:S05]  /*13090*/  CALL.REL.NOINC `($__internal_1_$__cuda_sm20_div_rn_f64_full) ;  /* 0x000001bc00dc7944 */ /* 0x000fea0003c00000 */
.L_x_295:
[----:B------:R-:W-:Y:S05]  /*130a0*/  BSYNC.RECONVERGENT B1 ;  /* 0x0000000000017941 */ /* 0x000fea0003800200 */
.L_x_294:
        /* <DEDUP_REMOVED lines=23> */
.L_x_297:
[----:B------:R-:W-:Y:S05]  /*13220*/  BSYNC.RECONVERGENT B1 ;  /* 0x0000000000017941 */ /* 0x000fea0003800200 */
.L_x_296:
        /* <DEDUP_REMOVED lines=22> */
.L_x_299:
[----:B------:R-:W-:Y:S05]  /*13390*/  BSYNC.RECONVERGENT B1 ;  /* 0x0000000000017941 */ /* 0x000fea0003800200 */
.L_x_298:
        /* <DEDUP_REMOVED lines=21> */
.L_x_301:
[----:B------:R-:W-:Y:S05]  /*134f0*/  BSYNC.RECONVERGENT B1 ;  /* 0x0000000000017941 */ /* 0x000fea0003800200 */
.L_x_300:
        /* <DEDUP_REMOVED lines=31> */
.L_x_305:
[----:B------:R-:W-:Y:S05]  /*136f0*/  BSYNC.RECONVERGENT B9 ;  /* 0x0000000000097941 */ /* 0x000fea0003800200 */
.L_x_304:
        /* <DEDUP_REMOVED lines=31> */
.L_x_303:
        /* <DEDUP_REMOVED lines=31> */
.L_x_309:
[----:B------:R-:W-:Y:S05]  /*13ae0*/  BSYNC.RECONVERGENT B9 ;  /* 0x0000000000097941 */ /* 0x000fea0003800200 */
.L_x_308:
        /* <DEDUP_REMOVED lines=31> */
.L_x_307:
        /* <DEDUP_REMOVED lines=30> */
.L_x_312:
[----:B------:R-:W-:Y:S05]  /*13ec0*/  BSYNC.RECONVERGENT B9 ;  /* 0x0000000000097941 */ /* 0x000fea0003800200 */
.L_x_311:
        /* <DEDUP_REMOVED lines=16> */
[----:B--2---:R-:W-:Y:S02]  /*13fd0*/  DFMA R32, R36, R58, R32 ;  /* 0x0000003a2420722b */ /* 0x004fe40000000020 */
[----:B------:R-:W-:-:S06]  /*13fe0*/  DMUL R58, R40, R104 ;  /* 0x00000068283a7228 */ /* 0x000fcc0000000000 */
[----:B------:R-:W-:Y:S02]  /*13ff0*/  DFMA R32, R36, R32, R34 ;  /* 0x000000202420722b */ /* 0x000fe40000000022 */
[----:B------:R-:W-:-:S06]  /*14000*/  DSETP.NEU.AND P2, PT, |R58|, +INF , PT ;  /* 0x7ff000003a00742a */ /* 0x000fcc0003f4d200 */
[----:B---3--:R-:W-:-:S08]  /*14010*/  DFMA R32, R36, R32, R60 ;  /* 0x000000202420722b */ /* 0x008fd0000000003c */
[----:B------:R-:W-:Y:S02]  /*14020*/  DFMA R32, R36, R32, R62 ;  /* 0x000000202420722b */ /* 0x000fe4000000003e */
[----:B0-----:R-:W-:-:S06]  /*14030*/  @!P2 DMUL R28, RZ, R58 ;  /* 0x0000003aff1ca228 */ /* 0x001fcc0000000000 */
[----:B----4-:R-:W-:-:S08]  /*14040*/  DFMA R32, R36, R32, R64 ;  /* 0x000000202420722b */ /* 0x010fd00000000040 */
        /* <DEDUP_REMOVED lines=33> */
.L_x_314:
[----:B------:R-:W-:Y:S05]  /*14260*/  BSYNC.RECONVERGENT B9 ;  /* 0x0000000000097941 */ /* 0x000fea0003800200 */
.L_x_313:
        /* <DEDUP_REMOVED lines=32> */
.L_x_310:
        /* <DEDUP_REMOVED lines=28> */
.L_x_316:
[----:B------:R-:W-:Y:S05]  /*14630*/  BSYNC.RECONVERGENT B9 ;  /* 0x0000000000097941 */ /* 0x000fea0003800200 */
.L_x_315:
        /* <DEDUP_REMOVED lines=57> */
.L_x_318:
[----:B------:R-:W-:Y:S05]  /*149d0*/  BSYNC.RECONVERGENT B9 ;  /* 0x0000000000097941 */ /* 0x000fea0003800200 */
.L_x_317:
        /* <DEDUP_REMOVED lines=25> */
[----:B------:R-:W-:Y:S01]  /*14b70*/  FSEL R32, R32, R28, !P1 ;  /* 0x0000001c20207208 */ /* 0x000fe20004800000 */
[----:B------:R-:W-:Y:S01]  /*14b80*/  DSETP.NEU.AND P2, PT, |R58|, +INF , PT ;  /* 0x7ff000003a00742a */ /* 0x000fe20003f4d200 */
[----:B------:R-:W-:Y:S02]  /*14b90*/  FSEL R33, R33, R29, !P1 ;  /* 0x0000001d21217208 */ /* 0x000fe40004800000 */
[----:B------:R-:W-:-:S04]  /*14ba0*/  LOP3.LUT P1, RZ, R38, 0x2, RZ, 0xc0, !PT ;  /* 0x0000000226ff7812 */ /* 0x000fc8000782c0ff */
[----:B------:R-:W-:-:S07]  /*14bb0*/  DADD R28, RZ, -R32 ;  /* 0x00000000ff1c7229 */ /* 0x000fce0000000820 */
[----:B------:R-:W-:-:S03]  /*14bc0*/  @!P2 IMAD.MOV.U32 R38, RZ, RZ, RZ ;  /* 0x000000ffff26a224 */ /* 0x000fc600078e00ff */
        /* <DEDUP_REMOVED lines=27> */
.L_x_320:
[----:B------:R-:W-:Y:S05]  /*14d80*/  BSYNC.RECONVERGENT B9 ;  /* 0x0000000000097941 */ /* 0x000fea0003800200 */
.L_x_319:
        /* <DEDUP_REMOVED lines=31> */
.L_x_306:
[----:B------:R-:W-:Y:S05]  /*14f80*/  BSYNC.RECONVERGENT B8 ;  /* 0x0000000000087941 */ /* 0x000fea0003800200 */
.L_x_302:
[----:B------:R-:W-:Y:S01]  /*14f90*/  DADD R34, -RZ, |R22| ;  /* 0x00000000ff227229 */ /* 0x000fe20000000516 */
[----:B------:R-:W-:Y:S01]  /*14fa0*/  ISETP.NE.U32.AND P1, PT, R31, RZ, PT ;  /* 0x000000ff1f00720c */ /* 0x000fe20003f25070 */
[----:B------:R-:W-:Y:S01]  /*14fb0*/  DSETP.NEU.AND P2, PT, R22, RZ, PT ;  /* 0x000000ff1600722a */ /* 0x000fe20003f4d000 */
[----:B------:R-:W-:Y:S01]  /*14fc0*/  BSSY.RECONVERGENT B0, `(.L_x_321) ;  /* 0x0000008000007945 */ /* 0x000fe20003800200 */
[----:B------:R-:W-:Y:S01]  /*14fd0*/  IMAD.MOV.U32 R33, RZ, RZ, R79 ;  /* 0x000000ffff217224 */ /* 0x000fe200078e004f */
[----:B------:R-:W-:Y:S02]  /*14fe0*/  ISETP.NE.AND.EX P1, PT, R39, -0x80000000, PT, P1 ;  /* 0x800000002700780c */ /* 0x000fe40003f25310 */
[----:B------:R-:W-:Y:S02]  /*14ff0*/  MOV R32, 0x15040 ;  /* 0x0001504000207802 */ /* 0x000fe40000000f00 */
[----:B------:R-:W-:Y:S01]  /*15000*/  PLOP3.LUT P3, PT, P1, PT, PT, 0x8, 0x80 ;  /* 0x000000000080781c */ /* 0x000fe20000f6e170 */
[----:B------:R-:W-:-:S02]  /*15010*/  IMAD.MOV.U32 R38, RZ, RZ, R34 ;  /* 0x000000ffff267224 */ /* 0x000fc400078e0022 */
[----:B------:R-:W-:-:S10]  /*15020*/  IMAD.MOV.U32 R34, RZ, RZ, R78 ;  /* 0x000000ffff227224 */ /* 0x000fd400078e004e */
[----:B------:R-:W-:Y:S05]  /*15030*/  CALL.REL.NOINC `($_Z32DPRK_solver_threshold_fix_tissuePdS_iii$__internal_accurate_pow) ;  /* 0x000001a800547944 */ /* 0x000fea0003c00000 */
[----:B------:R-:W-:Y:S05]  /*15040*/  BSYNC.RECONVERGENT B0 ;  /* 0x0000000000007941 */ /* 0x000fea0003800200 */
.L_x_321:
[----:B------:R-:W-:Y:S01]  /*15050*/  DADD R26, -RZ, -R36 ;  /* 0x00000000ff1a7229 */ /* 0x000fe20000000924 */
[----:B------:R-:W-:Y:S09]  /*15060*/  BSSY.RECONVERGENT B0, `(.L_x_322) ;  /* 0x0000013000007945 */ /* 0x000ff20003800200 */
[----:B------:R-:W-:-:S02]  /*15070*/  FSEL R115, R26, R36, P3 ;  /* 0x000000241a737208 */ /* 0x000fc40001800000 */
        /* <DEDUP_REMOVED lines=12> */
.L_x_323:
[----:B------:R-:W-:-:S06]  /*15140*/  DSETP.NEU.AND P1, PT, R78, R150, PT ;  /* 0x000000964e00722a */ /* 0x000fcc0003f2d000 */
[----:B------:R-:W-:Y:S02]  /*15150*/  FSEL R32, R115, RZ, !P1 ;  /* 0x000000ff73207208 */ /* 0x000fe40004800000 */
[----:B------:R-:W-:Y:S02]  /*15160*/  FSEL R27, R116, -QNAN , !P1 ;  /* 0xfff80000741b7808 */ /* 0x000fe40004800000 */
[----:B------:R-:W-:Y:S02]  /*15170*/  FSEL R32, R32, R115, !P0 ;  /* 0x0000007320207208 */ /* 0x000fe40004000000 */
[----:B------:R-:W-:-:S07]  /*15180*/  FSEL R33, R27, R116, !P0 ;  /* 0x000000741b217208 */ /* 0x000fce0004000000 */
.L_x_324:
[----:B------:R-:W-:Y:S05]  /*15190*/  BSYNC.RECONVERGENT B0 ;  /* 0x0000000000007941 */ /* 0x000fea0003800200 */
.L_x_322:
        /* <DEDUP_REMOVED lines=19> */
.L_x_327:
        /* <DEDUP_REMOVED lines=11> */
.L_x_326:
[----:B------:R-:W-:Y:S05]  /*15380*/  BSYNC.RECONVERGENT B0 ;  /* 0x0000000000007941 */ /* 0x000fea0003800200 */
.L_x_325:
[----:B------:R-:W0:Y:S01]  /*15390*/  MUFU.RCP64H R27, R97 ;  /* 0x00000061001b7308 */ /* 0x000e220000001800 */
[----:B------:R-:W-:Y:S01]  /*153a0*/  IMAD.MOV.U32 R26, RZ, RZ, 0x1 ;  /* 0x00000001ff1a7424 */ /* 0x000fe200078e00ff */
[----:B------:R-:W-:Y:S01]  /*153b0*/  FSETP.GEU.AND P2, PT, |R57|, 6.5827683646048100446e-37, PT ;  /* 0x036000003900780b */ /* 0x000fe20003f4e200 */
[----:B------:R-:W-:Y:S01]  /*153c0*/  DSETP.EQ.OR P0, PT, R78, RZ, !P5 ;  /* 0x000000ff4e00722a */ /* 0x000fe20006f02400 */
[----:B------:R-:W-:Y:S01]  /*153d0*/  BSSY.RECONVERGENT B1, `(.L_x_328) ;  /* 0x0000019000017945 */ /* 0x000fe20003800200 */
[----:B------:R-:W-:-:S04]  /*153e0*/  DADD R28, R76, R28 ;  /* 0x000000004c1c7229 */ /* 0x000fc8000000001c */
[----:B------:R-:W-:Y:S02]  /*153f0*/  FSEL R72, R32, RZ, !P0 ;  /* 0x000000ff20487208 */ /* 0x000fe40004000000 */
[----:B------:R-:W-:Y:S02]  /*15400*/  FSEL R73, R33, 1.875, !P0 ;  /* 0x3ff0000021497808 */ /* 0x000fe40004000000 */
[----:B------:R-:W-:Y:S02]  /*15410*/  DADD R28, R80, R28 ;  /* 0x00000000501c7229 */ /* 0x000fe4000000001c */
[----:B0-----:R-:W-:Y:S02]  /*15420*/  DFMA R34, -R96, R26, 1 ;  /* 0x3ff000006022742b */ /* 0x001fe4000000011a */
[----:B------:R-:W-:-:S06]  /*15430*/  DMUL R72, R86, R72 ;  /* 0x0000004856487228 */ /* 0x000fcc0000000000 */
        /* <DEDUP_REMOVED lines=18> */
.L_x_329:
[----:B------:R-:W-:Y:S05]  /*15560*/  BSYNC.RECONVERGENT B1 ;  /* 0x0000000000017941 */ /* 0x000fea0003800200 */
.L_x_328:
        /* <DEDUP_REMOVED lines=24> */
.L_x_331:
[----:B------:R-:W-:Y:S05]  /*156f0*/  BSYNC.RECONVERGENT B1 ;  /* 0x0000000000017941 */ /* 0x000fea0003800200 */
.L_x_330:
        /* <DEDUP_REMOVED lines=11> */
.L_x_333:
        /* <DEDUP_REMOVED lines=11> */
.L_x_335:
        /* <DEDUP_REMOVED lines=9> */
.L_x_334:
[----:B------:R-:W-:Y:S05]  /*158f0*/  BSYNC.RECONVERGENT B0 ;  /* 0x0000000000007941 */ /* 0x000fea0003800200 */
.L_x_332:
        /* <DEDUP_REMOVED lines=19> */
.L_x_338:
        /* <DEDUP_REMOVED lines=11> */
.L_x_337:
[----:B------:R-:W-:Y:S05]  /*15ae0*/  BSYNC.RECONVERGENT B0 ;  /* 0x0000000000007941 */ /* 0x000fea0003800200 */
.L_x_336:
        /* <DEDUP_REMOVED lines=28> */
.L_x_340:
[----:B------:R-:W-:Y:S05]  /*15cb0*/  BSYNC.RECONVERGENT B1 ;  /* 0x0000000000017941 */ /* 0x000fea0003800200 */
.L_x_339:
        /* <DEDUP_REMOVED lines=31> */
.L_x_344:
[----:B------:R-:W-:Y:S05]  /*15eb0*/  BSYNC.RECONVERGENT B9 ;  /* 0x0000000000097941 */ /* 0x000fea0003800200 */
.L_x_343:
        /* <DEDUP_REMOVED lines=31> */
.L_x_342:
        /* <DEDUP_REMOVED lines=31> */
.L_x_348:
[----:B------:R-:W-:Y:S05]  /*162a0*/  BSYNC.RECONVERGENT B9 ;  /* 0x0000000000097941 */ /* 0x000fea0003800200 */
.L_x_347:
        /* <DEDUP_REMOVED lines=31> */
.L_x_346:
        /* <DEDUP_REMOVED lines=30> */
.L_x_351:
[----:B------:R-:W-:Y:S05]  /*16680*/  BSYNC.RECONVERGENT B9 ;  /* 0x0000000000097941 */ /* 0x000fea0003800200 */
.L_x_350:
        /* <DEDUP_REMOVED lines=57> */
.L_x_353:
[----:B------:R-:W-:Y:S05]  /*16a20*/  BSYNC.RECONVERGENT B9 ;  /* 0x0000000000097941 */ /* 0x000fea0003800200 */
.L_x_352:
        /* <DEDUP_REMOVED lines=32> */
.L_x_349:
        /* <DEDUP_REMOVED lines=28> */
.L_x_355:
[----:B------:R-:W-:Y:S05]  /*16df0*/  BSYNC.RECONVERGENT B9 ;  /* 0x0000000000097941 */ /* 0x000fea0003800200 */
.L_x_354:
        /* <DEDUP_REMOVED lines=57> */
.L_x_357:
[----:B------:R-:W-:Y:S05]  /*17190*/  BSYNC.RECONVERGENT B9 ;  /* 0x0000000000097941 */ /* 0x000fea0003800200 */
.L_x_356:
        /* <DEDUP_REMOVED lines=58> */
.L_x_359:
[----:B------:R-:W-:Y:S05]  /*17540*/  BSYNC.RECONVERGENT B9 ;  /* 0x0000000000097941 */ /* 0x000fea0003800200 */
.L_x_358:
        /* <DEDUP_REMOVED lines=31> */
.L_x_345:
[----:B------:R-:W-:Y:S05]  /*17740*/  BSYNC.RECONVERGENT B8 ;  /* 0x0000000000087941 */ /* 0x000fea0003800200 */
.L_x_341:
        /* <DEDUP_REMOVED lines=11> */
.L_x_361:
[----:B------:R-:W-:Y:S01]  /*17800*/  DSETP.NEU.AND P3, PT, R78, R150, PT ;  /* 0x000000964e00722a */ /* 0x000fe20003f6d000 */
[----:B------:R-:W-:Y:S02]  /*17810*/  ISETP.NE.U32.AND P1, PT, R31, RZ, PT ;  /* 0x000000ff1f00720c */ /* 0x000fe40003f25070 */
[----:B------:R-:W-:Y:S02]  /*17820*/  ISETP.GE.AND P2, PT, R23, RZ, PT ;  /* 0x000000ff1700720c */ /* 0x000fe40003f46270 */
[----:B------:R-:W-:Y:S02]  /*17830*/  ISETP.NE.AND.EX P1, PT, R39, -0x80000000, PT, P1 ;  /* 0x800000002700780c */ /* 0x000fe40003f25310 */
[----:B------:R-:W-:Y:S02]  /*17840*/  FSEL R32, R115, RZ, !P3 ;  /* 0x000000ff73207208 */ /* 0x000fe40005800000 */
[----:B------:R-:W-:Y:S02]  /*17850*/  FSEL R33, R116, -QNAN , !P3 ;  /* 0xfff8000074217808 */ /* 0x000fe40005800000 */
[----:B------:R-:W-:-:S02]  /*17860*/  PLOP3.LUT P1, PT, P1, PT, PT, 0x8, 0x80 ;  /* 0x000000000080781c */ /* 0x000fc40000f2e170 */
[----:B------:R-:W-:Y:S02]  /*17870*/  FSEL R32, R32, R115, !P2 ;  /* 0x0000007320207208 */ /* 0x000fe40005000000 */
[----:B------:R-:W-:-:S09]  /*17880*/  FSEL R33, R33, R116, !P2 ;  /* 0x0000007421217208 */ /* 0x000fd20005000000 */
.L_x_362:
[----:B------:R-:W-:Y:S05]  /*17890*/  BSYNC.RECONVERGENT B0 ;  /* 0x0000000000007941 */ /* 0x000fea0003800200 */
.L_x_360:
[----:B------:R-:W-:Y:S04]  /*178a0*/  BSSY.RECONVERGENT B0, `(.L_x_363) ;  /* 0x000001b000007945 */ /* 0x000fe80003800200 */
        /* <DEDUP_REMOVED lines=15> */
.L_x_365:
        /* <DEDUP_REMOVED lines=11> */
.L_x_364:
[----:B------:R-:W-:Y:S05]  /*17a50*/  BSYNC.RECONVERGENT B0 ;  /* 0x0000000000007941 */ /* 0x000fea0003800200 */
.L_x_363:
        /* <DEDUP_REMOVED lines=36> */
.L_x_371:
[----:B------:R-:W-:Y:S05]  /*17ca0*/  BSYNC.RECONVERGENT B10 ;  /* 0x00000000000a7941 */ /* 0x000fea0003800200 */
.L_x_370:
[----:B------:R-:W-:-:S07]  /*17cb0*/  VIADD R38, R38, 0x1 ;  /* 0x0000000126267836 */ /* 0x000fce0000000000 */
.L_x_369:
[----:B------:R-:W-:Y:S05]  /*17cc0*/  BSYNC.RECONVERGENT B9 ;  /* 0x0000000000097941 */ /* 0x000fea0003800200 */
.L_x_368:
        /* <DEDUP_REMOVED lines=31> */
.L_x_367:
        /* <DEDUP_REMOVED lines=32> */
.L_x_377:
[----:B------:R-:W-:Y:S05]  /*180c0*/  BSYNC.RECONVERGENT B10 ;  /* 0x00000000000a7941 */ /* 0x000fea0003800200 */
.L_x_376:
[----:B------:R-:W-:-:S07]  /*180d0*/  VIADD R38, R38, 0x1 ;  /* 0x0000000126267836 */ /* 0x000fce0000000000 */
.L_x_375:
[----:B------:R-:W-:Y:S05]  /*180e0*/  BSYNC.RECONVERGENT B9 ;  /* 0x0000000000097941 */ /* 0x000fea0003800200 */
.L_x_374:
        /* <DEDUP_REMOVED lines=31> */
.L_x_373:
        /* <DEDUP_REMOVED lines=31> */
.L_x_382:
[----:B------:R-:W-:Y:S05]  /*184d0*/  BSYNC.RECONVERGENT B10 ;  /* 0x00000000000a7941 */ /* 0x000fea0003800200 */
.L_x_381:
[----:B------:R-:W-:-:S07]  /*184e0*/  VIADD R38, R38, 0x1 ;  /* 0x0000000126267836 */ /* 0x000fce0000000000 */
.L_x_380:
[----:B------:R-:W-:Y:S05]  /*184f0*/  BSYNC.RECONVERGENT B9 ;  /* 0x0000000000097941 */ /* 0x000fea0003800200 */
.L_x_379:
        /* <DEDUP_REMOVED lines=58> */
.L_x_386:
[----:B------:R-:W-:Y:S05]  /*188a0*/  BSYNC.RECONVERGENT B10 ;  /* 0x00000000000a7941 */ /* 0x000fea0003800200 */
.L_x_385:
[----:B------:R-:W-:-:S07]  /*188b0*/  VIADD R38, R38, 0x1 ;  /* 0x0000000126267836 */ /* 0x000fce0000000000 */
.L_x_384:
[----:B------:R-:W-:Y:S05]  /*188c0*/  BSYNC.RECONVERGENT B9 ;  /* 0x0000000000097941 */ /* 0x000fea0003800200 */
.L_x_383:
        /* <DEDUP_REMOVED lines=33> */
.L_x_378:
        /* <DEDUP_REMOVED lines=29> */
.L_x_390:
[----:B------:R-:W-:Y:S05]  /*18cb0*/  BSYNC.RECONVERGENT B10 ;  /* 0x00000000000a7941 */ /* 0x000fea0003800200 */
.L_x_389:
[----:B------:R-:W-:-:S07]  /*18cc0*/  VIADD R38, R38, 0x1 ;  /* 0x0000000126267836 */ /* 0x000fce0000000000 */
.L_x_388:
[----:B------:R-:W-:Y:S05]  /*18cd0*/  BSYNC.RECONVERGENT B9 ;  /* 0x0000000000097941 */ /* 0x000fea0003800200 */
.L_x_387:
        /* <DEDUP_REMOVED lines=58> */
.L_x_394:
[----:B------:R-:W-:Y:S05]  /*19080*/  BSYNC.RECONVERGENT B10 ;  /* 0x00000000000a7941 */ /* 0x000fea0003800200 */
.L_x_393:
[----:B------:R-:W-:-:S07]  /*19090*/  VIADD R38, R38, 0x1 ;  /* 0x0000000126267836 */ /* 0x000fce0000000000 */
.L_x_392:
[----:B------:R-:W-:Y:S05]  /*190a0*/  BSYNC.RECONVERGENT B9 ;  /* 0x0000000000097941 */ /* 0x000fea0003800200 */
.L_x_391:
        /* <DEDUP_REMOVED lines=60> */
.L_x_398:
[----:B------:R-:W-:Y:S05]  /*19470*/  BSYNC.RECONVERGENT B10 ;  /* 0x00000000000a7941 */ /* 0x000fea0003800200 */
.L_x_397:
[----:B------:R-:W-:-:S07]  /*19480*/  VIADD R38, R38, 0x1 ;  /* 0x0000000126267836 */ /* 0x000fce0000000000 */
.L_x_396:
[----:B------:R-:W-:Y:S05]  /*19490*/  BSYNC.RECONVERGENT B9 ;  /* 0x0000000000097941 */ /* 0x000fea0003800200 */
.L_x_395:
        /* <DEDUP_REMOVED lines=31> */
.L_x_372:
[----:B------:R-:W-:Y:S05]  /*19690*/  BSYNC.RECONVERGENT B8 ;  /* 0x0000000000087941 */ /* 0x000fea0003800200 */
.L_x_366:
        /* <DEDUP_REMOVED lines=26> */
.L_x_400:
[----:B------:R-:W-:Y:S05]  /*19840*/  BSYNC.RECONVERGENT B1 ;  /* 0x0000000000017941 */ /* 0x000fea0003800200 */
.L_x_399:
        /* <DEDUP_REMOVED lines=11> */
.L_x_402:
        /* <DEDUP_REMOVED lines=11> */
.L_x_404:
        /* <DEDUP_REMOVED lines=9> */
.L_x_403:
[----:B------:R-:W-:Y:S05]  /*19a40*/  BSYNC.RECONVERGENT B0 ;  /* 0x0000000000007941 */ /* 0x000fea0003800200 */
.L_x_401:
        /* <DEDUP_REMOVED lines=19> */
.L_x_407:
        /* <DEDUP_REMOVED lines=11> */
.L_x_406:
[----:B------:R-:W-:Y:S05]  /*19c30*/  BSYNC.RECONVERGENT B0 ;  /* 0x0000000000007941 */ /* 0x000fea0003800200 */
.L_x_405:
        /* <DEDUP_REMOVED lines=11> */
.L_x_409:
        /* <DEDUP_REMOVED lines=11> */
.L_x_411:
        /* <DEDUP_REMOVED lines=9> */
.L_x_410:
[----:B------:R-:W-:Y:S05]  /*19e30*/  BSYNC.RECONVERGENT B0 ;  /* 0x0000000000007941 */ /* 0x000fea0003800200 */
.L_x_408:
        /* <DEDUP_REMOVED lines=19> */
.L_x_414:
        /* <DEDUP_REMOVED lines=11> */
.L_x_413:
[----:B------:R-:W-:Y:S05]  /*1a020*/  BSYNC.RECONVERGENT B0 ;  /* 0x0000000000007941 */ /* 0x000fea0003800200 */
.L_x_412:
        /* <DEDUP_REMOVED lines=9> */
.L_x_415:
[----:B------:R-:W-:Y:S01]  /*1a0c0*/  DMUL R32, R96, R96 ;  /* 0x0000006060207228 */ /* 0x000fe20000000000 */
[----:B------:R-:W-:Y:S01]  /*1a0d0*/  IMAD.MOV.U32 R34, RZ, RZ, 0x1 ;  /* 0x00000001ff227424 */ /* 0x000fe200078e00ff */
[----:B------:R-:W-:Y:S01]  /*1a0e0*/  DADD R60, -RZ, -R36 ;  /* 0x00000000ff3c7229 */ /* 0x000fe20000000924 */
[----:B------:R-:W-:Y:S01]  /*1a0f0*/  ISETP.NE.U32.AND P1, PT, R31, RZ, PT ;  /* 0x000000ff1f00720c */ /* 0x000fe20003f25070 */
[----:B------:R-:W-:Y:S01]  /*1a100*/  DSETP.NEU.AND P5, PT, R78, R150, PT ;  /* 0x000000964e00722a */ /* 0x000fe20003fad000 */
[----:B------:R-:W-:Y:S01]  /*1a110*/  ISETP.GE.AND P2, PT, R47, RZ, PT ;  /* 0x000000ff2f00720c */ /* 0x000fe20003f46270 */
[----:B------:R-:W0:Y:S01]  /*1a120*/  MUFU.RCP64H R35, R33 ;  /* 0x0000002100237308 */ /* 0x000e220000001800 */
[----:B------:R-:W-:Y:S01]  /*1a130*/  ISETP.NE.AND.EX P1, PT, R39, -0x80000000, PT, P1 ;  /* 0x800000002700780c */ /* 0x000fe20003f25310 */
[C---:B------:R-:W-:Y:S01]  /*1a140*/  DSETP.NEU.AND P4, PT, R46.reuse, RZ, PT ;  /* 0x000000ff2e00722a */ /* 0x040fe20003f8d000 */
[----:B------:R-:W-:Y:S01]  /*1a150*/  BSSY.RECONVERGENT B1, `(.L_x_416) ;  /* 0x0000039000017945 */ /* 0x000fe20003800200 */
[----:B------:R-:W-:-:S02]  /*1a160*/  DSETP.NEU.AND P3, PT, |R46|, +INF , PT ;  /* 0x7ff000002e00742a */ /* 0x000fc40003f6d200 */
[----:B------:R-:W-:Y:S02]  /*1a170*/  DMUL R62, R56, R98 ;  /* 0x00000062383e7228 */ /* 0x000fe40000000000 */
[----:B0-----:R-:W-:-:S08]  /*1a180*/  DFMA R58, -R32, R34, 1 ;  /* 0x3ff00000203a742b */ /* 0x001fd00000000122 */
[----:B------:R-:W-:-:S08]  /*1a190*/  DFMA R58, R58, R58, R58 ;  /* 0x0000003a3a3a722b */ /* 0x000fd0000000003a */
[----:B------:R-:W-:-:S08]  /*1a1a0*/  DFMA R58, R34, R58, R34 ;  /* 0x0000003a223a722b */ /* 0x000fd00000000022 */
[----:B------:R-:W-:-:S08]  /*1a1b0*/  DFMA R34, -R32, R58, 1 ;  /* 0x3ff000002022742b */ /* 0x000fd0000000013a */
[----:B------:R-:W-:Y:S01]  /*1a1c0*/  DFMA R58, R58, R34, R58 ;  /* 0x000000223a3a722b */ /* 0x000fe2000000003a */
[-C--:B------:R-:W-:Y:S02]  /*1a1d0*/  FSEL R35, R60, R36.reuse, !P1 ;  /* 0x000000243c237208 */ /* 0x080fe40004800000 */
[-C--:B------:R-:W-:Y:S02]  /*1a1e0*/  FSEL R60, R61, R37.reuse, !P1 ;  /* 0x000000253d3c7208 */ /* 0x080fe40004800000 */
[----:B------:R-:W-:Y:S01]  /*1a1f0*/  FSEL R61, R35, R36, !P2 ;  /* 0x00000024233d7208 */ /* 0x000fe20005000000 */
[--C-:B------:R-:W-:Y:S01]  /*1a200*/  DADD R34, R46, R78.reuse ;  /* 0x000000002e227229 */ /* 0x100fe2000000004e */
[----:B------:R-:W-:Y:S02]  /*1a210*/  FSEL R37, R60, R37, !P2 ;  /* 0x000000253c257208 */ /* 0x000fe40005000000 */
[----:B------:R-:W-:Y:S02]  /*1a220*/  @!P2 FSEL R61, R61, RZ, !P5 ;  /* 0x000000ff3d3da208 */ /* 0x000fe40006800000 */
[----:B------:R-:W-:Y:S01]  /*1a230*/  @!P2 FSEL R37, R37, -QNAN , !P5 ;  /* 0xfff800002525a808 */ /* 0x000fe20006800000 */
[C---:B------:R-:W-:Y:S01]  /*1a240*/  DSETP.NEU.AND P2, PT, |R78|.reuse, +INF , PT ;  /* 0x7ff000004e00742a */ /* 0x040fe20003f4d200 */
[----:B------:R-:W-:Y:S01]  /*1a250*/  FSEL R61, R61, RZ, P4 ;  /* 0x000000ff3d3d7208 */ /* 0x000fe20002000000 */
[----:B------:R-:W-:Y:S01]  /*1a260*/  DSETP.NAN.AND P5, PT, R78, R78, PT ;  /* 0x0000004e4e00722a */ /* 0x000fe20003fa8000 */
[----:B------:R-:W-:-:S02]  /*1a270*/  ISETP.NE.AND P1, PT, R174, 0x7ff00000, PT ;  /* 0x7ff00000ae00780c */ /* 0x000fc40003f25270 */
[----:B------:R-:W-:Y:S02]  /*1a280*/  FSEL R38, R172, R37, !P4 ;  /* 0x00000025ac267208 */ /* 0x000fe40006000000 */
[C---:B------:R-:W-:Y:S02]  /*1a290*/  FSEL R36, R61.reuse, RZ, P3 ;  /* 0x000000ff3d247208 */ /* 0x040fe40001800000 */
[----:B------:R-:W-:Y:S02]  /*1a2a0*/  FSEL R61, R61, R34, P1 ;  /* 0x000000223d3d7208 */ /* 0x000fe40000800000 */
[C---:B------:R-:W-:Y:S01]  /*1a2b0*/  FSEL R34, R38.reuse, R155, P3 ;  /* 0x0000009b26227208 */ /* 0x040fe20001800000 */
[----:B------:R-:W-:Y:S01]  /*1a2c0*/  DSETP.NAN.AND P3, PT, R46, R46, PT ;  /* 0x0000002e2e00722a */ /* 0x000fe20003f68000 */
[----:B------:R-:W-:Y:S02]  /*1a2d0*/  FSEL R38, R38, R35, P1 ;  /* 0x0000002326267208 */ /* 0x000fe40000800000 */
[----:B------:R-:W-:-:S02]  /*1a2e0*/  FSEL R36, R36, RZ, P2 ;  /* 0x000000ff24247208 */ /* 0x000fc40001000000 */
[----:B------:R-:W-:Y:S01]  /*1a2f0*/  FSEL R37, R173, R34, !P2 ;  /* 0x00000022ad257208 */ /* 0x000fe20005000000 */
[----:B------:R-:W-:Y:S01]  /*1a300*/  DMUL R34, R62, R58 ;  /* 0x0000003a3e227228 */ /* 0x000fe20000000000 */
[C---:B------:R-:W-:Y:S01]  /*1a310*/  FSEL R36, R61.reuse, R36, P5 ;  /* 0x000000243d247208 */ /* 0x040fe20002800000 */
[----:B------:R-:W-:Y:S01]  /*1a320*/  DSETP.NEU.AND P2, PT, R78, RZ, PT ;  /* 0x000000ff4e00722a */ /* 0x000fe20003f4d000 */
        /* <DEDUP_REMOVED lines=27> */
.L_x_417:
[----:B------:R-:W-:Y:S05]  /*1a4e0*/  BSYNC.RECONVERGENT B1 ;  /* 0x0000000000017941 */ /* 0x000fea0003800200 */
.L_x_416:
        /* <DEDUP_REMOVED lines=12> */
.L_x_418:
        /* <DEDUP_REMOVED lines=15> */
.L_x_420:
[----:B------:R-:W-:Y:S05]  /*1a6a0*/  BSYNC.RECONVERGENT B0 ;  /* 0x0000000000007941 */ /* 0x000fea0003800200 */
.L_x_419:
        /* <DEDUP_REMOVED lines=27> */
.L_x_422:
[----:B------:R-:W-:Y:S05]  /*1a860*/  BSYNC.RECONVERGENT B1 ;  /* 0x0000000000017941 */ /* 0x000fea0003800200 */
.L_x_421:
        /* <DEDUP_REMOVED lines=8> */
.L_x_423:
        /* <DEDUP_REMOVED lines=16> */
.L_x_425:
[----:B------:R-:W-:-:S06]  /*1a9f0*/  DSETP.NEU.AND P1, PT, -R90, R162, PT ;  /* 0x000000a25a00722a */ /* 0x000fcc0003f2d100 */
[----:B------:R-:W-:Y:S02]  /*1aa00*/  @!P3 FSEL R32, R32, RZ, !P1 ;  /* 0x000000ff2020b208 */ /* 0x000fe40004800000 */
[----:B------:R-:W-:-:S07]  /*1aa10*/  @!P3 FSEL R33, R33, -QNAN , !P1 ;  /* 0xfff800002121b808 */ /* 0x000fce0004800000 */
.L_x_426:
[----:B------:R-:W-:Y:S05]  /*1aa20*/  BSYNC.RECONVERGENT B0 ;  /* 0x0000000000007941 */ /* 0x000fea0003800200 */
.L_x_424:
        /* <DEDUP_REMOVED lines=19> */
.L_x_429:
        /* <DEDUP_REMOVED lines=11> */
.L_x_428:
[----:B------:R-:W-:Y:S05]  /*1ac10*/  BSYNC.RECONVERGENT B0 ;  /* 0x0000000000007941 */ /* 0x000fea0003800200 */
.L_x_427:
        /* <DEDUP_REMOVED lines=31> */
.L_x_431:
[----:B------:R-:W-:Y:S05]  /*1ae10*/  BSYNC.RECONVERGENT B1 ;  /* 0x0000000000017941 */ /* 0x000fea0003800200 */
.L_x_430:
        /* <DEDUP_REMOVED lines=26> */
.L_x_433:
[----:B------:R-:W-:Y:S05]  /*1afc0*/  BSYNC.RECONVERGENT B1 ;  /* 0x0000000000017941 */ /* 0x000fea0003800200 */
.L_x_432:
        /* <DEDUP_REMOVED lines=32> */
.L_x_437:
[----:B------:R-:W-:Y:S05]  /*1b1d0*/  BSYNC.RECONVERGENT B9 ;  /* 0x0000000000097941 */ /* 0x000fea0003800200 */
.L_x_436:
        /* <DEDUP_REMOVED lines=31> */
.L_x_435:
        /* <DEDUP_REMOVED lines=31> */
.L_x_441:
[----:B------:R-:W-:Y:S05]  /*1b5c0*/  BSYNC.RECONVERGENT B9 ;  /* 0x0000000000097941 */ /* 0x000fea0003800200 */
.L_x_440:
        /* <DEDUP_REMOVED lines=31> */
.L_x_439:
        /* <DEDUP_REMOVED lines=30> */
.L_x_444:
[----:B------:R-:W-:Y:S05]  /*1b9a0*/  BSYNC.RECONVERGENT B9 ;  /* 0x0000000000097941 */ /* 0x000fea0003800200 */
.L_x_443:
        /* <DEDUP_REMOVED lines=57> */
.L_x_446:
[----:B------:R-:W-:Y:S05]  /*1bd40*/  BSYNC.RECONVERGENT B9 ;  /* 0x0000000000097941 */ /* 0x000fea0003800200 */
.L_x_445:
        /* <DEDUP_REMOVED lines=32> */
.L_x_442:
        /* <DEDUP_REMOVED lines=28> */
.L_x_448:
[----:B------:R-:W-:Y:S05]  /*1c110*/  BSYNC.RECONVERGENT B9 ;  /* 0x0000000000097941 */ /* 0x000fea0003800200 */
.L_x_447:
        /* <DEDUP_REMOVED lines=57> */
.L_x_450:
[----:B------:R-:W-:Y:S05]  /*1c4b0*/  BSYNC.RECONVERGENT B9 ;  /* 0x0000000000097941 */ /* 0x000fea0003800200 */
.L_x_449:
        /* <DEDUP_REMOVED lines=58> */
.L_x_452:
[----:B------:R-:W-:Y:S05]  /*1c860*/  BSYNC.RECONVERGENT B9 ;  /* 0x0000000000097941 */ /* 0x000fea0003800200 */
.L_x_451:
        /* <DEDUP_REMOVED lines=31> */
.L_x_438:
[----:B------:R-:W-:Y:S05]  /*1ca60*/  BSYNC.RECONVERGENT B8 ;  /* 0x0000000000087941 */ /* 0x000fea0003800200 */
.L_x_434:
        /* <DEDUP_REMOVED lines=11> */
.L_x_454:
[----:B------:R-:W-:Y:S01]  /*1cb20*/  ISETP.GE.AND P2, PT, R23, RZ, PT ;  /* 0x000000ff1700720c */ /* 0x000fe20003f46270 */
[----:B------:R-:W-:Y:S01]  /*1cb30*/  DSETP.NEU.AND P3, PT, R78, R150, PT ;  /* 0x000000964e00722a */ /* 0x000fe20003f6d000 */
[----:B------:R-:W-:-:S04]  /*1cb40*/  ISETP.NE.U32.AND P1, PT, R31, RZ, PT ;  /* 0x000000ff1f00720c */ /* 0x000fc80003f25070 */
[----:B------:R-:W-:-:S04]  /*1cb50*/  ISETP.NE.AND.EX P1, PT, R39, -0x80000000, PT, P1 ;  /* 0x800000002700780c */ /* 0x000fc80003f25310 */
[----:B------:R-:W-:-:S03]  /*1cb60*/  PLOP3.LUT P1, PT, P1, PT, PT, 0x8, 0x80 ;  /* 0x000000000080781c */ /* 0x000fc60000f2e170 */
[----:B------:R-:W-:Y:S02]  /*1cb70*/  @!P2 FSEL R115, R115, RZ, !P3 ;  /* 0x000000ff7373a208 */ /* 0x000fe40005800000 */
[----:B------:R-:W-:-:S03]  /*1cb80*/  @!P2 FSEL R116, R116, -QNAN , !P3 ;  /* 0xfff800007474a808 */ /* 0x000fc60005800000 */
[----:B------:R-:W-:Y:S02]  /*1cb90*/  IMAD.MOV.U32 R34, RZ, RZ, R115 ;  /* 0x000000ffff227224 */ /* 0x000fe400078e0073 */
[----:B------:R-:W-:-:S07]  /*1cba0*/  IMAD.MOV.U32 R35, RZ, RZ, R116 ;  /* 0x000000ffff237224 */ /* 0x000fce00078e0074 */
.L_x_455:
[----:B------:R-:W-:Y:S05]  /*1cbb0*/  BSYNC.RECONVERGENT B0 ;  /* 0x0000000000007941 */ /* 0x000fea0003800200 */
.L_x_453:
        /* <DEDUP_REMOVED lines=17> */
.L_x_458:
        /* <DEDUP_REMOVED lines=11> */
.L_x_457:
[----:B------:R-:W-:Y:S05]  /*1cd80*/  BSYNC.RECONVERGENT B0 ;  /* 0x0000000000007941 */ /* 0x000fea0003800200 */
.L_x_456:
        /* <DEDUP_REMOVED lines=28> */
.L_x_460:
[----:B------:R-:W-:Y:S05]  /*1cf50*/  BSYNC.RECONVERGENT B1 ;  /* 0x0000000000017941 */ /* 0x000fea0003800200 */
.L_x_459:
        /* <DEDUP_REMOVED lines=11> */
.L_x_462:
        /* <DEDUP_REMOVED lines=11> */
.L_x_464:
        /* <DEDUP_REMOVED lines=9> */
.L_x_463:
[----:B------:R-:W-:Y:S05]  /*1d150*/  BSYNC.RECONVERGENT B0 ;  /* 0x0000000000007941 */ /* 0x000fea0003800200 */
.L_x_461:
        /* <DEDUP_REMOVED lines=19> */
.L_x_467:
        /* <DEDUP_REMOVED lines=11> */
.L_x_466:
[----:B------:R-:W-:Y:S05]  /*1d340*/  BSYNC.RECONVERGENT B0 ;  /* 0x0000000000007941 */ /* 0x000fea0003800200 */
.L_x_465:
        /* <DEDUP_REMOVED lines=14> */
.L_x_468:
[----:B------:R-:W-:Y:S01]  /*1d430*/  DMUL R26, R158, R22 ;  /* 0x000000169e1a7228 */ /* 0x000fe20000000000 */
[----:B------:R-:W-:Y:S01]  /*1d440*/  BSSY.RECONVERGENT B0, `(.L_x_469) ;  /* 0x000001b000007945 */ /* 0x000fe20003800200 */
[----:B------:R-:W-:Y:S01]  /*1d450*/  IMAD.MOV.U32 R22, RZ, RZ, 0x1 ;  /* 0x00000001ff167424 */ /* 0x000fe200078e00ff */
[----:B------:R-:W-:Y:S01]  /*1d460*/  DSETP.NEU.AND P0, PT, R98, RZ, PT ;  /* 0x000000ff6200722a */ /* 0x000fe20003f0d000 */
[----:B------:R-:W-:Y:S02]  /*1d470*/  FSETP.GEU.AND P3, PT, |R99|, 6.5827683646048100446e-37, PT ;  /* 0x036000006300780b */ /* 0x000fe40003f6e200 */
[----:B------:R-:W0:Y:S03]  /*1d480*/  MUFU.RCP64H R23, R27 ;  /* 0x0000001b00177308 */ /* 0x000e260000001800 */
[----:B------:R-:W-:Y:S02]  /*1d490*/  FSEL R72, R36, RZ, P0 ;  /* 0x000000ff24487208 */ /* 0x000fe40000000000 */
[----:B------:R-:W-:Y:S01]  /*1d4a0*/  FSEL R73, R37, RZ, P0 ;  /* 0x000000ff25497208 */ /* 0x000fe20000000000 */
        /* <DEDUP_REMOVED lines=10> */
[----:B------:R-:W-:-:S10]  /*1d550*/  DFMA R22, R22, R58, R34 ;  /* 0x0000003a1616722b */ /* 0x000fd40000000022 */
        /* <DEDUP_REMOVED lines=9> */
.L_x_470:
[----:B------:R-:W-:Y:S05]  /*1d5f0*/  BSYNC.RECONVERGENT B0 ;  /* 0x0000000000007941 */ /* 0x000fea0003800200 */
.L_x_469:
        /* <DEDUP_REMOVED lines=10> */
.L_x_472:
[----:B------:R-:W-:Y:S05]  /*1d6a0*/  BSYNC.RECONVERGENT B1 ;  /* 0x0000000000017941 */ /* 0x000fea0003800200 */
.L_x_471:
        /* <DEDUP_REMOVED lines=21> */
.L_x_474:
[----:B------:R-:W-:Y:S05]  /*1d800*/  BSYNC.RECONVERGENT B1 ;  /* 0x0000000000017941 */ /* 0x000fea0003800200 */
.L_x_473:
        /* <DEDUP_REMOVED lines=29> */
.L_x_476:
[----:B------:R-:W-:Y:S05]  /*1d9e0*/  BSYNC.RECONVERGENT B1 ;  /* 0x0000000000017941 */ /* 0x000fea0003800200 */
.L_x_475:
        /* <DEDUP_REMOVED lines=21> */
.L_x_478:
[----:B------:R-:W-:Y:S05]  /*1db40*/  BSYNC.RECONVERGENT B1 ;  /* 0x0000000000017941 */ /* 0x000fea0003800200 */
.L_x_477:
        /* <DEDUP_REMOVED lines=25> */
.L_x_480:
[----:B------:R-:W-:Y:S05]  /*1dce0*/  BSYNC.RECONVERGENT B1 ;  /* 0x0000000000017941 */ /* 0x000fea0003800200 */
.L_x_479:
        /* <DEDUP_REMOVED lines=21> */
.L_x_482:
[----:B------:R-:W-:Y:S05]  /*1de40*/  BSYNC.RECONVERGENT B1 ;  /* 0x0000000000017941 */ /* 0x000fea0003800200 */
.L_x_481:
        /* <DEDUP_REMOVED lines=22> */
.L_x_484:
[----:B------:R-:W-:Y:S05]  /*1dfb0*/  BSYNC.RECONVERGENT B1 ;  /* 0x0000000000017941 */ /* 0x000fea0003800200 */
.L_x_483:
        /* <DEDUP_REMOVED lines=26> */
[----:B------:R-:W-:Y:S05]  /*1e160*/  BSYNC.RECONVERGENT B7 ;  /* 0x0000000000077941 */ /* 0x000fea0003800200 */
.L_x_286:
        /* <DEDUP_REMOVED lines=61> */
.L_x_487:
[----:B------:R-:W-:Y:S05]  /*1e540*/  BSYNC.RECONVERGENT B1 ;  /* 0x0000000000017941 */ /* 0x000fea0003800200 */
.L_x_486:
        /* <DEDUP_REMOVED lines=9> */
.L_x_488:
        /* <DEDUP_REMOVED lines=24> */
.L_x_490:
[----:B------:R-:W-:Y:S05]  /*1e760*/  BSYNC.RECONVERGENT B0 ;  /* 0x0000000000007941 */ /* 0x000fea0003800200 */
.L_x_489:
        /* <DEDUP_REMOVED lines=17> */
.L_x_492:
[----:B------:R-:W-:Y:S05]  /*1e880*/  BSYNC.RECONVERGENT B1 ;  /* 0x0000000000017941 */ /* 0x000fea0003800200 */
.L_x_491:
        /* <DEDUP_REMOVED lines=9> */
.L_x_493:
        /* <DEDUP_REMOVED lines=15> */
.L_x_496:
[----:B------:R-:W-:-:S11]  /*1ea10*/  DADD R34, R12, 2 ;  /* 0x400000000c227429 */ /* 0x000fd60000000000 */
.L_x_495:
[----:B------:R-:W-:Y:S05]  /*1ea20*/  BSYNC.RECONVERGENT B0 ;  /* 0x0000000000007941 */ /* 0x000fea0003800200 */
.L_x_494:
        /* <DEDUP_REMOVED lines=27> */
.L_x_498:
[----:B------:R-:W-:Y:S05]  /*1ebe0*/  BSYNC.RECONVERGENT B1 ;  /* 0x0000000000017941 */ /* 0x000fea0003800200 */
.L_x_497:
        /* <DEDUP_REMOVED lines=9> */
.L_x_499:
        /* <DEDUP_REMOVED lines=15> */
.L_x_502:
[----:B------:R-:W-:-:S11]  /*1ed70*/  DADD R26, R14, 2 ;  /* 0x400000000e1a7429 */ /* 0x000fd60000000000 */
.L_x_501:
[----:B------:R-:W-:Y:S05]  /*1ed80*/  BSYNC.RECONVERGENT B0 ;  /* 0x0000000000007941 */ /* 0x000fea0003800200 */
.L_x_500:
        /* <DEDUP_REMOVED lines=27> */
.L_x_504:
[----:B------:R-:W-:Y:S05]  /*1ef40*/  BSYNC.RECONVERGENT B1 ;  /* 0x0000000000017941 */ /* 0x000fea0003800200 */
.L_x_503:
        /* <DEDUP_REMOVED lines=9> */
.L_x_505:
        /* <DEDUP_REMOVED lines=15> */
.L_x_508:
[----:B------:R-:W-:-:S11]  /*1f0d0*/  DADD R16, R12, 2 ;  /* 0x400000000c107429 */ /* 0x000fd60000000000 */
.L_x_507:
[----:B------:R-:W-:Y:S05]  /*1f0e0*/  BSYNC.RECONVERGENT B0 ;  /* 0x0000000000007941 */ /* 0x000fea0003800200 */
.L_x_506:
[----:B------:R-:W-:Y:S01]  /*1f0f0*/  DSETP.NEU.AND P0, PT, R12, 1, PT ;  /* 0x3ff000000c00742a */ /* 0x000fe20003f0d000 */
[----:B------:R-:W-:Y:S01]  /*1f100*/  IMAD.MOV.U32 R18, RZ, RZ, 0x0 ;  /* 0x00000000ff127424 */ /* 0x000fe200078e00ff */
[----:B------:R-:W-:Y:S01]  /*1f110*/  BSSY.RECONVERGENT B1, `(.L_x_509) ;  /* 0x0000021000017945 */ /* 0x000fe20003800200 */
[----:B------:R-:W-:-:S03]  /*1f120*/  IMAD.MOV.U32 R19, RZ, RZ, 0x3fd80000 ;  /* 0x3fd80000ff137424 */ /* 0x000fc600078e00ff */
[----:B------:R-:W-:Y:S02]  /*1f130*/  FSEL R12, R16, RZ, P0 ;  /* 0x000000ff100c7208 */ /* 0x000fe40000000000 */
[----:B------:R-:W-:-:S06]  /*1f140*/  FSEL R13, R17, 1.875, P0 ;  /* 0x3ff00000110d7808 */ /* 0x000fcc0000000000 */
[----:B------:R-:W-:-:S08]  /*1f150*/  DADD R12, R14, R12 ;  /* 0x000000000e0c7229 */ /* 0x000fd0000000000c */
        /* <DEDUP_REMOVED lines=15> */
[----:B------:R-:W-:Y:S02]  /*1f250*/  IMAD.MOV.U32 R25, RZ, RZ, R18 ;  /* 0x000000ffff197224 */ /* 0x000fe400078e0012 */
[----:B------:R-:W-:Y:S01]  /*1f260*/  IMAD.MOV.U32 R19, RZ, RZ, R28 ;  /* 0x000000ffff137224 */ /* 0x000fe200078e001c */
[----:B------:R-:W-:Y:S01]  /*1f270*/  MOV R28, 0x1f300 ;  /* 0x0001f300001c7802 */ /* 0x000fe20000000f00 */
        /* <DEDUP_REMOVED lines=10> */
.L_x_510:
[----:B------:R-:W-:Y:S05]  /*1f320*/  BSYNC.RECONVERGENT B1 ;  /* 0x0000000000017941 */ /* 0x000fea0003800200 */
.L_x_509:
        /* <DEDUP_REMOVED lines=14> */
.L_x_512:
[----:B------:R-:W-:Y:S05]  /*1f410*/  BSYNC.RECONVERGENT B0 ;  /* 0x0000000000007941 */ /* 0x000fea0003800200 */
.L_x_511:
        /* <DEDUP_REMOVED lines=12> */
.L_x_514:
[----:B------:R-:W-:Y:S05]  /*1f4e0*/  BSYNC.RECONVERGENT B0 ;  /* 0x0000000000007941 */ /* 0x000fea0003800200 */
.L_x_513:
        /* <DEDUP_REMOVED lines=29> */
.L_x_285:
[----:B------:R-:W-:Y:S01]  /*1f6c0*/  DSETP.MIN.AND P0, P1, R16, R180, PT ;  /* 0x000000b41000722a */ /* 0x000fe20003900000 */
[----:B------:R-:W-:Y:S01]  /*1f6d0*/  IMAD.MOV.U32 R0, RZ, RZ, R17 ;  /* 0x000000ffff007224 */ /* 0x000fe200078e0011 */
[----:B------:R-:W-:Y:S01]  /*1f6e0*/  DADD R156, R182, R156 ;  /* 0x00000000b69c7229 */ /* 0x000fe2000000009c */
[----:B------:R-:W-:Y:S02]  /*1f6f0*/  IMAD.MOV.U32 R11, RZ, RZ, R181 ;  /* 0x000000ffff0b7224 */ /* 0x000fe400078e00b5 */
[----:B------:R-:W-:Y:S01]  /*1f700*/  IMAD.MOV.U32 R148, RZ, RZ, R94 ;  /* 0x000000ffff947224 */ /* 0x000fe200078e005e */
[----:B------:R-:W-:Y:S01]  /*1f710*/  SEL R10, R16, R180, P0 ;  /* 0x000000b4100a7207 */ /* 0x000fe20000000000 */
[----:B------:R-:W-:Y:S01]  /*1f720*/  IMAD.MOV.U32 R149, RZ, RZ, R95 ;  /* 0x000000ffff957224 */ /* 0x000fe200078e005f */
[----:B------:R-:W-:Y:S01]  /*1f730*/  FSEL R13, R0, R11, P0 ;  /* 0x0000000b000d7208 */ /* 0x000fe20000000000 */
[----:B------:R-:W-:Y:S01]  /*1f740*/  DSETP.GTU.AND P0, PT, R20, -R158, PT ;  /* 0x8000009e1400722a */ /* 0x000fe20003f0c000 */
[----:B------:R-:W-:-:S02]  /*1f750*/  IMAD.MOV.U32 R146, RZ, RZ, R124 ;  /* 0x000000ffff927224 */ /* 0x000fc400078e007c */
[----:B------:R-:W-:Y:S02]  /*1f760*/  IMAD.MOV.U32 R147, RZ, RZ, R125 ;  /* 0x000000ffff937224 */ /* 0x000fe400078e007d */
[----:B------:R-:W-:Y:S01]  /*1f770*/  @P1 LOP3.LUT R13, R11, 0x80000, RZ, 0xfc, !PT ;  /* 0x000800000b0d1812 */ /* 0x000fe200078efcff */
[----:B------:R-:W-:Y:S01]  /*1f780*/  DSETP.LT.AND P1, PT, R156, R190, PT ;  /* 0x000000be9c00722a */ /* 0x000fe20003f21000 */
[----:B------:R-:W-:Y:S02]  /*1f790*/  IMAD.MOV.U32 R144, RZ, RZ, R20 ;  /* 0x000000ffff907224 */ /* 0x000fe400078e0014 */
[----:B------:R-:W-:Y:S02]  /*1f7a0*/  IMAD.MOV.U32 R145, RZ, RZ, R21 ;  /* 0x000000ffff917224 */ /* 0x000fe400078e0015 */
[----:B------:R-:W-:Y:S02]  /*1f7b0*/  IMAD.MOV.U32 R11, RZ, RZ, R13 ;  /* 0x000000ffff0b7224 */ /* 0x000fe400078e000d */
[----:B------:R-:W-:-:S02]  /*1f7c0*/  IMAD.MOV.U32 R142, RZ, RZ, R126 ;  /* 0x000000ffff8e7224 */ /* 0x000fc400078e007e */
[----:B------:R-:W-:Y:S02]  /*1f7d0*/  IMAD.MOV.U32 R143, RZ, RZ, R127 ;  /* 0x000000ffff8f7224 */ /* 0x000fe400078e007f */
[----:B------:R-:W-:-:S03]  /*1f7e0*/  DMUL R182, R10, R182 ;  /* 0x000000b60ab67228 */ /* 0x000fc60000000000 */
[----:B------:R-:W-:Y:S08]  /*1f7f0*/  @P0 BRA P1, `(.L_x_516) ;  /* 0xffffff2000500947 */ /* 0x000ff0000083ffff */
[----:B------:R-:W-:Y:S05]  /*1f800*/  BSYNC.RECONVERGENT B3 ;  /* 0x0000000000037941 */ /* 0x000fea0003800200 */
.L_x_274:
[----:B------:R-:W-:Y:S05]  /*1f810*/  BSYNC.RECONVERGENT B4 ;  /* 0x0000000000047941 */ /* 0x000fea0003800200 */
.L_x_273:
[----:B------:R-:W-:Y:S01]  /*1f820*/  DADD R16, R184, R54 ;  /* 0x00000000b8107229 */ /* 0x000fe20000000036 */
[----:B------:R-:W-:Y:S10]  /*1f830*/  @!P0 BRA `(.L_x_517) ;  /* 0xffffff10003c8947 */ /* 0x000ff4000383ffff */
[----:B------:R-:W-:Y:S05]  /*1f840*/  BSYNC.RECONVERGENT B5 ;  /* 0x0000000000057941 */ /* 0x000fea0003800200 */
.L_x_271:
[----:B------:R-:W-:Y:S05]  /*1f850*/  BSYNC.RECONVERGENT B6 ;  /* 0x0000000000067941 */ /* 0x000fea0003800200 */
.L_x_270:
[----:B------:R-:W0:Y:S01]  /*1f860*/  MUFU.RCP64H R3, R193 ;  /* 0x000000c100037308 */ /* 0x000e220000001800 */
[----:B------:R-:W-:Y:S01]  /*1f870*/  IMAD.MOV.U32 R2, RZ, RZ, 0x1 ;  /* 0x00000001ff027424 */ /* 0x000fe200078e00ff */
[----:B------:R-:W-:Y:S01]  /*1f880*/  FSETP.GEU.AND P1, PT, |R17|, 6.5827683646048100446e-37, PT ;  /* 0x036000001100780b */ /* 0x000fe20003f2e200 */
[----:B------:R-:W-:Y:S01]  /*1f890*/  DSETP.GEU.AND P2, PT, R188, R186, PT ;  /* 0x000000babc00722a */ /* 0x000fe20003f4e000 */
[----:B------:R-:W-:Y:S05]  /*1f8a0*/  BSSY.RECONVERGENT B1, `(.L_x_518) ;  /* 0x0000013000017945 */ /* 0x000fea0003800200 */
[----:B------:R-:W-:Y:S01]  /*1f8b0*/  P2R R18, PR, RZ, 0x4 ;  /* 0x00000004ff127803 */ /* 0x000fe20000000000 */
        /* <DEDUP_REMOVED lines=17> */
.L_x_519:
[----:B------:R-:W-:Y:S05]  /*1f9d0*/  BSYNC.RECONVERGENT B1 ;  /* 0x0000000000017941 */ /* 0x000fea0003800200 */
.L_x_518:
[----:B------:R-:W-:Y:S01]  /*1f9e0*/  DMUL R2, R46, R192 ;  /* 0x000000c02e027228 */ /* 0x000fe20000000000 */
        /* <DEDUP_REMOVED lines=16> */
.L_x_520:
[----:B------:R-:W-:-:S13]  /*1faf0*/  ISETP.NE.AND P6, PT, R18, RZ, PT ;  /* 0x000000ff1200720c */ /* 0x000fda0003fc5270 */
[----:B------:R-:W-:Y:S05]  /*1fb00*/  @P6 EXIT ;  /* 0x000000000000694d */ /* 0x000fea0003800000 */
        /* <DEDUP_REMOVED lines=8> */
.L_x_521:
[----:B------:R-:W-:Y:S02]  /*1fb90*/  IMAD.MOV.U32 R194, RZ, RZ, R36 ;  /* 0x000000ffffc27224 */ /* 0x000fe400078e0024 */
[----:B------:R-:W-:-:S07]  /*1fba0*/  IMAD.MOV.U32 R195, RZ, RZ, R37 ;  /* 0x000000ffffc37224 */ /* 0x000fce00078e0025 */
.L_x_771:
[----:B------:R-:W-:Y:S01]  /*1fbb0*/  DSETP.GT.AND P1, PT, R190, RZ, PT ;  /* 0x000000ffbe00722a */ /* 0x000fe20003f24000 */
[----:B------:R-:W-:Y:S01]  /*1fbc0*/  PLOP3.LUT P2, PT, PT, PT, PT, 0x8, 0x80 ;  /* 0x000000000080781c */ /* 0x000fe20003f4e170 */
[----:B------:R-:W-:Y:S01]  /*1fbd0*/  BSSY.RECONVERGENT B4, `(.L_x_522) ;  /* 0x0000ee5000047945 */ /* 0x000fe20003800200 */
[----:B------:R-:W-:Y:S01]  /*1fbe0*/  DADD R16, -R194, R16 ;  /* 0x00000000c2107229 */ /* 0x000fe20000000110 */
[----:B------:R-:W-:Y:S02]  /*1fbf0*/  PLOP3.LUT P0, PT, PT, PT, PT, 0x80, 0x8 ;  /* 0x000000000008781c */ /* 0x000fe40003f0f070 */
[----:B------:R-:W-:-:S08]  /*1fc00*/  P2R R18, PR, RZ, 0x4 ;  /* 0x00000004ff127803 */ /* 0x000fd00000000000 */
        /* <DEDUP_REMOVED lines=14> */
.L_x_524:
        /* <DEDUP_REMOVED lines=27> */
.L_x_526:
[----:B------:R-:W-:Y:S05]  /*1fea0*/  BSYNC.RECONVERGENT B1 ;  /* 0x0000000000017941 */ /* 0x000fea0003800200 */
.L_x_525:
        /* <DEDUP_REMOVED lines=25> */
.L_x_528:
[----:B------:R-:W-:Y:S05]  /*20040*/  BSYNC.RECONVERGENT B1 ;  /* 0x0000000000017941 */ /* 0x000fea0003800200 */
.L_x_527:
[----:B------:R-:W0:Y:S02]  /*20050*/  LDC.64 R30, c[0x4][0x18] ;  /* 0x01000600ff1e7b82 */ /* 0x000e240000000a00 */
[----:B0-----:R-:W2:Y:S06]  /*20060*/  LDG.E.64 R30, desc[UR36][R30.64] ;  /* 0x000000241e1e7981 */ /* 0x001eac000c1e1b00 */
[----:B------:R-:W0:Y:S08]  /*20070*/  LDC.64 R54, c[0x4][0x28] ;  /* 0x01000a00ff367b82 */ /* 0x000e300000000a00 */
[----:B------:R-:W1:Y:S08]  /*20080*/  LDC.64 R172, c[0x4][0x58] ;  /* 0x01001600ffac7b82 */ /* 0x000e700000000a00 */
[----:B------:R-:W3:Y:S08]  /*20090*/  LDC.64 R170, c[0x4][0x50] ;  /* 0x01001400ffaa7b82 */ /* 0x000ef00000000a00 */
[----:B------:R-:W4:Y:S01]  /*200a0*/  LDC.64 R56, c[0x4][0x10] ;  /* 0x01000400ff387b82 */ /* 0x000f220000000a00 */
[----:B0-----:R-:W2:Y:S07]  /*200b0*/  LDG.E.64 R54, desc[UR36][R54.64] ;  /* 0x0000002436367981 */ /* 0x001eae000c1e1b00 */
        /* <DEDUP_REMOVED lines=10> */
[----:B---3--:R-:W5:Y:S03]  /*20160*/  LDG.E.64 R78, desc[UR36][R78.64] ;  /* 0x000000244e4e7981 */ /* 0x008f66000c1e1b00 */
[----:B------:R-:W1:Y:S01]  /*20170*/  LDC.64 R6, c[0x4][0x60] ;  /* 0x01001800ff067b82 */ /* 0x000e620000000a00 */
[----:B----4-:R-:W5:Y:S04]  /*20180*/  LDG.E.64 R80, desc[UR36][R80.64] ;  /* 0x0000002450507981 */ /* 0x010f68000c1e1b00 */
[----:B0-----:R-:W5:Y:S01]  /*20190*/  LDG.E.64 R160, desc[UR36][R160.64] ;  /* 0x00000024a0a07981 */ /* 0x001f62000c1e1b00 */
[----:B------:R-:W0:Y:S01]  /*201a0*/  MUFU.RCP64H R9, R47 ;  /* 0x0000002f00097308 */ /* 0x000e220000001800 */
[----:B------:R-:W-:-:S02]  /*201b0*/  IMAD.MOV.U32 R8, RZ, RZ, 0x1 ;  /* 0x00000001ff087424 */ /* 0x000fc400078e00ff */
[----:B-1----:R0:W5:Y:S04]  /*201c0*/  LDG.E.U8 R39, desc[UR36][R6.64] ;  /* 0x0000002406277981 */ /* 0x002168000c1e1100 */
[----:B0-----:R-:W-:-:S08]  /*201d0*/  DFMA R6, -R46, R8, 1 ;  /* 0x3ff000002e06742b */ /* 0x001fd00000000108 */
[----:B------:R-:W-:-:S08]  /*201e0*/  DFMA R6, R6, R6, R6 ;  /* 0x000000060606722b */ /* 0x000fd00000000006 */
[----:B------:R-:W-:-:S08]  /*201f0*/  DFMA R6, R8, R6, R8 ;  /* 0x000000060806722b */ /* 0x000fd00000000008 */
[----:B------:R-:W-:-:S08]  /*20200*/  DFMA R8, -R46, R6, 1 ;  /* 0x3ff000002e08742b */ /* 0x000fd00000000106 */
[----:B------:R-:W-:Y:S02]  /*20210*/  DFMA R12, R6, R8, R6 ;  /* 0x00000008060c722b */ /* 0x000fe40000000006 */
[C---:B------:R-:W-:Y:S01]  /*20220*/  DADD R8, R16.reuse, R16 ;  /* 0x0000000010087229 */ /* 0x040fe20000000010 */
[----:B------:R-:W-:Y:S01]  /*20230*/  UMOV UR4, 0x4590331d ;  /* 0x4590331d00047882 */ /* 0x000fe20000000000 */
[----:B------:R-:W-:Y:S01]  /*20240*/  UMOV UR5, 0x3ff279a7 ;  /* 0x3ff279a700057882 */ /* 0x000fe20000000000 */
[----:B------:R-:W-:Y:S01]  /*20250*/  UMOV UR8, 0x667f3bcd ;  /* 0x667f3bcd00087882 */ /* 0x000fe20000000000 */
[----:B------:R-:W-:Y:S01]  /*20260*/  UMOV UR9, 0x3ff6a09e ;  /* 0x3ff6a09e00097882 */ /* 0x000fe20000000000 */
[----:B------:R-:W-:Y:S01]  /*20270*/  UMOV UR6, 0x54442d18 ;  /* 0x54442d1800067882 */ /* 0x000fe20000000000 */
[----:B------:R-:W-:Y:S01]  /*20280*/  UMOV UR7, 0x400921fb ;  /* 0x400921fb00077882 */ /* 0x000fe20000000000 */
[C---:B------:R-:W-:Y:S02]  /*20290*/  DMUL R164, R16.reuse, UR4 ;  /* 0x0000000410a47c28 */ /* 0x040fe40008000000 */
[----:B------:R-:W-:-:S02]  /*202a0*/  DMUL R162, R16, UR8 ;  /* 0x0000000810a27c28 */ /* 0x000fc40008000000 */
[----:B------:R-:W-:Y:S01]  /*202b0*/  DMUL R8, R8, UR6 ;  /* 0x0000000608087c28 */ /* 0x000fe20008000000 */
[----:B------:R-:W-:Y:S03]  /*202c0*/  BSSY.RECONVERGENT B1, `(.L_x_529) ;  /* 0x0000012000017945 */ /* 0x000fe60003800200 */
[----:B------:R-:W-:Y:S02]  /*202d0*/  DMUL R164, R164, UR6 ;  /* 0x00000006a4a47c28 */ /* 0x000fe40008000000 */
[----:B------:R-:W-:Y:S02]  /*202e0*/  DMUL R162, R162, UR6 ;  /* 0x00000006a2a27c28 */ /* 0x000fe40008000000 */
[----:B------:R-:W-:Y:S02]  /*202f0*/  DMUL R134, R52, R8 ;  /* 0x0000000834867228 */ /* 0x000fe40000000000 */
[----:B--2---:R-:W-:-:S08]  /*20300*/  DMUL R34, R12, R30 ;  /* 0x0000001e0c227228 */ /* 0x004fd00000000000 */
[----:B------:R-:W-:-:S08]  /*20310*/  DFMA R6, -R46, R34, R30 ;  /* 0x000000222e06722b */ /* 0x000fd0000000011e */
[----:B------:R-:W-:Y:S01]  /*20320*/  DFMA R34, R12, R6, R34 ;  /* 0x000000060c22722b */ /* 0x000fe20000000022 */
[----:B------:R-:W-:-:S09]  /*20330*/  FSETP.GEU.AND P1, PT, |R31|, 6.5827683646048100446e-37, PT ;  /* 0x036000001f00780b */ /* 0x000fd20003f2e200 */
[----:B------:R-:W-:-:S05]  /*20340*/  FFMA R6, RZ, R47, R35 ;  /* 0x0000002fff067223 */ /* 0x000fca0000000023 */
[----:B------:R-:W-:Y:S01]  /*20350*/  FSETP.GT.AND P0, PT, |R6|, 1.469367938527859385e-39, PT ;  /* 0x001000000600780b */ /* 0x000fe20003f04200 */
[----:B------:R-:W-:-:S12]  /*20360*/  DMUL R182, R54, 3 ;  /* 0x4008000036b67828 */ /* 0x000fd80000000000 */
[----:B------:R-:W-:Y:S05]  /*20370*/  @P0 BRA P1, `(.L_x_530) ;  /* 0x0000000000180947 */ /* 0x000fea0000800000 */
[----:B------:R-:W-:Y:S01]  /*20380*/  IMAD.MOV.U32 R62, RZ, RZ, R30 ;  /* 0x000000ffff3e7224 */ /* 0x000fe200078e001e */
[----:B------:R-:W-:Y:S01]  /*20390*/  MOV R32, 0x203e0 ;  /* 0x000203e000207802 */ /* 0x000fe20000000f00 */
[----:B------:R-:W-:Y:S02]  /*203a0*/  IMAD.MOV.U32 R63, RZ, RZ, R31 ;  /* 0x000000ffff3f7224 */ /* 0x000fe400078e001f */
[----:B------:R-:W-:Y:S02]  /*203b0*/  IMAD.MOV.U32 R34, RZ, RZ, R46 ;  /* 0x000000ffff227224 */ /* 0x000fe400078e002e */
[----:B------:R-:W-:-:S07]  /*203c0*/  IMAD.MOV.U32 R35, RZ, RZ, R47 ;  /* 0x000000ffff237224 */ /* 0x000fce00078e002f */
[----:B-----5:R-:W-:Y:S05]  /*203d0*/  CALL.REL.NOINC `($__internal_1_$__cuda_sm20_div_rn_f64_full) ;  /* 0x000000ec000c7944 */ /* 0x020fea0003c00000 */
.L_x_530:
[----:B------:R-:W-:Y:S05]  /*203e0*/  BSYNC.RECONVERGENT B1 ;  /* 0x0000000000017941 */ /* 0x000fea0003800200 */
.L_x_529:
        /* <DEDUP_REMOVED lines=9> */
[----:B------:R-:W-:Y:S01]  /*20480*/  DMUL R84, R80, R20 ;  /* 0x0000001450547228 */ /* 0x000fe20000000000 */
[----:B------:R-:W-:Y:S01]  /*20490*/  LOP3.LUT R188, R75, 0x7fffffff, RZ, 0xc0, !PT ;  /* 0x7fffffff4bbc7812 */ /* 0x000fe200078ec0ff */
[----:B------:R-:W-:Y:S01]  /*204a0*/  VIADD R11, R11, 0xfffffc0c ;  /* 0xfffffc0c0b0b7836 */ /* 0x000fe20000000000 */
[----:B------:R-:W-:Y:S01]  /*204b0*/  FSETP.GEU.AND P4, PT, |R21|, 6.5827683646048100446e-37, PT ;  /* 0x036000001500780b */ /* 0x000fe20003f8e200 */
[----:B------:R-:W-:Y:S01]  /*204c0*/  VIADD R177, R110, 0x80000000 ;  /* 0x800000006eb17836 */ /* 0x000fe20000000000 */
[----:B------:R-:W-:Y:S01]  /*204d0*/  ISETP.NE.AND P3, PT, R188, 0x3fe00000, PT ;  /* 0x3fe00000bc00780c */ /* 0x000fe20003f65270 */
[----:B0-----:R-:W-:Y:S01]  /*204e0*/  DFMA R8, -R78, R6, 1 ;  /* 0x3ff000004e08742b */ /* 0x001fe20000000106 */
[----:B------:R-:W-:-:S02]  /*204f0*/  SHF.L.U32 R108, R74, R11, RZ ;  /* 0x0000000b4a6c7219 */ /* 0x000fc400000006ff */
[----:B------:R-:W-:Y:S02]  /*20500*/  SHF.L.U64.HI R109, R74, R11, R75 ;  /* 0x0000000b4a6d7219 */ /* 0x000fe4000001024b */
[----:B------:R-:W-:-:S03]  /*20510*/  ISETP.NE.U32.AND P0, PT, R108, RZ, PT ;  /* 0x000000ff6c00720c */ /* 0x000fc60003f05070 */
[----:B------:R-:W-:Y:S01]  /*20520*/  DFMA R8, R8, R8, R8 ;  /* 0x000000080808722b */ /* 0x000fe20000000008 */
[----:B------:R-:W-:-:S07]  /*20530*/  ISETP.NE.AND.EX P0, PT, R109, -0x80000000, PT, P0 ;  /* 0x800000006d00780c */ /* 0x000fce0003f05300 */
[----:B------:R-:W-:-:S06]  /*20540*/  DFMA R8, R6, R8, R6 ;  /* 0x000000080608722b */ /* 0x000fcc0000000006 */
[----:B------:R-:W-:Y:S02]  /*20550*/  DSETP.NEU.AND P2, PT, |R74|, 0.5, !P0 ;  /* 0x3fe000004a00742a */ /* 0x000fe4000474d200 */
[----:B------:R-:W-:-:S08]  /*20560*/  DFMA R6, -R78, R8, 1 ;  /* 0x3ff000004e06742b */ /* 0x000fd00000000108 */
[----:B------:R-:W-:-:S08]  /*20570*/  DFMA R6, R8, R6, R8 ;  /* 0x000000060806722b */ /* 0x000fd00000000008 */
[----:B------:R-:W-:-:S08]  /*20580*/  DMUL R8, R20, R6 ;  /* 0x0000000614087228 */ /* 0x000fd00000000000 */
[----:B------:R-:W-:-:S08]  /*20590*/  DFMA R12, -R78, R8, R20 ;  /* 0x000000084e0c722b */ /* 0x000fd00000000114 */
[----:B------:R-:W-:-:S10]  /*205a0*/  DFMA R6, R6, R12, R8 ;  /* 0x0000000c0606722b */ /* 0x000fd40000000008 */
        /* <DEDUP_REMOVED lines=11> */
.L_x_531:
[----:B------:R-:W0:Y:S01]  /*20660*/  MUFU.RCP64H R13, R79 ;  /* 0x0000004f000d7308 */ /* 0x000e220000001800 */
[----:B------:R-:W-:Y:S01]  /*20670*/  VIADD R12, R79, 0x300402 ;  /* 0x003004024f0c7836 */ /* 0x000fe20000000000 */
[----:B------:R-:W-:Y:S01]  /*20680*/  DADD R138, -R74, -1 ;  /* 0xbff000004a8a7429 */ /* 0x000fe20000000100 */
[----:B------:R-:W-:Y:S01]  /*20690*/  SEL R157, R47, RZ, P2 ;  /* 0x000000ff2f9d7207 */ /* 0x000fe20001000000 */
[----:B------:R-:W-:Y:S01]  /*206a0*/  DSETP.GT.AND P1, PT, |R46|, 1, PT ;  /* 0x3ff000002e00742a */ /* 0x000fe20003f24200 */
[----:B------:R-:W-:Y:S02]  /*206b0*/  ISETP.GE.AND P4, PT, R7, RZ, PT ;  /* 0x000000ff0700720c */ /* 0x000fe40003f86270 */
[----:B------:R-:W-:Y:S01]  /*206c0*/  @!P6 LOP3.LUT R157, R157, 0x7ff00000, RZ, 0xfc, !PT ;  /* 0x7ff000009d9de812 */ /* 0x000fe200078efcff */
[----:B------:R1:W2:Y:S01]  /*206d0*/  FRND.F64.TRUNC R130, R6 ;  /* 0x0000000600827313 */ /* 0x0002a2000030d800 */
[----:B------:R-:W-:Y:S02]  /*206e0*/  SEL R111, RZ, 0x7ff00000, !P4 ;  /* 0x7ff00000ff6f7807 */ /* 0x000fe40006000000 */
[----:B------:R-:W-:-:S02]  /*206f0*/  SEL R175, RZ, 0x7ff00000, !P1 ;  /* 0x7ff00000ffaf7807 */ /* 0x000fc40004800000 */
[----:B------:R-:W-:Y:S02]  /*20700*/  FSETP.GEU.AND P1, PT, |R12|, 5.8789094863358348022e-39, PT ;  /* 0x004004020c00780b */ /* 0x000fe40003f2e200 */
[----:B------:R-:W-:Y:S01]  /*20710*/  @!P6 LOP3.LUT R175, R175, 0x7ff00000, RZ, 0x3c, !PT ;  /* 0x7ff00000afafe812 */ /* 0x000fe200078e3cff */
[----:B------:R1:W3:Y:S01]  /*20720*/  FRND.F64.TRUNC R178, R138 ;  /* 0x0000008a00b27313 */ /* 0x0002e2000030d800 */
[----:B0-----:R-:W-:Y:S02]  /*20730*/  DFMA R8, -R78, R12, 1 ;  /* 0x3ff000004e08742b */ /* 0x001fe4000000010c */
[----:B------:R-:W-:-:S06]  /*20740*/  SEL R175, R175, 0x3ff00000, P5 ;  /* 0x3ff00000afaf7807 */ /* 0x000fcc0002800000 */
[----:B------:R-:W-:Y:S02]  /*20750*/  DFMA R14, R8, R8, R8 ;  /* 0x00000008080e722b */ /* 0x000fe40000000008 */
[----:B------:R-:W-:-:S06]  /*20760*/  DADD R8, R46, R74 ;  /* 0x000000002e087229 */ /* 0x000fcc000000004a */
[----:B------:R-:W-:Y:S01]  /*20770*/  DFMA R14, R12, R14, R12 ;  /* 0x0000000e0c0e722b */ /* 0x000fe2000000000c */
[----:B------:R-:W-:-:S03]  /*20780*/  SHF.R.U32.HI R8, RZ, 0x14, R7 ;  /* 0x00000014ff087819 */ /* 0x000fc60000011607 */
[----:B------:R-:W-:Y:S02]  /*20790*/  LOP3.LUT R176, R9, 0x7ff00000, RZ, 0xc0, !PT ;  /* 0x7ff0000009b07812 */ /* 0x000fe400078ec0ff */
[----:B------:R-:W-:Y:S02]  /*207a0*/  SHF.R.U32.HI R9, RZ, 0x14, R139 ;  /* 0x00000014ff097819 */ /* 0x000fe4000001168b */
[----:B------:R-:W-:Y:S01]  /*207b0*/  DFMA R86, -R78, R14, 1 ;  /* 0x3ff000004e56742b */ /* 0x000fe2000000010e */
[----:B------:R-:W-:Y:S02]  /*207c0*/  LOP3.LUT R8, R8, 0x7ff, RZ, 0xc0, !PT ;  /* 0x000007ff08087812 */ /* 0x000fe400078ec0ff */
[----:B------:R-:W-:-:S03]  /*207d0*/  LOP3.LUT R11, R9, 0x7ff, RZ, 0xc0, !PT ;  /* 0x000007ff090b7812 */ /* 0x000fc600078ec0ff */
[----:B------:R-:W-:Y:S02]  /*207e0*/  VIADD R9, R8, 0xfffffc0c ;  /* 0xfffffc0c08097836 */ /* 0x000fe40000000000 */
[----:B------:R-:W-:Y:S01]  /*207f0*/  VIADD R11, R11, 0xfffffc0c ;  /* 0xfffffc0c0b0b7836 */ /* 0x000fe20000000000 */
[----:B------:R-:W-:Y:S02]  /*20800*/  DFMA R86, R14, R86, R14 ;  /* 0x000000560e56722b */ /* 0x000fe4000000000e */
[CC--:B------:R-:W-:Y:S02]  /*20810*/  SHF.L.U64.HI R115, R6.reuse, R9.reuse, R7 ;  /* 0x0000000906737219 */ /* 0x0c0fe40000010207 */
[----:B------:R-:W-:Y:S02]  /*20820*/  SHF.L.U32 R112, R6, R9, RZ ;  /* 0x0000000906707219 */ /* 0x000fe400000006ff */
[CC--:B------:R-:W-:Y:S02]  /*20830*/  SHF.L.U64.HI R156, R138.reuse, R11.reuse, R139 ;  /* 0x0000000b8a9c7219 */ /* 0x0c0fe4000001028b */
[----:B------:R-:W-:Y:S01]  /*20840*/  SHF.L.U32 R141, R138, R11, RZ ;  /* 0x0000000b8a8d7219 */ /* 0x000fe200000006ff */
[----:B-123--:R-:W-:Y:S06]  /*20850*/  @P1 BRA `(.L_x_532) ;  /* 0x0000000000201947 */ /* 0x00efec0003800000 */
        /* <DEDUP_REMOVED lines=8> */
.L_x_532:
        /* <DEDUP_REMOVED lines=28> */
.L_x_533:
        /* <DEDUP_REMOVED lines=19> */
[----:B------:R-:W-:-:S03]  /*20bd0*/  SEL R13, R13, R110, !P0 ;  /* 0x0000006e0d0d7207 */ /* 0x000fc60004000000 */
[----:B------:R-:W-:Y:S01]  /*20be0*/  VIADD R11, R0, 0xfffffc0c ;  /* 0xfffffc0c000b7836 */ /* 0x000fe20000000000 */
[----:B------:R-:W-:-:S04]  /*20bf0*/  SEL R174, R13, R110, !P1 ;  /* 0x0000006e0dae7207 */ /* 0x000fc80004800000 */
[CC--:B------:R-:W-:Y:S02]  /*20c00*/  SHF.L.U64.HI R154, R8.reuse, R11.reuse, R9 ;  /* 0x0000000b089a7219 */ /* 0x0c0fe40000010209 */
[----:B01----:R-:W-:-:S07]  /*20c10*/  SHF.L.U32 R142, R8, R11, RZ ;  /* 0x0000000b088e7219 */ /* 0x003fce00000006ff */
.L_x_766:
        /* <DEDUP_REMOVED lines=148> */
.L_x_765:
        /* <DEDUP_REMOVED lines=42> */
.L_x_735:
        /* <DEDUP_REMOVED lines=96> */
.L_x_538:
[----:B------:R-:W-:Y:S05]  /*21e00*/  BSYNC.RECONVERGENT B0 ;  /* 0x0000000000007941 */ /* 0x000fea0003800200 */
.L_x_537:
        /* <DEDUP_REMOVED lines=31> */
.L_x_540:
[----:B------:R-:W-:Y:S05]  /*22000*/  BSYNC.RECONVERGENT B1 ;  /* 0x0000000000017941 */ /* 0x000fea0003800200 */
.L_x_539:
        /* <DEDUP_REMOVED lines=9> */
.L_x_541:
        /* <DEDUP_REMOVED lines=30> */
.L_x_543:
[----:B------:R-:W-:Y:S05]  /*22280*/  BSYNC.RECONVERGENT B0 ;  /* 0x0000000000007941 */ /* 0x000fea0003800200 */
.L_x_542:
        /* <DEDUP_REMOVED lines=15> */
.L_x_545:
[----:B------:R-:W-:Y:S05]  /*22380*/  BSYNC.RECONVERGENT B1 ;  /* 0x0000000000017941 */ /* 0x000fea0003800200 */
.L_x_544:
        /* <DEDUP_REMOVED lines=23> */
.L_x_547:
[----:B------:R-:W-:Y:S05]  /*22500*/  BSYNC.RECONVERGENT B1 ;  /* 0x0000000000017941 */ /* 0x000fea0003800200 */
.L_x_546:
        /* <DEDUP_REMOVED lines=23> */
.L_x_549:
[----:B------:R-:W-:Y:S05]  /*22680*/  BSYNC.RECONVERGENT B1 ;  /* 0x0000000000017941 */ /* 0x000fea0003800200 */
.L_x_548:
        /* <DEDUP_REMOVED lines=21> */
.L_x_551:
[----:B------:R-:W-:Y:S05]  /*227e0*/  BSYNC.RECONVERGENT B1 ;  /* 0x0000000000017941 */ /* 0x000fea0003800200 */
.L_x_550:
        /* <DEDUP_REMOVED lines=31> */
.L_x_555:
[----:B------:R-:W-:Y:S05]  /*229e0*/  BSYNC.RECONVERGENT B7 ;  /* 0x0000000000077941 */ /* 0x000fea0003800200 */
.L_x_554:
        /* <DEDUP_REMOVED lines=31> */
.L_x_553:
        /* <DEDUP_REMOVED lines=31> */
.L_x_559:
[----:B------:R-:W-:Y:S05]  /*22dd0*/  BSYNC.RECONVERGENT B7 ;  /* 0x0000000000077941 */ /* 0x000fea0003800200 */
.L_x_558:
        /* <DEDUP_REMOVED lines=31> */
.L_x_557:
        /* <DEDUP_REMOVED lines=30> */
.L_x_562:
[----:B------:R-:W-:Y:S05]  /*231b0*/  BSYNC.RECONVERGENT B7 ;  /* 0x0000000000077941 */ /* 0x000fea0003800200 */
.L_x_561:
        /* <DEDUP_REMOVED lines=57> */
.L_x_564:
[----:B------:R-:W-:Y:S05]  /*23550*/  BSYNC.RECONVERGENT B7 ;  /* 0x0000000000077941 */ /* 0x000fea0003800200 */
.L_x_563:
        /* <DEDUP_REMOVED lines=32> */
.L_x_560:
        /* <DEDUP_REMOVED lines=28> */
.L_x_566:
[----:B------:R-:W-:Y:S05]  /*23920*/  BSYNC.RECONVERGENT B7 ;  /* 0x0000000000077941 */ /* 0x000fea0003800200 */
.L_x_565:
        /* <DEDUP_REMOVED lines=57> */
.L_x_568:
[----:B------:R-:W-:Y:S05]  /*23cc0*/  BSYNC.RECONVERGENT B7 ;  /* 0x0000000000077941 */ /* 0x000fea0003800200 */
.L_x_567:
        /* <DEDUP_REMOVED lines=58> */
.L_x_570:
[----:B------:R-:W-:Y:S05]  /*24070*/  BSYNC.RECONVERGENT B7 ;  /* 0x0000000000077941 */ /* 0x000fea0003800200 */
.L_x_569:
        /* <DEDUP_REMOVED lines=31> */
.L_x_556:
[----:B------:R-:W-:Y:S05]  /*24270*/  BSYNC.RECONVERGENT B6 ;  /* 0x0000000000067941 */ /* 0x000fea0003800200 */
.L_x_552:
        /* <DEDUP_REMOVED lines=12> */
.L_x_571:
        /* <DEDUP_REMOVED lines=15> */
.L_x_573:
[----:B------:R-:W-:-:S06]  /*24430*/  DSETP.NEU.AND P1, PT, R74, R152, PT ;  /* 0x000000984a00722a */ /* 0x000fcc0003f2d000 */
[----:B------:R-:W-:Y:S02]  /*24440*/  FSEL R32, R113, RZ, !P1 ;  /* 0x000000ff71207208 */ /* 0x000fe40004800000 */
[----:B------:R-:W-:Y:S02]  /*24450*/  FSEL R27, R114, -QNAN , !P1 ;  /* 0xfff80000721b7808 */ /* 0x000fe40004800000 */
[----:B------:R-:W-:Y:S02]  /*24460*/  FSEL R32, R32, R113, !P0 ;  /* 0x0000007120207208 */ /* 0x000fe40004000000 */
[----:B------:R-:W-:-:S07]  /*24470*/  FSEL R33, R27, R114, !P0 ;  /* 0x000000721b217208 */ /* 0x000fce0004000000 */
.L_x_574:
[----:B------:R-:W-:Y:S05]  /*24480*/  BSYNC.RECONVERGENT B0 ;  /* 0x0000000000007941 */ /* 0x000fea0003800200 */
.L_x_572:
        /* <DEDUP_REMOVED lines=19> */
.L_x_577:
[----:B------:R-:W-:-:S14]  /*245c0*/  DSETP.NEU.AND P0, PT, |R22|, +INF , PT ;  /* 0x7ff000001600742a */ /* 0x000fdc0003f0d200 */
[----:B------:R-:W-:Y:S01]  /*245d0*/  @!P0 ISETP.NE.AND P1, PT, R188, 0x3fe00000, PT ;  /* 0x3fe00000bc00880c */ /* 0x000fe20003f25270 */
[----:B------:R-:W-:-:S03]  /*245e0*/  @!P0 IMAD.MOV.U32 R32, RZ, RZ, RZ ;  /* 0x000000ffff208224 */ /* 0x000fc600078e00ff */
[-C--:B------:R-:W-:Y:S02]  /*245f0*/  @!P0 SEL R27, R177, R110.reuse, P1 ;  /* 0x0000006eb11b8207 */ /* 0x080fe40000800000 */
[----:B------:R-:W-:Y:S02]  /*24600*/  @!P0 ISETP.GE.AND P1, PT, R23, RZ, PT ;  /* 0x000000ff1700820c */ /* 0x000fe40003f26270 */
[----:B------:R-:W-:-:S04]  /*24610*/  @!P0 SEL R27, R27, R110, P3 ;  /* 0x0000006e1b1b8207 */ /* 0x000fc80001800000 */
[----:B------:R-:W-:-:S07]  /*24620*/  @!P0 SEL R33, R27, R110, !P1 ;  /* 0x0000006e1b218207 */ /* 0x000fce0004800000 */
.L_x_576:
[----:B------:R-:W-:Y:S05]  /*24630*/  BSYNC.RECONVERGENT B0 ;  /* 0x0000000000007941 */ /* 0x000fea0003800200 */
.L_x_575:
        /* <DEDUP_REMOVED lines=29> */
.L_x_579:
[----:B------:R-:W-:Y:S05]  /*24810*/  BSYNC.RECONVERGENT B1 ;  /* 0x0000000000017941 */ /* 0x000fea0003800200 */
.L_x_578:
        /* <DEDUP_REMOVED lines=24> */
.L_x_581:
[----:B------:R-:W-:Y:S05]  /*249a0*/  BSYNC.RECONVERGENT B1 ;  /* 0x0000000000017941 */ /* 0x000fea0003800200 */
.L_x_580:
        /* <DEDUP_REMOVED lines=11> */
.L_x_583:
        /* <DEDUP_REMOVED lines=11> */
.L_x_585:
        /* <DEDUP_REMOVED lines=9> */
.L_x_584:
[----:B------:R-:W-:Y:S05]  /*24ba0*/  BSYNC.RECONVERGENT B0 ;  /* 0x0000000000007941 */ /* 0x000fea0003800200 */
.L_x_582:
        /* <DEDUP_REMOVED lines=19> */
.L_x_588:
[----:B------:R-:W-:-:S14]  /*24ce0*/  DSETP.NEU.AND P3, PT, |R100|, +INF , PT ;  /* 0x7ff000006400742a */ /* 0x000fdc0003f6d200 */
[----:B------:R-:W-:Y:S01]  /*24cf0*/  @!P3 LOP3.LUT R35, R7, 0x7fffffff, RZ, 0xc0, !PT ;  /* 0x7fffffff0723b812 */ /* 0x000fe200078ec0ff */
[----:B------:R-:W-:Y:S02]  /*24d00*/  @!P3 VIADD R34, R111, 0x80000000 ;  /* 0x800000006f22b836 */ /* 0x000fe40000000000 */
[----:B------:R-:W-:Y:S01]  /*24d10*/  @!P3 IMAD.MOV.U32 R32, RZ, RZ, RZ ;  /* 0x000000ffff20b224 */ /* 0x000fe200078e00ff */
[----:B------:R-:W-:-:S04]  /*24d20*/  @!P3 ISETP.NE.AND P1, PT, R35, 0x3fe00000, PT ;  /* 0x3fe000002300b80c */ /* 0x000fc80003f25270 */
[-C--:B------:R-:W-:Y:S02]  /*24d30*/  @!P3 SEL R34, R34, R111.reuse, P1 ;  /* 0x0000006f2222b207 */ /* 0x080fe40000800000 */
[----:B------:R-:W-:Y:S02]  /*24d40*/  @!P3 ISETP.GE.AND P1, PT, R101, RZ, PT ;  /* 0x000000ff6500b20c */ /* 0x000fe40003f26270 */
[----:B------:R-:W-:-:S04]  /*24d50*/  @!P3 SEL R34, R34, R111, P2 ;  /* 0x0000006f2222b207 */ /* 0x000fc80001000000 */
[----:B------:R-:W-:-:S07]  /*24d60*/  @!P3 SEL R33, R34, R111, !P1 ;  /* 0x0000006f2221b207 */ /* 0x000fce0004800000 */
.L_x_587:
[----:B------:R-:W-:Y:S05]  /*24d70*/  BSYNC.RECONVERGENT B0 ;  /* 0x0000000000007941 */ /* 0x000fea0003800200 */
.L_x_586:
        /* <DEDUP_REMOVED lines=28> */
.L_x_590:
[----:B------:R-:W-:Y:S05]  /*24f40*/  BSYNC.RECONVERGENT B1 ;  /* 0x0000000000017941 */ /* 0x000fea0003800200 */
.L_x_589:
        /* <DEDUP_REMOVED lines=31> */
.L_x_594:
[----:B------:R-:W-:Y:S05]  /*25140*/  BSYNC.RECONVERGENT B7 ;  /* 0x0000000000077941 */ /* 0x000fea0003800200 */
.L_x_593:
        /* <DEDUP_REMOVED lines=31> */
.L_x_592:
        /* <DEDUP_REMOVED lines=31> */
.L_x_598:
[----:B------:R-:W-:Y:S05]  /*25530*/  BSYNC.RECONVERGENT B7 ;  /* 0x0000000000077941 */ /* 0x000fea0003800200 */
.L_x_597:
        /* <DEDUP_REMOVED lines=31> */
.L_x_596:
        /* <DEDUP_REMOVED lines=30> */
.L_x_601:
[----:B------:R-:W-:Y:S05]  /*25910*/  BSYNC.RECONVERGENT B7 ;  /* 0x0000000000077941 */ /* 0x000fea0003800200 */
.L_x_600:
        /* <DEDUP_REMOVED lines=57> */
.L_x_603:
[----:B------:R-:W-:Y:S05]  /*25cb0*/  BSYNC.RECONVERGENT B7 ;  /* 0x0000000000077941 */ /* 0x000fea0003800200 */
.L_x_602:
        /* <DEDUP_REMOVED lines=32> */
.L_x_599:
        /* <DEDUP_REMOVED lines=28> */
.L_x_605:
[----:B------:R-:W-:Y:S05]  /*26080*/  BSYNC.RECONVERGENT B7 ;  /* 0x0000000000077941 */ /* 0x000fea0003800200 */
.L_x_604:
        /* <DEDUP_REMOVED lines=57> */
.L_x_607:
[----:B------:R-:W-:Y:S05]  /*26420*/  BSYNC.RECONVERGENT B7 ;  /* 0x0000000000077941 */ /* 0x000fea0003800200 */
.L_x_606:
        /* <DEDUP_REMOVED lines=58> */
.L_x_609:
[----:B------:R-:W-:Y:S05]  /*267d0*/  BSYNC.RECONVERGENT B7 ;  /* 0x0000000000077941 */ /* 0x000fea0003800200 */
.L_x_608:
        /* <DEDUP_REMOVED lines=31> */
.L_x_595:
[----:B------:R-:W-:Y:S05]  /*269d0*/  BSYNC.RECONVERGENT B6 ;  /* 0x0000000000067941 */ /* 0x000fea0003800200 */
.L_x_591:
        /* <DEDUP_REMOVED lines=11> */
.L_x_611:
        /* <DEDUP_REMOVED lines=9> */
.L_x_612:
[----:B------:R-:W-:Y:S05]  /*26b20*/  BSYNC.RECONVERGENT B0 ;  /* 0x0000000000007941 */ /* 0x000fea0003800200 */
.L_x_610:
        /* <DEDUP_REMOVED lines=16> */
.L_x_615:
[----:B------:R-:W-:-:S14]  /*26c30*/  DSETP.NEU.AND P2, PT, |R22|, +INF , PT ;  /* 0x7ff000001600742a */ /* 0x000fdc0003f4d200 */
[----:B------:R-:W-:Y:S01]  /*26c40*/  @!P2 ISETP.NE.AND P3, PT, R188, 0x3fe00000, PT ;  /* 0x3fe00000bc00a80c */ /* 0x000fe20003f65270 */
[----:B------:R-:W-:-:S03]  /*26c50*/  @!P2 IMAD.MOV.U32 R32, RZ, RZ, RZ ;  /* 0x000000ffff20a224 */ /* 0x000fc600078e00ff */
[-C--:B------:R-:W-:Y:S02]  /*26c60*/  @!P2 SEL R35, R177, R110.reuse, P3 ;  /* 0x0000006eb123a207 */ /* 0x080fe40001800000 */
[----:B------:R-:W-:Y:S02]  /*26c70*/  @!P2 ISETP.GE.AND P3, PT, R23, RZ, PT ;  /* 0x000000ff1700a20c */ /* 0x000fe40003f66270 */
[----:B------:R-:W-:-:S04]  /*26c80*/  @!P2 SEL R35, R35, R110, P1 ;  /* 0x0000006e2323a207 */ /* 0x000fc80000800000 */
[----:B------:R-:W-:-:S07]  /*26c90*/  @!P2 SEL R33, R35, R110, !P3 ;  /* 0x0000006e2321a207 */ /* 0x000fce0005800000 */
.L_x_614:
[----:B------:R-:W-:Y:S05]  /*26ca0*/  BSYNC.RECONVERGENT B0 ;  /* 0x0000000000007941 */ /* 0x000fea0003800200 */
.L_x_613:
        /* <DEDUP_REMOVED lines=36> */
.L_x_621:
[----:B------:R-:W-:Y:S05]  /*26ef0*/  BSYNC.RECONVERGENT B8 ;  /* 0x0000000000087941 */ /* 0x000fea0003800200 */
.L_x_620:
[----:B------:R-:W-:-:S07]  /*26f00*/  VIADD R38, R38, 0x1 ;  /* 0x0000000126267836 */ /* 0x000fce0000000000 */
.L_x_619:
[----:B------:R-:W-:Y:S05]  /*26f10*/  BSYNC.RECONVERGENT B7 ;  /* 0x0000000000077941 */ /* 0x000fea0003800200 */
.L_x_618:
        /* <DEDUP_REMOVED lines=31> */
.L_x_617:
        /* <DEDUP_REMOVED lines=32> */
.L_x_627:
[----:B------:R-:W-:Y:S05]  /*27310*/  BSYNC.RECONVERGENT B8 ;  /* 0x0000000000087941 */ /* 0x000fea0003800200 */
.L_x_626:
[----:B------:R-:W-:-:S07]  /*27320*/  VIADD R38, R38, 0x1 ;  /* 0x0000000126267836 */ /* 0x000fce0000000000 */
.L_x_625:
[----:B------:R-:W-:Y:S05]  /*27330*/  BSYNC.RECONVERGENT B7 ;  /* 0x0000000000077941 */ /* 0x000fea0003800200 */
.L_x_624:
        /* <DEDUP_REMOVED lines=31> */
.L_x_623:
        /* <DEDUP_REMOVED lines=31> */
.L_x_632:
[----:B------:R-:W-:Y:S05]  /*27720*/  BSYNC.RECONVERGENT B8 ;  /* 0x0000000000087941 */ /* 0x000fea0003800200 */
.L_x_631:
[----:B------:R-:W-:-:S07]  /*27730*/  VIADD R38, R38, 0x1 ;  /* 0x0000000126267836 */ /* 0x000fce0000000000 */
.L_x_630:
[----:B------:R-:W-:Y:S05]  /*27740*/  BSYNC.RECONVERGENT B7 ;  /* 0x0000000000077941 */ /* 0x000fea0003800200 */
.L_x_629:
        /* <DEDUP_REMOVED lines=58> */
.L_x_636:
[----:B------:R-:W-:Y:S05]  /*27af0*/  BSYNC.RECONVERGENT B8 ;  /* 0x0000000000087941 */ /* 0x000fea0003800200 */
.L_x_635:
[----:B------:R-:W-:-:S07]  /*27b00*/  VIADD R38, R38, 0x1 ;  /* 0x0000000126267836 */ /* 0x000fce0000000000 */
.L_x_634:
[----:B------:R-:W-:Y:S05]  /*27b10*/  BSYNC.RECONVERGENT B7 ;  /* 0x0000000000077941 */ /* 0x000fea0003800200 */
.L_x_633:
        /* <DEDUP_REMOVED lines=33> */
.L_x_628:
        /* <DEDUP_REMOVED lines=29> */
.L_x_640:
[----:B------:R-:W-:Y:S05]  /*27f00*/  BSYNC.RECONVERGENT B8 ;  /* 0x0000000000087941 */ /* 0x000fea0003800200 */
.L_x_639:
[----:B------:R-:W-:-:S07]  /*27f10*/  VIADD R38, R38, 0x1 ;  /* 0x0000000126267836 */ /* 0x000fce0000000000 */
.L_x_638:
[----:B------:R-:W-:Y:S05]  /*27f20*/  BSYNC.RECONVERGENT B7 ;  /* 0x0000000000077941 */ /* 0x000fea0003800200 */
.L_x_637:
        /* <DEDUP_REMOVED lines=58> */
.L_x_644:
[----:B------:R-:W-:Y:S05]  /*282d0*/  BSYNC.RECONVERGENT B8 ;  /* 0x0000000000087941 */ /* 0x000fea0003800200 */
.L_x_643:
[----:B------:R-:W-:-:S07]  /*282e0*/  VIADD R38, R38, 0x1 ;  /* 0x0000000126267836 */ /* 0x000fce0000000000 */
.L_x_642:
[----:B------:R-:W-:Y:S05]  /*282f0*/  BSYNC.RECONVERGENT B7 ;  /* 0x0000000000077941 */ /* 0x000fea0003800200 */
.L_x_641:
        /* <DEDUP_REMOVED lines=60> */
.L_x_648:
[----:B------:R-:W-:Y:S05]  /*286c0*/  BSYNC.RECONVERGENT B8 ;  /* 0x0000000000087941 */ /* 0x000fea0003800200 */
.L_x_647:
[----:B------:R-:W-:-:S07]  /*286d0*/  VIADD R38, R38, 0x1 ;  /* 0x0000000126267836 */ /* 0x000fce0000000000 */
.L_x_646:
[----:B------:R-:W-:Y:S05]  /*286e0*/  BSYNC.RECONVERGENT B7 ;  /* 0x0000000000077941 */ /* 0x000fea0003800200 */
.L_x_645:
        /* <DEDUP_REMOVED lines=31> */
.L_x_622:
[----:B------:R-:W-:Y:S05]  /*288e0*/  BSYNC.RECONVERGENT B6 ;  /* 0x0000000000067941 */ /* 0x000fea0003800200 */
.L_x_616:
        /* <DEDUP_REMOVED lines=26> */
.L_x_650:
[----:B------:R-:W-:Y:S05]  /*28a90*/  BSYNC.RECONVERGENT B1 ;  /* 0x0000000000017941 */ /* 0x000fea0003800200 */
.L_x_649:
        /* <DEDUP_REMOVED lines=11> */
.L_x_652:
        /* <DEDUP_REMOVED lines=11> */
.L_x_654:
        /* <DEDUP_REMOVED lines=9> */
.L_x_653:
[----:B------:R-:W-:Y:S05]  /*28c90*/  BSYNC.RECONVERGENT B0 ;  /* 0x0000000000007941 */ /* 0x000fea0003800200 */
.L_x_651:
        /* <DEDUP_REMOVED lines=19> */
.L_x_657:
        /* <DEDUP_REMOVED lines=9> */
.L_x_656:
[----:B------:R-:W-:Y:S05]  /*28e60*/  BSYNC.RECONVERGENT B0 ;  /* 0x0000000000007941 */ /* 0x000fea0003800200 */
.L_x_655:
        /* <DEDUP_REMOVED lines=11> */
.L_x_659:
        /* <DEDUP_REMOVED lines=11> */
.L_x_661:
        /* <DEDUP_REMOVED lines=9> */
.L_x_660:
[----:B------:R-:W-:Y:S05]  /*29060*/  BSYNC.RECONVERGENT B0 ;  /* 0x0000000000007941 */ /* 0x000fea0003800200 */
.L_x_658:
        /* <DEDUP_REMOVED lines=19> */
.L_x_664:
        /* <DEDUP_REMOVED lines=11> */
.L_x_663:
[----:B------:R-:W-:Y:S05]  /*29250*/  BSYNC.RECONVERGENT B0 ;  /* 0x0000000000007941 */ /* 0x000fea0003800200 */
.L_x_662:
        /* <DEDUP_REMOVED lines=9> */
.L_x_665:
        /* <DEDUP_REMOVED lines=66> */
.L_x_667:
[----:B------:R-:W-:Y:S05]  /*29710*/  BSYNC.RECONVERGENT B1 ;  /* 0x0000000000017941 */ /* 0x000fea0003800200 */
.L_x_666:
        /* <DEDUP_REMOVED lines=12> */
.L_x_668:
        /* <DEDUP_REMOVED lines=15> */
.L_x_670:
[----:B------:R-:W-:Y:S05]  /*298d0*/  BSYNC.RECONVERGENT B0 ;  /* 0x0000000000007941 */ /* 0x000fea0003800200 */
.L_x_669:
        /* <DEDUP_REMOVED lines=27> */
.L_x_672:
[----:B------:R-:W-:Y:S05]  /*29a90*/  BSYNC.RECONVERGENT B1 ;  /* 0x0000000000017941 */ /* 0x000fea0003800200 */
.L_x_671:
        /* <DEDUP_REMOVED lines=8> */
.L_x_673:
        /* <DEDUP_REMOVED lines=16> */
.L_x_675:
[----:B------:R-:W-:-:S06]  /*29c20*/  DSETP.NEU.AND P1, PT, -R86, R168, PT ;  /* 0x000000a85600722a */ /* 0x000fcc0003f2d100 */
[----:B------:R-:W-:Y:S02]  /*29c30*/  @!P3 FSEL R32, R32, RZ, !P1 ;  /* 0x000000ff2020b208 */ /* 0x000fe40004800000 */
[----:B------:R-:W-:-:S07]  /*29c40*/  @!P3 FSEL R33, R33, -QNAN , !P1 ;  /* 0xfff800002121b808 */ /* 0x000fce0004800000 */
.L_x_676:
[----:B------:R-:W-:Y:S05]  /*29c50*/  BSYNC.RECONVERGENT B0 ;  /* 0x0000000000007941 */ /* 0x000fea0003800200 */
.L_x_674:
        /* <DEDUP_REMOVED lines=19> */
.L_x_679:
        /* <DEDUP_REMOVED lines=11> */
.L_x_678:
[----:B------:R-:W-:Y:S05]  /*29e40*/  BSYNC.RECONVERGENT B0 ;  /* 0x0000000000007941 */ /* 0x000fea0003800200 */
.L_x_677:
        /* <DEDUP_REMOVED lines=31> */
.L_x_681:
[----:B------:R-:W-:Y:S05]  /*2a040*/  BSYNC.RECONVERGENT B1 ;  /* 0x0000000000017941 */ /* 0x000fea0003800200 */
.L_x_680:
        /* <DEDUP_REMOVED lines=26> */
.L_x_683:
[----:B------:R-:W-:Y:S05]  /*2a1f0*/  BSYNC.RECONVERGENT B1 ;  /* 0x0000000000017941 */ /* 0x000fea0003800200 */
.L_x_682:
        /* <DEDUP_REMOVED lines=32> */
.L_x_687:
[----:B------:R-:W-:Y:S05]  /*2a400*/  BSYNC.RECONVERGENT B7 ;  /* 0x0000000000077941 */ /* 0x000fea0003800200 */
.L_x_686:
        /* <DEDUP_REMOVED lines=31> */
.L_x_685:
        /* <DEDUP_REMOVED lines=31> */
.L_x_691:
[----:B------:R-:W-:Y:S05]  /*2a7f0*/  BSYNC.RECONVERGENT B7 ;  /* 0x0000000000077941 */ /* 0x000fea0003800200 */
.L_x_690:
        /* <DEDUP_REMOVED lines=31> */
.L_x_689:
        /* <DEDUP_REMOVED lines=30> */
.L_x_694:
[----:B------:R-:W-:Y:S05]  /*2abd0*/  BSYNC.RECONVERGENT B7 ;  /* 0x0000000000077941 */ /* 0x000fea0003800200 */
.L_x_693:
        /* <DEDUP_REMOVED lines=57> */
.L_x_696:
[----:B------:R-:W-:Y:S05]  /*2af70*/  BSYNC.RECONVERGENT B7 ;  /* 0x0000000000077941 */ /* 0x000fea0003800200 */
.L_x_695:
        /* <DEDUP_REMOVED lines=32> */
.L_x_692:
        /* <DEDUP_REMOVED lines=28> */
.L_x_698:
[----:B------:R-:W-:Y:S05]  /*2b340*/  BSYNC.RECONVERGENT B7 ;  /* 0x0000000000077941 */ /* 0x000fea0003800200 */
.L_x_697:
        /* <DEDUP_REMOVED lines=57> */
.L_x_700:
[----:B------:R-:W-:Y:S05]  /*2b6e0*/  BSYNC.RECONVERGENT B7 ;  /* 0x0000000000077941 */ /* 0x000fea0003800200 */
.L_x_699:
        /* <DEDUP_REMOVED lines=58> */
.L_x_702:
[----:B------:R-:W-:Y:S05]  /*2ba90*/  BSYNC.RECONVERGENT B7 ;  /* 0x0000000000077941 */ /* 0x000fea0003800200 */
.L_x_701:
        /* <DEDUP_REMOVED lines=31> */
.L_x_688:
[----:B------:R-:W-:Y:S05]  /*2bc90*/  BSYNC.RECONVERGENT B6 ;  /* 0x0000000000067941 */ /* 0x000fea0003800200 */
.L_x_684:
        /* <DEDUP_REMOVED lines=11> */
.L_x_704:
        /* <DEDUP_REMOVED lines=9> */
.L_x_705:
[----:B------:R-:W-:Y:S05]  /*2bde0*/  BSYNC.RECONVERGENT B0 ;  /* 0x0000000000007941 */ /* 0x000fea0003800200 */
.L_x_703:
        /* <DEDUP_REMOVED lines=17> */
.L_x_708:
[----:B------:R-:W-:-:S14]  /*2bf00*/  DSETP.NEU.AND P2, PT, |R22|, +INF , PT ;  /* 0x7ff000001600742a */ /* 0x000fdc0003f4d200 */
[----:B------:R-:W-:Y:S01]  /*2bf10*/  @!P2 ISETP.NE.AND P3, PT, R188, 0x3fe00000, PT ;  /* 0x3fe00000bc00a80c */ /* 0x000fe20003f65270 */
[----:B------:R-:W-:-:S03]  /*2bf20*/  @!P2 IMAD.MOV.U32 R34, RZ, RZ, RZ ;  /* 0x000000ffff22a224 */ /* 0x000fc600078e00ff */
[-C--:B------:R-:W-:Y:S02]  /*2bf30*/  @!P2 SEL R37, R177, R110.reuse, P3 ;  /* 0x0000006eb125a207 */ /* 0x080fe40001800000 */
[----:B------:R-:W-:Y:S02]  /*2bf40*/  @!P2 ISETP.GE.AND P3, PT, R23, RZ, PT ;  /* 0x000000ff1700a20c */ /* 0x000fe40003f66270 */
[----:B------:R-:W-:-:S04]  /*2bf50*/  @!P2 SEL R23, R37, R110, P1 ;  /* 0x0000006e2517a207 */ /* 0x000fc80000800000 */
[----:B------:R-:W-:-:S07]  /*2bf60*/  @!P2 SEL R35, R23, R110, !P3 ;  /* 0x0000006e1723a207 */ /* 0x000fce0005800000 */
.L_x_707:
[----:B------:R-:W-:Y:S05]  /*2bf70*/  BSYNC.RECONVERGENT B0 ;  /* 0x0000000000007941 */ /* 0x000fea0003800200 */
.L_x_706:
        /* <DEDUP_REMOVED lines=28> */
.L_x_710:
[----:B------:R-:W-:Y:S05]  /*2c140*/  BSYNC.RECONVERGENT B1 ;  /* 0x0000000000017941 */ /* 0x000fea0003800200 */
.L_x_709:
        /* <DEDUP_REMOVED lines=11> */
.L_x_712:
        /* <DEDUP_REMOVED lines=11> */
.L_x_714:
        /* <DEDUP_REMOVED lines=9> */
.L_x_713:
[----:B------:R-:W-:Y:S05]  /*2c340*/  BSYNC.RECONVERGENT B0 ;  /* 0x0000000000007941 */ /* 0x000fea0003800200 */
.L_x_711:
        /* <DEDUP_REMOVED lines=19> */
.L_x_717:
        /* <DEDUP_REMOVED lines=11> */
.L_x_716:
[----:B------:R-:W-:Y:S05]  /*2c530*/  BSYNC.RECONVERGENT B0 ;  /* 0x0000000000007941 */ /* 0x000fea0003800200 */
.L_x_715:
        /* <DEDUP_REMOVED lines=14> */
.L_x_718:
        /* <DEDUP_REMOVED lines=28> */
.L_x_720:
[----:B------:R-:W-:Y:S05]  /*2c7e0*/  BSYNC.RECONVERGENT B0 ;  /* 0x0000000000007941 */ /* 0x000fea0003800200 */
.L_x_719:
        /* <DEDUP_REMOVED lines=10> */
.L_x_722:
[----:B------:R-:W-:Y:S05]  /*2c890*/  BSYNC.RECONVERGENT B1 ;  /* 0x0000000000017941 */ /* 0x000fea0003800200 */
.L_x_721:
        /* <DEDUP_REMOVED lines=21> */
.L_x_724:
[----:B------:R-:W-:Y:S05]  /*2c9f0*/  BSYNC.RECONVERGENT B1 ;  /* 0x0000000000017941 */ /* 0x000fea0003800200 */
.L_x_723:
        /* <DEDUP_REMOVED lines=29> */
.L_x_726:
[----:B------:R-:W-:Y:S05]  /*2cbd0*/  BSYNC.RECONVERGENT B1 ;  /* 0x0000000000017941 */ /* 0x000fea0003800200 */
.L_x_725:
        /* <DEDUP_REMOVED lines=21> */
.L_x_728:
[----:B------:R-:W-:Y:S05]  /*2cd30*/  BSYNC.RECONVERGENT B1 ;  /* 0x0000000000017941 */ /* 0x000fea0003800200 */
.L_x_727:
        /* <DEDUP_REMOVED lines=25> */
.L_x_730:
[----:B------:R-:W-:Y:S05]  /*2ced0*/  BSYNC.RECONVERGENT B1 ;  /* 0x0000000000017941 */ /* 0x000fea0003800200 */
.L_x_729:
        /* <DEDUP_REMOVED lines=21> */
.L_x_732:
[----:B------:R-:W-:Y:S05]  /*2d030*/  BSYNC.RECONVERGENT B1 ;  /* 0x0000000000017941 */ /* 0x000fea0003800200 */
.L_x_731:
        /* <DEDUP_REMOVED lines=22> */
.L_x_734:
[----:B------:R-:W-:Y:S05]  /*2d1a0*/  BSYNC.RECONVERGENT B1 ;  /* 0x0000000000017941 */ /* 0x000fea0003800200 */
.L_x_733:
        /* <DEDUP_REMOVED lines=27> */
.L_x_536:
        /* <DEDUP_REMOVED lines=61> */
.L_x_737:
[----:B------:R-:W-:Y:S05]  /*2d730*/  BSYNC.RECONVERGENT B1 ;  /* 0x0000000000017941 */ /* 0x000fea0003800200 */
.L_x_736:
        /* <DEDUP_REMOVED lines=9> */
.L_x_738:
        /* <DEDUP_REMOVED lines=24> */
.L_x_740:
[----:B------:R-:W-:Y:S05]  /*2d950*/  BSYNC.RECONVERGENT B0 ;  /* 0x0000000000007941 */ /* 0x000fea0003800200 */
.L_x_739:
        /* <DEDUP_REMOVED lines=17> */
.L_x_742:
[----:B------:R-:W-:Y:S05]  /*2da70*/  BSYNC.RECONVERGENT B1 ;  /* 0x0000000000017941 */ /* 0x000fea0003800200 */
.L_x_741:
        /* <DEDUP_REMOVED lines=9> */
.L_x_743:
        /* <DEDUP_REMOVED lines=15> */
.L_x_746:
[----:B------:R-:W-:-:S11]  /*2dc00*/  DADD R34, R12, 2 ;  /* 0x400000000c227429 */ /* 0x000fd60000000000 */
.L_x_745:
[----:B------:R-:W-:Y:S05]  /*2dc10*/  BSYNC.RECONVERGENT B0 ;  /* 0x0000000000007941 */ /* 0x000fea0003800200 */
.L_x_744:
        /* <DEDUP_REMOVED lines=27> */
.L_x_748:
[----:B------:R-:W-:Y:S05]  /*2ddd0*/  BSYNC.RECONVERGENT B1 ;  /* 0x0000000000017941 */ /* 0x000fea0003800200 */
.L_x_747:
        /* <DEDUP_REMOVED lines=9> */
.L_x_749:
        /* <DEDUP_REMOVED lines=15> */
.L_x_752:
[----:B------:R-:W-:-:S11]  /*2df60*/  DADD R26, R14, 2 ;  /* 0x400000000e1a7429 */ /* 0x000fd60000000000 */
.L_x_751:
[----:B------:R-:W-:Y:S05]  /*2df70*/  BSYNC.RECONVERGENT B0 ;  /* 0x0000000000007941 */ /* 0x000fea0003800200 */
.L_x_750:
        /* <DEDUP_REMOVED lines=27> */
.L_x_754:
[----:B------:R-:W-:Y:S05]  /*2e130*/  BSYNC.RECONVERGENT B1 ;  /* 0x0000000000017941 */ /* 0x000fea0003800200 */
.L_x_753:
        /* <DEDUP_REMOVED lines=9> */
.L_x_755:
        /* <DEDUP_REMOVED lines=15> */
.L_x_758:
[----:B------:R-:W-:-:S11]  /*2e2c0*/  DADD R18, R12, 2 ;  /* 0x400000000c127429 */ /* 0x000fd60000000000 */
.L_x_757:
[----:B------:R-:W-:Y:S05]  /*2e2d0*/  BSYNC.RECONVERGENT B0 ;  /* 0x0000000000007941 */ /* 0x000fea0003800200 */
.L_x_756:
[----:B------:R-:W-:Y:S01]  /*2e2e0*/  DSETP.NEU.AND P0, PT, R12, 1, PT ;  /* 0x3ff000000c00742a */ /* 0x000fe20003f0d000 */
[----:B------:R-:W-:Y:S05]  /*2e2f0*/  BSSY.RECONVERGENT B1, `(.L_x_759) ;  /* 0x0000022000017945 */ /* 0x000fea0003800200 */
[----:B------:R-:W-:Y:S01]  /*2e300*/  FSEL R12, R18, RZ, P0 ;  /* 0x000000ff120c7208 */ /* 0x000fe20000000000 */
[----:B------:R-:W-:Y:S01]  /*2e310*/  IMAD.MOV.U32 R18, RZ, RZ, 0x0 ;  /* 0x00000000ff127424 */ /* 0x000fe200078e00ff */
[----:B------:R-:W-:Y:S01]  /*2e320*/  FSEL R13, R19, 1.875, P0 ;  /* 0x3ff00000130d7808 */ /* 0x000fe20000000000 */
[----:B------:R-:W-:-:S05]  /*2e330*/  IMAD.MOV.U32 R19, RZ, RZ, 0x3fd80000 ;  /* 0x3fd80000ff137424 */ /* 0x000fca00078e00ff */
        /* <DEDUP_REMOVED lines=29> */
.L_x_760:
[----:B------:R-:W-:Y:S05]  /*2e510*/  BSYNC.RECONVERGENT B1 ;  /* 0x0000000000017941 */ /* 0x000fea0003800200 */
.L_x_759:
        /* <DEDUP_REMOVED lines=14> */
.L_x_762:
[----:B------:R-:W-:Y:S05]  /*2e600*/  BSYNC.RECONVERGENT B0 ;  /* 0x0000000000007941 */ /* 0x000fea0003800200 */
.L_x_761:
        /* <DEDUP_REMOVED lines=12> */
.L_x_764:
[----:B------:R-:W-:Y:S05]  /*2e6d0*/  BSYNC.RECONVERGENT B0 ;  /* 0x0000000000007941 */ /* 0x000fea0003800200 */
.L_x_763:
        /* <DEDUP_REMOVED lines=29> */
.L_x_535:
        /* <DEDUP_REMOVED lines=21> */
.L_x_534:
[----:B------:R-:W-:-:S04]  /*2ea00*/  PLOP3.LUT P1, PT, P0, PT, PT, 0x8, 0x80 ;  /* 0x000000000080781c */ /* 0x000fc8000072e170 */
[----:B------:R-:W-:-:S09]  /*2ea10*/  P2R R18, PR, RZ, 0x2 ;  /* 0x00000002ff127803 */ /* 0x000fd20000000000 */
.L_x_523:
[----:B------:R-:W-:Y:S05]  /*2ea20*/  BSYNC.RECONVERGENT B4 ;  /* 0x0000000000047941 */ /* 0x000fea0003800200 */
.L_x_522:
[----:B------:R-:W-:Y:S04]  /*2ea30*/  BSSY.RECONVERGENT B6, `(.L_x_767) ;  /* 0x000002f000067945 */ /* 0x000fe80003800200 */
[----:B------:R-:W-:Y:S05]  /*2ea40*/  @!P0 BRA `(.L_x_768) ;  /* 0x0000000000b48947 */ /* 0x000fea0003800000 */
[----:B------:R-:W0:Y:S01]  /*2ea50*/  MUFU.RCP64H R3, R193 ;  /* 0x000000c100037308 */ /* 0x000e220000001800 */
[----:B------:R-:W-:Y:S01]  /*2ea60*/  IMAD.MOV.U32 R2, RZ, RZ, 0x1 ;  /* 0x00000001ff027424 */ /* 0x000fe200078e00ff */
[----:B------:R-:W1:Y:S01]  /*2ea70*/  S2R R9, SR_CTAID.X ;  /* 0x0000000000097919 */ /* 0x000e620000002500 */
[----:B------:R-:W-:Y:S01]  /*2ea80*/  DADD R62, R16, R194 ;  /* 0x00000000103e7229 */ /* 0x000fe200000000c2 */
[----:B------:R-:W1:Y:S01]  /*2ea90*/  LDCU UR4, c[0x0][0x360] ;  /* 0x00006c00ff0477ac */ /* 0x000e620008000800 */
[----:B------:R-:W-:Y:S01]  /*2eaa0*/  BSSY.RECONVERGENT B1, `(.L_x_769) ;  /* 0x0000016000017945 */ /* 0x000fe20003800200 */
[----:B------:R-:W1:Y:S07]  /*2eab0*/  S2R R0, SR_TID.X ;  /* 0x0000000000007919 */ /* 0x000e6e0000002100 */
[----:B------:R-:W-:Y:S01]  /*2eac0*/  FSETP.GEU.AND P1, PT, |R63|, 6.5827683646048100446e-37, PT ;  /* 0x036000003f00780b */ /* 0x000fe20003f2e200 */
[----:B0-----:R-:W-:-:S08]  /*2ead0*/  DFMA R4, -R192, R2, 1 ;  /* 0x3ff00000c004742b */ /* 0x001fd00000000102 */
[----:B------:R-:W-:-:S08]  /*2eae0*/  DFMA R4, R4, R4, R4 ;  /* 0x000000040404722b */ /* 0x000fd00000000004 */
[----:B------:R-:W-:Y:S01]  /*2eaf0*/  DFMA R4, R2, R4, R2 ;  /* 0x000000040204722b */ /* 0x000fe20000000002 */
[----:B-1----:R-:W-:-:S07]  /*2eb00*/  IMAD R9, R9, UR4, R0 ;  /* 0x0000000409097c24 */ /* 0x002fce000f8e0200 */
[----:B------:R-:W-:-:S08]  /*2eb10*/  DFMA R2, -R192, R4, 1 ;  /* 0x3ff00000c002742b */ /* 0x000fd00000000104 */
[----:B------:R-:W-:Y:S02]  /*2eb20*/  DFMA R6, R4, R2, R4 ;  /* 0x000000020406722b */ /* 0x000fe40000000004 */
[----:B------:R-:W0:Y:S06]  /*2eb30*/  LDC.64 R2, c[0x0][0x380] ;  /* 0x0000e000ff027b82 */ /* 0x000e2c0000000a00 */
[----:B------:R-:W-:-:S08]  /*2eb40*/  DMUL R34, R6, R62 ;  /* 0x0000003e06227228 */ /* 0x000fd00000000000 */
[----:B------:R-:W-:-:S08]  /*2eb50*/  DFMA R4, -R192, R34, R62 ;  /* 0x00000022c004722b */ /* 0x000fd0000000013e */
[----:B------:R-:W-:Y:S01]  /*2eb60*/  DFMA R34, R6, R4, R34 ;  /* 0x000000040622722b */ /* 0x000fe20000000022 */
[----:B0-----:R-:W-:-:S05]  /*2eb70*/  IMAD.WIDE R2, R9, 0x8, R2 ;  /* 0x0000000809027825 */ /* 0x001fca00078e0202 */
[----:B------:R0:W-:Y:S04]  /*2eb80*/  STG.E.64 desc[UR36][R2.64], R62 ;  /* 0x0000003e02007986 */ /* 0x0001e8000c101b24 */
[----:B------:R-:W-:-:S05]  /*2eb90*/  FFMA R0, RZ, R193, R35 ;  /* 0x000000c1ff007223 */ /* 0x000fca0000000023 */
[----:B------:R-:W-:-:S13]  /*2eba0*/  FSETP.GT.AND P0, PT, |R0|, 1.469367938527859385e-39, PT ;  /* 0x001000000000780b */ /* 0x000fda0003f04200 */
[----:B0-----:R-:W-:Y:S05]  /*2ebb0*/  @P0 BRA P1, `(.L_x_770) ;  /* 0x0000000000100947 */ /* 0x001fea0000800000 */
[----:B------:R-:W-:Y:S01]  /*2ebc0*/  IMAD.MOV.U32 R34, RZ, RZ, R192 ;  /* 0x000000ffff227224 */ /* 0x000fe200078e00c0 */
[----:B------:R-:W-:Y:S01]  /*2ebd0*/  MOV R32, 0x2ec00 ;  /* 0x0002ec0000207802 */ /* 0x000fe20000000f00 */
[----:B------:R-:W-:-:S07]  /*2ebe0*/  IMAD.MOV.U32 R35, RZ, RZ, R193 ;  /* 0x000000ffff237224 */ /* 0x000fce00078e00c1 */
[----:B------:R-:W-:Y:S05]  /*2ebf0*/  CALL.REL.NOINC `($__internal_1_$__cuda_sm20_div_rn_f64_full) ;  /* 0x0000000400047944 */ /* 0x000fea0003c00000 */
.L_x_770:
[----:B------:R-:W-:Y:S05]  /*2ec00*/  BSYNC.RECONVERGENT B1 ;  /* 0x0000000000017941 */ /* 0x000fea0003800200 */
.L_x_769:
        /* <DEDUP_REMOVED lines=17> */
.L_x_768:
[----:B------:R-:W-:Y:S05]  /*2ed20*/  BSYNC.RECONVERGENT B6 ;  /* 0x0000000000067941 */ /* 0x000fea0003800200 */
.L_x_767:
[----:B------:R-:W-:-:S13]  /*2ed30*/  ISETP.NE.AND P6, PT, R18, RZ, PT ;  /* 0x000000ff1200720c */ /* 0x000fda0003fc5270 */
[----:B------:R-:W-:Y:S05]  /*2ed40*/  @P6 BRA `(.L_x_771) ;  /* 0xffffff0c00986947 */ /* 0x000fea000383ffff */
[----:B------:R-:W-:Y:S05]  /*2ed50*/  EXIT ;  /* 0x000000000000794d */ /* 0x000fea0003800000 */
        .weak           $__internal_0_$__cuda_sm20_dblrcp_rn_slowpath_v3
        .type           $__internal_0_$__cuda_sm20_dblrcp_rn_slowpath_v3,@function
        .size           $__internal_0_$__cuda_sm20_dblrcp_rn_slowpath_v3,($__internal_1_$__cuda_sm20_div_rn_f64_full - $__internal_0_$__cuda_sm20_dblrcp_rn_slowpath_v3)
$__internal_0_$__cuda_sm20_dblrcp_rn_slowpath_v3:
[----:B------:R-:W-:Y:S01]  /*2ed60*/  IMAD.MOV.U32 R8, RZ, RZ, R12 ;  /* 0x000000ffff087224 */ /* 0x000fe200078e000c */
[----:B------:R-:W-:Y:S05]  /*2ed70*/  BSSY.RECONVERGENT B0, `(.L_x_772) ;  /* 0x0000024000007945 */ /* 0x000fea0003800200 */
[----:B------:R-:W-:-:S14]  /*2ed80*/  DSETP.GTU.AND P1, PT, |R8|, +INF , PT ;  /* 0x7ff000000800742a */ /* 0x000fdc0003f2c200 */
[----:B------:R-:W-:Y:S05]  /*2ed90*/  @P1 BRA `(.L_x_773) ;  /* 0x00000000007c1947 */ /* 0x000fea0003800000 */
[----:B------:R-:W-:-:S05]  /*2eda0*/  LOP3.LUT R15, R9, 0x7fffffff, RZ, 0xc0, !PT ;  /* 0x7fffffff090f7812 */ /* 0x000fca00078ec0ff */
[----:B------:R-:W-:-:S05]  /*2edb0*/  VIADD R12, R15, 0xffffffff ;  /* 0xffffffff0f0c7836 */ /* 0x000fca0000000000 */
[----:B------:R-:W-:-:S13]  /*2edc0*/  ISETP.GE.U32.AND P1, PT, R12, 0x7fefffff, PT ;  /* 0x7fefffff0c00780c */ /* 0x000fda0003f26070 */
[----:B------:R-:W-:Y:S01]  /*2edd0*/  @P1 LOP3.LUT R13, R9, 0x7ff00000, RZ, 0x3c, !PT ;  /* 0x7ff00000090d1812 */ /* 0x000fe200078e3cff */
[----:B------:R-:W-:Y:S01]  /*2ede0*/  @P1 IMAD.MOV.U32 R12, RZ, RZ, RZ ;  /* 0x000000ffff0c1224 */ /* 0x000fe200078e00ff */
[----:B------:R-:W-:Y:S06]  /*2edf0*/  @P1 BRA `(.L_x_774) ;  /* 0x00000000006c1947 */ /* 0x000fec0003800000 */
[----:B------:R-:W-:-:S13]  /*2ee00*/  ISETP.GE.U32.AND P1, PT, R15, 0x1000001, PT ;  /* 0x010000010f00780c */ /* 0x000fda0003f26070 */
[----:B------:R-:W-:Y:S05]  /*2ee10*/  @!P1 BRA `(.L_x_775) ;  /* 0x0000000000349947 */ /* 0x000fea0003800000 */
[----:B------:R-:W-:Y:S02]  /*2ee20*/  VIADD R13, R9, 0xc0200000 ;  /* 0xc0200000090d7836 */ /* 0x000fe40000000000 */
[----:B------:R-:W-:Y:S02]  /*2ee30*/  IMAD.MOV.U32 R12, RZ, RZ, R8 ;  /* 0x000000ffff0c7224 */ /* 0x000fe400078e0008 */
[----:B------:R-:W0:Y:S04]  /*2ee40*/  MUFU.RCP64H R15, R13 ;  /* 0x0000000d000f7308 */ /* 0x000e280000001800 */
[----:B0-----:R-:W-:-:S08]  /*2ee50*/  DFMA R18, -R12, R14, 1 ;  /* 0x3ff000000c12742b */ /* 0x001fd0000000010e */
[----:B------:R-:W-:-:S08]  /*2ee60*/  DFMA R18, R18, R18, R18 ;  /* 0x000000121212722b */ /* 0x000fd00000000012 */
[----:B------:R-:W-:-:S08]  /*2ee70*/  DFMA R18, R14, R18, R14 ;  /* 0x000000120e12722b */ /* 0x000fd0000000000e */
[----:B------:R-:W-:-:S08]  /*2ee80*/  DFMA R12, -R12, R18, 1 ;  /* 0x3ff000000c0c742b */ /* 0x000fd00000000112 */
[----:B------:R-:W-:-:S08]  /*2ee90*/  DFMA R12, R18, R12, R18 ;  /* 0x0000000c120c722b */ /* 0x000fd00000000012 */
[----:B------:R-:W-:-:S08]  /*2eea0*/  DMUL R12, R12, 2.2250738585072013831e-308 ;  /* 0x001000000c0c7828 */ /* 0x000fd00000000000 */
[----:B------:R-:W-:-:S08]  /*2eeb0*/  DFMA R8, -R8, R12, 1 ;  /* 0x3ff000000808742b */ /* 0x000fd0000000010c */
[----:B------:R-:W-:-:S08]  /*2eec0*/  DFMA R8, R8, R8, R8 ;  /* 0x000000080808722b */ /* 0x000fd00000000008 */
[----:B------:R-:W-:Y:S01]  /*2eed0*/  DFMA R12, R12, R8, R12 ;  /* 0x000000080c0c722b */ /* 0x000fe2000000000c */
[----:B------:R-:W-:Y:S10]  /*2eee0*/  BRA `(.L_x_774) ;  /* 0x0000000000307947 */ /* 0x000ff40003800000 */
.L_x_775:
[----:B------:R-:W-:Y:S01]  /*2eef0*/  DMUL R8, R8, 8.11296384146066816958e+31 ;  /* 0x4690000008087828 */ /* 0x000fe20000000000 */
[----:B------:R-:W-:-:S05]  /*2ef00*/  IMAD.MOV.U32 R12, RZ, RZ, R14 ;  /* 0x000000ffff0c7224 */ /* 0x000fca00078e000e */
[----:B------:R-:W0:Y:S02]  /*2ef10*/  MUFU.RCP64H R13, R9 ;  /* 0x00000009000d7308 */ /* 0x000e240000001800 */
[----:B0-----:R-:W-:-:S08]  /*2ef20*/  DFMA R14, -R8, R12, 1 ;  /* 0x3ff00000080e742b */ /* 0x001fd0000000010c */
[----:B------:R-:W-:-:S08]  /*2ef30*/  DFMA R14, R14, R14, R14 ;  /* 0x0000000e0e0e722b */ /* 0x000fd0000000000e */
[----:B------:R-:W-:-:S08]  /*2ef40*/  DFMA R14, R12, R14, R12 ;  /* 0x0000000e0c0e722b */ /* 0x000fd0000000000c */
[----:B------:R-:W-:-:S08]  /*2ef50*/  DFMA R8, -R8, R14, 1 ;  /* 0x3ff000000808742b */ /* 0x000fd0000000010e */
[----:B------:R-:W-:-:S08]  /*2ef60*/  DFMA R8, R14, R8, R14 ;  /* 0x000000080e08722b */ /* 0x000fd0000000000e */
[----:B------:R-:W-:Y:S01]  /*2ef70*/  DMUL R12, R8, 8.11296384146066816958e+31 ;  /* 0x46900000080c7828 */ /* 0x000fe20000000000 */
[----:B------:R-:W-:Y:S10]  /*2ef80*/  BRA `(.L_x_774) ;  /* 0x0000000000087947 */ /* 0x000ff40003800000 */
.L_x_773:
[----:B------:R-:W-:Y:S01]  /*2ef90*/  LOP3.LUT R13, R9, 0x80000, RZ, 0xfc, !PT ;  /* 0x00080000090d7812 */ /* 0x000fe200078efcff */
[----:B------:R-:W-:-:S07]  /*2efa0*/  IMAD.MOV.U32 R12, RZ, RZ, R8 ;  /* 0x000000ffff0c7224 */ /* 0x000fce00078e0008 */
.L_x_774:
[----:B------:R-:W-:Y:S05]  /*2efb0*/  BSYNC.RECONVERGENT B0 ;  /* 0x0000000000007941 */ /* 0x000fea0003800200 */
.L_x_772:
[----:B------:R-:W-:Y:S02]  /*2efc0*/  IMAD.MOV.U32 R8, RZ, RZ, R11 ;  /* 0x000000ffff087224 */ /* 0x000fe400078e000b */
[----:B------:R-:W-:Y:S02]  /*2efd0*/  IMAD.MOV.U32 R9, RZ, RZ, 0x0 ;  /* 0x00000000ff097424 */ /* 0x000fe400078e00ff */
[----:B------:R-:W-:Y:S02]  /*2efe0*/  IMAD.MOV.U32 R94, RZ, RZ, R12 ;  /* 0x000000ffff5e7224 */ /* 0x000fe400078e000c */
[----:B------:R-:W-:Y:S01]  /*2eff0*/  IMAD.MOV.U32 R95, RZ, RZ, R13 ;  /* 0x000000ffff5f7224 */ /* 0x000fe200078e000d */
[----:B------:R-:W-:Y:S06]  /*2f000*/  RET.REL.NODEC R8 `(_Z32DPRK_solver_threshold_fix_tissuePdS_iii) ;  /* 0xfffffd0c08fc7950 */ /* 0x000fec0003c3ffff */
        .weak           $__internal_1_$__cuda_sm20_div_rn_f64_full
        .type           $__internal_1_$__cuda_sm20_div_rn_f64_full,@function
        .size           $__internal_1_$__cuda_sm20_div_rn_f64_full,($__internal_2_$__cuda_sm20_dsqrt_rn_f64_mediumpath_v1 - $__internal_1_$__cuda_sm20_div_rn_f64_full)
$__internal_1_$__cuda_sm20_div_rn_f64_full:
[----:B------:R-:W-:Y:S01]  /*2f010*/  LOP3.LUT R33, R35, 0x7ff00000, RZ, 0xc0, !PT ;  /* 0x7ff0000023217812 */ /* 0x000fe200078ec0ff */
[----:B------:R-:W-:Y:S01]  /*2f020*/  IMAD.MOV.U32 R71, RZ, RZ, 0x1ca00000 ;  /* 0x1ca00000ff477424 */ /* 0x000fe200078e00ff */
[----:B------:R-:W-:Y:S01]  /*2f030*/  LOP3.LUT R38, R63, 0x7ff00000, RZ, 0xc0, !PT ;  /* 0x7ff000003f267812 */ /* 0x000fe200078ec0ff */
[----:B------:R-:W-:Y:S01]  /*2f040*/  IMAD.MOV.U32 R37, RZ, RZ, R35 ;  /* 0x000000ffff257224 */ /* 0x000fe200078e0023 */
[----:B------:R-:W-:Y:S01]  /*2f050*/  BSSY.RECONVERGENT B0, `(.L_x_776) ;  /* 0x000005a000007945 */ /* 0x000fe20003800200 */
[----:B------:R-:W-:Y:S01]  /*2f060*/  IMAD.MOV.U32 R36, RZ, RZ, R34 ;  /* 0x000000ffff247224 */ /* 0x000fe200078e0022 */
[----:B------:R-:W-:-:S04]  /*2f070*/  ISETP.GE.U32.AND P1, PT, R38, R33, PT ;  /* 0x000000212600720c */ /* 0x000fc80003f26070 */
[----:B------:R-:W-:Y:S02]  /*2f080*/  SEL R64, R71, 0x63400000, !P1 ;  /* 0x6340000047407807 */ /* 0x000fe40004800000 */
[----:B------:R-:W-:Y:S02]  /*2f090*/  FSETP.GEU.AND P1, PT, |R63|, 1.469367938527859385e-39, PT ;  /* 0x001000003f00780b */ /* 0x000fe40003f2e200 */
[----:B------:R-:W-:Y:S01]  /*2f0a0*/  LOP3.LUT R65, R64, 0x800fffff, R63, 0xf8, !PT ;  /* 0x800fffff40417812 */ /* 0x000fe200078ef83f */
[----:B------:R-:W-:-:S10]  /*2f0b0*/  IMAD.MOV.U32 R64, RZ, RZ, R62 ;  /* 0x000000ffff407224 */ /* 0x000fd400078e003e */
[----:B------:R-:W-:-:S04]  /*2f0c0*/  @!P1 LOP3.LUT R58, R37, 0x7ff00000, RZ, 0xc0, !PT ;  /* 0x7ff00000253a9812 */ /* 0x000fc800078ec0ff */
[----:B------:R-:W-:Y:S02]  /*2f0d0*/  @!P1 ISETP.GE.U32.AND P4, PT, R38, R58, PT ;  /* 0x0000003a2600920c */ /* 0x000fe40003f86070 */
[----:B------:R-:W-:Y:S02]  /*2f0e0*/  LOP3.LUT R58, R35, 0x800fffff, RZ, 0xc0, !PT ;  /* 0x800fffff233a7812 */ /* 0x000fe400078ec0ff */
[----:B------:R-:W-:Y:S02]  /*2f0f0*/  @!P1 SEL R60, R71, 0x63400000, !P4 ;  /* 0x63400000473c9807 */ /* 0x000fe40006000000 */
[----:B------:R-:W-:Y:S02]  /*2f100*/  FSETP.GEU.AND P4, PT, |R35|, 1.469367938527859385e-39, PT ;  /* 0x001000002300780b */ /* 0x000fe40003f8e200 */
[----:B------:R-:W-:Y:S01]  /*2f110*/  LOP3.LUT R59, R58, 0x3ff00000, RZ, 0xfc, !PT ;  /* 0x3ff000003a3b7812 */ /* 0x000fe200078efcff */
[----:B------:R-:W-:Y:S01]  /*2f120*/  IMAD.MOV.U32 R58, RZ, RZ, R34 ;  /* 0x000000ffff3a7224 */ /* 0x000fe200078e0022 */
[----:B------:R-:W-:Y:S01]  /*2f130*/  @!P1 LOP3.LUT R34, R60, 0x80000000, R63, 0xf8, !PT ;  /* 0x800000003c229812 */ /* 0x000fe200078ef83f */
[----:B------:R-:W-:-:S03]  /*2f140*/  IMAD.MOV.U32 R60, RZ, RZ, 0x1 ;  /* 0x00000001ff3c7424 */ /* 0x000fc600078e00ff */
[----:B------:R-:W-:Y:S01]  /*2f150*/  @!P1 LOP3.LUT R35, R34, 0x100000, RZ, 0xfc, !PT ;  /* 0x0010000022239812 */ /* 0x000fe200078efcff */
[----:B------:R-:W-:-:S04]  /*2f160*/  @!P1 IMAD.MOV.U32 R34, RZ, RZ, RZ ;  /* 0x000000ffff229224 */ /* 0x000fc800078e00ff */
[----:B------:R-:W-:Y:S02]  /*2f170*/  @!P4 DMUL R58, R36, 8.98846567431157953865e+307 ;  /* 0x7fe00000243ac828 */ /* 0x000fe40000000000 */
[----:B------:R-:W-:Y:S01]  /*2f180*/  @!P1 DFMA R64, R64, 2, -R34 ;  /* 0x400000004040982b */ /* 0x000fe20000000822 */
[----:B------:R-:W-:-:S03]  /*2f190*/  IMAD.MOV.U32 R34, RZ, RZ, R38 ;  /* 0x000000ffff227224 */ /* 0x000fc600078e0026 */
[----:B------:R-:W0:Y:S04]  /*2f1a0*/  MUFU.RCP64H R61, R59 ;  /* 0x0000003b003d7308 */ /* 0x000e280000001800 */
[----:B------:R-:W-:Y:S02]  /*2f1b0*/  @!P4 LOP3.LUT R33, R59, 0x7ff00000, RZ, 0xc0, !PT ;  /* 0x7ff000003b21c812 */ /* 0x000fe400078ec0ff */
[----:B------:R-:W-:-:S03]  /*2f1c0*/  @!P1 LOP3.LUT R34, R65, 0x7ff00000, RZ, 0xc0, !PT ;  /* 0x7ff0000041229812 */ /* 0x000fc600078ec0ff */
[----:B------:R-:W-:Y:S02]  /*2f1d0*/  VIADD R35, R33, 0xffffffff ;  /* 0xffffffff21237836 */ /* 0x000fe40000000000 */
[----:B------:R-:W-:-:S05]  /*2f1e0*/  VIADD R70, R34, 0xffffffff ;  /* 0xffffffff22467836 */ /* 0x000fca0000000000 */
[----:B------:R-:W-:Y:S01]  /*2f1f0*/  ISETP.GT.U32.AND P1, PT, R70, 0x7feffffe, PT ;  /* 0x7feffffe4600780c */ /* 0x000fe20003f24070 */
[----:B0-----:R-:W-:-:S03]  /*2f200*/  DFMA R66, R60, -R58, 1 ;  /* 0x3ff000003c42742b */ /* 0x001fc6000000083a */
[----:B------:R-:W-:-:S05]  /*2f210*/  ISETP.GT.U32.OR P1, PT, R35, 0x7feffffe, P1 ;  /* 0x7feffffe2300780c */ /* 0x000fca0000f24470 */
[----:B------:R-:W-:-:S08]  /*2f220*/  DFMA R66, R66, R66, R66 ;  /* 0x000000424242722b */ /* 0x000fd00000000042 */
[----:B------:R-:W-:-:S08]  /*2f230*/  DFMA R60, R60, R66, R60 ;  /* 0x000000423c3c722b */ /* 0x000fd0000000003c */
[----:B------:R-:W-:-:S08]  /*2f240*/  DFMA R66, R60, -R58, 1 ;  /* 0x3ff000003c42742b */ /* 0x000fd0000000083a */
[----:B------:R-:W-:-:S08]  /*2f250*/  DFMA R66, R60, R66, R60 ;  /* 0x000000423c42722b */ /* 0x000fd0000000003c */
[----:B------:R-:W-:-:S08]  /*2f260*/  DMUL R60, R66, R64 ;  /* 0x00000040423c7228 */ /* 0x000fd00000000000 */
[----:B------:R-:W-:-:S08]  /*2f270*/  DFMA R68, R60, -R58, R64 ;  /* 0x8000003a3c44722b */ /* 0x000fd00000000040 */
[----:B------:R-:W-:Y:S01]  /*2f280*/  DFMA R66, R66, R68, R60 ;  /* 0x000000444242722b */ /* 0x000fe2000000003c */
[----:B------:R-:W-:Y:S10]  /*2f290*/  @P1 BRA `(.L_x_777) ;  /* 0x0000000000741947 */ /* 0x000ff40003800000 */
[----:B------:R-:W-:-:S04]  /*2f2a0*/  LOP3.LUT R33, R37, 0x7ff00000, RZ, 0xc0, !PT ;  /* 0x7ff0000025217812 */ /* 0x000fc800078ec0ff */
[CC--:B------:R-:W-:Y:S02]  /*2f2b0*/  ISETP.GE.U32.AND P1, PT, R38.reuse, R33.reuse, PT ;  /* 0x000000212600720c */ /* 0x0c0fe40003f26070 */
[----:B------:R-:W-:Y:S02]  /*2f2c0*/  VIADDMNMX R33, R38, -R33, 0xb9600000, !PT ;  /* 0xb960000026217446 */ /* 0x000fe40007800921 */
[----:B------:R-:W-:Y:S02]  /*2f2d0*/  SEL R34, R71, 0x63400000, !P1 ;  /* 0x6340000047227807 */ /* 0x000fe40004800000 */
[----:B------:R-:W-:-:S05]  /*2f2e0*/  VIMNMX R33, PT, PT, R33, 0x46a00000, PT ;  /* 0x46a0000021217848 */ /* 0x000fca0003fe0100 */
[----:B------:R-:W-:Y:S02]  /*2f2f0*/  IMAD.IADD R33, R33, 0x1, -R34 ;  /* 0x0000000121217824 */ /* 0x000fe400078e0a22 */
[----:B------:R-:W-:Y:S02]  /*2f300*/  IMAD.MOV.U32 R34, RZ, RZ, RZ ;  /* 0x000000ffff227224 */ /* 0x000fe400078e00ff */
[----:B------:R-:W-:-:S06]  /*2f310*/  VIADD R35, R33, 0x7fe00000 ;  /* 0x7fe0000021237836 */ /* 0x000fcc0000000000 */
[----:B------:R-:W-:-:S10]  /*2f320*/  DMUL R60, R66, R34 ;  /* 0x00000022423c7228 */ /* 0x000fd40000000000 */
[----:B------:R-:W-:-:S13]  /*2f330*/  FSETP.GTU.AND P1, PT, |R61|, 1.469367938527859385e-39, PT ;  /* 0x001000003d00780b */ /* 0x000fda0003f2c200 */
[----:B------:R-:W-:Y:S05]  /*2f340*/  @P1 BRA `(.L_x_778) ;  /* 0x0000000000a81947 */ /* 0x000fea0003800000 */
[----:B------:R-:W-:Y:S01]  /*2f350*/  DFMA R58, R66, -R58, R64 ;  /* 0x8000003a423a722b */ /* 0x000fe20000000040 */
[----:B------:R-:W-:-:S09]  /*2f360*/  IMAD.MOV.U32 R34, RZ, RZ, RZ ;  /* 0x000000ffff227224 */ /* 0x000fd200078e00ff */
[C---:B------:R-:W-:Y:S02]  /*2f370*/  FSETP.NEU.AND P1, PT, R59.reuse, RZ, PT ;  /* 0x000000ff3b00720b */ /* 0x040fe40003f2d000 */
[----:B------:R-:W-:-:S04]  /*2f380*/  LOP3.LUT R38, R59, 0x80000000, R37, 0x48, !PT ;  /* 0x800000003b267812 */ /* 0x000fc800078e4825 */
[----:B------:R-:W-:-:S07]  /*2f390*/  LOP3.LUT R35, R38, R35, RZ, 0xfc, !PT ;  /* 0x0000002326237212 */ /* 0x000fce00078efcff */
[----:B------:R-:W-:Y:S05]  /*2f3a0*/  @!P1 BRA `(.L_x_778) ;  /* 0x0000000000909947 */ /* 0x000fea0003800000 */
[----:B------:R-:W-:Y:S01]  /*2f3b0*/  IMAD.MOV R37, RZ, RZ, -R33 ;  /* 0x000000ffff257224 */ /* 0x000fe200078e0a21 */
[----:B------:R-:W-:Y:S01]  /*2f3c0*/  DMUL.RP R34, R66, R34 ;  /* 0x0000002242227228 */ /* 0x000fe20000008000 */
[----:B------:R-:W-:Y:S01]  /*2f3d0*/  IMAD.MOV.U32 R36, RZ, RZ, RZ ;  /* 0x000000ffff247224 */ /* 0x000fe200078e00ff */
[----:B------:R-:W-:-:S05]  /*2f3e0*/  IADD3 R33, PT, PT, -R33, -0x43300000, RZ ;  /* 0xbcd0000021217810 */ /* 0x000fca0007ffe1ff */
[----:B------:R-:W-:-:S03]  /*2f3f0*/  DFMA R36, R60, -R36, R66 ;  /* 0x800000243c24722b */ /* 0x000fc60000000042 */
[----:B------:R-:W-:-:S07]  /*2f400*/  LOP3.LUT R38, R35, R38, RZ, 0x3c, !PT ;  /* 0x0000002623267212 */ /* 0x000fce00078e3cff */
[----:B------:R-:W-:-:S04]  /*2f410*/  FSETP.NEU.AND P1, PT, |R37|, R33, PT ;  /* 0x000000212500720b */ /* 0x000fc80003f2d200 */
[----:B------:R-:W-:Y:S02]  /*2f420*/  FSEL R34, R34, R60, !P1 ;  /* 0x0000003c22227208 */ /* 0x000fe40004800000 */
[----:B------:R-:W-:-:S05]  /*2f430*/  FSEL R60, R38, R61, !P1 ;  /* 0x0000003d263c7208 */ /* 0x000fca0004800000 */
[----:B------:R-:W-:Y:S02]  /*2f440*/  IMAD.MOV.U32 R61, RZ, RZ, R60 ;  /* 0x000000ffff3d7224 */ /* 0x000fe400078e003c */
[----:B------:R-:W-:Y:S01]  /*2f450*/  IMAD.MOV.U32 R60, RZ, RZ, R34 ;  /* 0x000000ffff3c7224 */ /* 0x000fe200078e0022 */
[----:B------:R-:W-:Y:S06]  /*2f460*/  BRA `(.L_x_778) ;  /* 0x0000000000607947 */ /* 0x000fec0003800000 */
.L_x_777:
[----:B------:R-:W-:-:S14]  /*2f470*/  DSETP.NAN.AND P1, PT, R62, R62, PT ;  /* 0x0000003e3e00722a */ /* 0x000fdc0003f28000 */
[----:B------:R-:W-:Y:S05]  /*2f480*/  @P1 BRA `(.L_x_779) ;  /* 0x00000000004c1947 */ /* 0x000fea0003800000 */
[----:B------:R-:W-:-:S14]  /*2f490*/  DSETP.NAN.AND P1, PT, R36, R36, PT ;  /* 0x000000242400722a */ /* 0x000fdc0003f28000 */
[----:B------:R-:W-:Y:S05]  /*2f4a0*/  @P1 BRA `(.L_x_780) ;  /* 0x0000000000341947 */ /* 0x000fea0003800000 */
[----:B------:R-:W-:Y:S01]  /*2f4b0*/  ISETP.NE.AND P1, PT, R34, R33, PT ;  /* 0x000000212200720c */ /* 0x000fe20003f25270 */
[----:B------:R-:W-:Y:S02]  /*2f4c0*/  IMAD.MOV.U32 R60, RZ, RZ, 0x0 ;  /* 0x00000000ff3c7424 */ /* 0x000fe400078e00ff */
[----:B------:R-:W-:-:S10]  /*2f4d0*/  IMAD.MOV.U32 R61, RZ, RZ, -0x80000 ;  /* 0xfff80000ff3d7424 */ /* 0x000fd400078e00ff */
[----:B------:R-:W-:Y:S05]  /*2f4e0*/  @!P1 BRA `(.L_x_778) ;  /* 0x0000000000409947 */ /* 0x000fea0003800000 */
[----:B------:R-:W-:Y:S02]  /*2f4f0*/  ISETP.NE.AND P1, PT, R34, 0x7ff00000, PT ;  /* 0x7ff000002200780c */ /* 0x000fe40003f25270 */
[----:B------:R-:W-:Y:S02]  /*2f500*/  LOP3.LUT R36, R63, 0x80000000, R37, 0x48, !PT ;  /* 0x800000003f247812 */ /* 0x000fe400078e4825 */
[----:B------:R-:W-:-:S13]  /*2f510*/  ISETP.EQ.OR P1, PT, R33, RZ, !P1 ;  /* 0x000000ff2100720c */ /* 0x000fda0004f22670 */
[----:B------:R-:W-:Y:S01]  /*2f520*/  @P1 LOP3.LUT R33, R36, 0x7ff00000, RZ, 0xfc, !PT ;  /* 0x7ff0000024211812 */ /* 0x000fe200078efcff */
[----:B------:R-:W-:Y:S02]  /*2f530*/  @!P1 IMAD.MOV.U32 R60, RZ, RZ, RZ ;  /* 0x000000ffff3c9224 */ /* 0x000fe400078e00ff */
[----:B------:R-:W-:Y:S02]  /*2f540*/  @!P1 IMAD.MOV.U32 R61, RZ, RZ, R36 ;  /* 0x000000ffff3d9224 */ /* 0x000fe400078e0024 */
[----:B------:R-:W-:Y:S02]  /*2f550*/  @P1 IMAD.MOV.U32 R60, RZ, RZ, RZ ;  /* 0x000000ffff3c1224 */ /* 0x000fe400078e00ff */
[----:B------:R-:W-:Y:S01]  /*2f560*/  @P1 IMAD.MOV.U32 R61, RZ, RZ, R33 ;  /* 0x000000ffff3d1224 */ /* 0x000fe200078e0021 */
[----:B------:R-:W-:Y:S06]  /*2f570*/  BRA `(.L_x_778) ;  /* 0x00000000001c7947 */ /* 0x000fec0003800000 */
.L_x_780:
[----:B------:R-:W-:-:S05]  /*2f580*/  LOP3.LUT R60, R37, 0x80000, RZ, 0xfc, !PT ;  /* 0x00080000253c7812 */ /* 0x000fca00078efcff */
[----:B------:R-:W-:Y:S02]  /*2f590*/  IMAD.MOV.U32 R61, RZ, RZ, R60 ;  /* 0x000000ffff3d7224 */ /* 0x000fe400078e003c */
[----:B------:R-:W-:Y:S01]  /*2f5a0*/  IMAD.MOV.U32 R60, RZ, RZ, R36 ;  /* 0x000000ffff3c7224 */ /* 0x000fe200078e0024 */
[----:B------:R-:W-:Y:S06]  /*2f5b0*/  BRA `(.L_x_778) ;  /* 0x00000000000c7947 */ /* 0x000fec0003800000 */
.L_x_779:
[----:B------:R-:W-:-:S05]  /*2f5c0*/  LOP3.LUT R60, R63, 0x80000, RZ, 0xfc, !PT ;  /* 0x000800003f3c7812 */ /* 0x000fca00078efcff */
[----:B------:R-:W-:Y:S02]  /*2f5d0*/  IMAD.MOV.U32 R61, RZ, RZ, R60 ;  /* 0x000000ffff3d7224 */ /* 0x000fe400078e003c */
[----:B------:R-:W-:-:S07]  /*2f5e0*/  IMAD.MOV.U32 R60, RZ, RZ, R62 ;  /* 0x000000ffff3c7224 */ /* 0x000fce00078e003e */
.L_x_778:
[----:B------:R-:W-:Y:S05]  /*2f5f0*/  BSYNC.RECONVERGENT B0 ;  /* 0x0000000000007941 */ /* 0x000fea0003800200 */
.L_x_776:
[----:B------:R-:W-:Y:S02]  /*2f600*/  IMAD.MOV.U32 R33, RZ, RZ, 0x0 ;  /* 0x00000000ff217424 */ /* 0x000fe400078e00ff */
[----:B------:R-:W-:Y:S02]  /*2f610*/  IMAD.MOV.U32 R34, RZ, RZ, R60 ;  /* 0x000000ffff227224 */ /* 0x000fe400078e003c */
[----:B------:R-:W-:Y:S01]  /*2f620*/  IMAD.MOV.U32 R35, RZ, RZ, R61 ;  /* 0x000000ffff237224 */ /* 0x000fe200078e003d */
[----:B------:R-:W-:Y:S06]  /*2f630*/  RET.REL.NODEC R32 `(_Z32DPRK_solver_threshold_fix_tissuePdS_iii) ;  /* 0xfffffd0820707950 */ /* 0x000fec0003c3ffff */
        .weak           $__internal_2_$__cuda_sm20_dsqrt_rn_f64_mediumpath_v1
        .type           $__internal_2_$__cuda_sm20_dsqrt_rn_f64_mediumpath_v1,@function
        .size           $__internal_2_$__cuda_sm20_dsqrt_rn_f64_mediumpath_v1,($_Z32DPRK_solver_threshold_fix_tissuePdS_iii$__internal_accurate_pow - $__internal_2_$__cuda_sm20_dsqrt_rn_f64_mediumpath_v1)
$__internal_2_$__cuda_sm20_dsqrt_rn_f64_mediumpath_v1:
[----:B------:R-:W-:Y:S01]  /*2f640*/  ISETP.GE.U32.AND P0, PT, R0, -0x3400000, PT ;  /* 0xfcc000000000780c */ /* 0x000fe20003f06070 */
[----:B------:R-:W-:Y:S01]  /*2f650*/  BSSY.RECONVERGENT B0, `(.L_x_781) ;  /* 0x0000030000007945 */ /* 0x000fe20003800200 */
[----:B------:R-:W-:Y:S02]  /*2f660*/  LOP3.LUT R15, R15, R14, RZ, 0x3c, !PT ;  /* 0x0000000e0f0f7212 */ /* 0x000fe400078e3cff */
[----:B------:R-:W-:Y:S02]  /*2f670*/  LOP3.LUT R27, R27, R26, RZ, 0x3c, !PT ;  /* 0x0000001a1b1b7212 */ /* 0x000fe400078e3cff */
[----:B------:R-:W-:Y:S02]  /*2f680*/  LOP3.LUT R25, R25, R24, RZ, 0x3c, !PT ;  /* 0x0000001819197212 */ /* 0x000fe400078e3cff */
[----:B------:R-:W-:Y:S02]  /*2f690*/  LOP3.LUT R19, R19, R18, RZ, 0x3c, !PT ;  /* 0x0000001213137212 */ /* 0x000fe400078e3cff */
[----:B------:R-:W-:-:S02]  /*2f6a0*/  LOP3.LUT R14, R15, R14, RZ, 0x3c, !PT ;  /* 0x0000000e0f0e7212 */ /* 0x000fc400078e3cff */
[----:B------:R-:W-:Y:S02]  /*2f6b0*/  LOP3.LUT R26, R27, R26, RZ, 0x3c, !PT ;  /* 0x0000001a1b1a7212 */ /* 0x000fe400078e3cff */
[----:B------:R-:W-:Y:S02]  /*2f6c0*/  LOP3.LUT R24, R25, R24, RZ, 0x3c, !PT ;  /* 0x0000001819187212 */ /* 0x000fe400078e3cff */
[----:B------:R-:W-:Y:S02]  /*2f6d0*/  LOP3.LUT R18, R19, R18, RZ, 0x3c, !PT ;  /* 0x0000001213127212 */ /* 0x000fe400078e3cff */
[----:B------:R-:W-:Y:S02]  /*2f6e0*/  LOP3.LUT R15, R15, R14, RZ, 0x3c, !PT ;  /* 0x0000000e0f0f7212 */ /* 0x000fe400078e3cff */
[----:B------:R-:W-:Y:S02]  /*2f6f0*/  LOP3.LUT R27, R27, R26, RZ, 0x3c, !PT ;  /* 0x0000001a1b1b7212 */ /* 0x000fe400078e3cff */
[----:B------:R-:W-:-:S02]  /*2f700*/  LOP3.LUT R25, R25, R24, RZ, 0x3c, !PT ;  /* 0x0000001819197212 */ /* 0x000fc400078e3cff */
[----:B------:R-:W-:Y:S01]  /*2f710*/  LOP3.LUT R19, R19, R18, RZ, 0x3c, !PT ;  /* 0x0000001213137212 */ /* 0x000fe200078e3cff */
[----:B------:R-:W-:Y:S06]  /*2f720*/  @!P0 BRA `(.L_x_782) ;  /* 0x0000000000208947 */ /* 0x000fec0003800000 */
[----:B------:R-:W-:-:S10]  /*2f730*/  DFMA.RM R24, R26, R24, R18 ;  /* 0x000000181a18722b */ /* 0x000fd40000004012 */
[----:B------:R-:W-:-:S05]  /*2f740*/  IADD3 R18, P0, PT, R24, 0x1, RZ ;  /* 0x0000000118127810 */ /* 0x000fca0007f1e0ff */
[----:B------:R-:W-:-:S06]  /*2f750*/  IMAD.X R19, RZ, RZ, R25, P0 ;  /* 0x000000ffff137224 */ /* 0x000fcc00000e0619 */
[----:B------:R-:W-:-:S08]  /*2f760*/  DFMA.RP R14, -R24, R18, R14 ;  /* 0x00000012180e722b */ /* 0x000fd0000000810e */
[----:B------:R-:W-:-:S06]  /*2f770*/  DSETP.GT.AND P0, PT, R14, RZ, PT ;  /* 0x000000ff0e00722a */ /* 0x000fcc0003f04000 */
[----:B------:R-:W-:Y:S02]  /*2f780*/  FSEL R18, R18, R24, P0 ;  /* 0x0000001812127208 */ /* 0x000fe40000000000 */
[----:B------:R-:W-:Y:S01]  /*2f790*/  FSEL R19, R19, R25, P0 ;  /* 0x0000001913137208 */ /* 0x000fe20000000000 */
[----:B------:R-:W-:Y:S06]  /*2f7a0*/  BRA `(.L_x_783) ;  /* 0x0000000000687947 */ /* 0x000fec0003800000 */
.L_x_782:
[----:B------:R-:W-:-:S14]  /*2f7b0*/  DSETP.NE.AND P0, PT, R14, RZ, PT ;  /* 0x000000ff0e00722a */ /* 0x000fdc0003f05000 */
[----:B------:R-:W-:Y:S05]  /*2f7c0*/  @!P0 BRA `(.L_x_784) ;  /* 0x00000000005c8947 */ /* 0x000fea0003800000 */
[----:B------:R-:W-:-:S13]  /*2f7d0*/  ISETP.GE.AND P0, PT, R15, RZ, PT ;  /* 0x000000ff0f00720c */ /* 0x000fda0003f06270 */
[----:B------:R-:W-:Y:S02]  /*2f7e0*/  @!P0 IMAD.MOV.U32 R18, RZ, RZ, 0x0 ;  /* 0x00000000ff128424 */ /* 0x000fe400078e00ff */
[----:B------:R-:W-:Y:S01]  /*2f7f0*/  @!P0 IMAD.MOV.U32 R19, RZ, RZ, -0x80000 ;  /* 0xfff80000ff138424 */ /* 0x000fe200078e00ff */
[----:B------:R-:W-:Y:S06]  /*2f800*/  @!P0 BRA `(.L_x_783) ;  /* 0x0000000000508947 */ /* 0x000fec0003800000 */
[----:B------:R-:W-:-:S13]  /*2f810*/  ISETP.GT.AND P0, PT, R15, 0x7fefffff, PT ;  /* 0x7fefffff0f00780c */ /* 0x000fda0003f04270 */
[----:B------:R-:W-:Y:S05]  /*2f820*/  @P0 BRA `(.L_x_784) ;  /* 0x0000000000440947 */ /* 0x000fea0003800000 */
[----:B------:R-:W-:Y:S01]  /*2f830*/  DMUL R24, R14, 8.11296384146066816958e+31 ;  /* 0x469000000e187828 */ /* 0x000fe20000000000 */
[----:B------:R-:W-:Y:S02]  /*2f840*/  IMAD.MOV.U32 R26, RZ, RZ, 0x0 ;  /* 0x00000000ff1a7424 */ /* 0x000fe400078e00ff */
[----:B------:R-:W-:Y:S02]  /*2f850*/  IMAD.MOV.U32 R14, RZ, RZ, RZ ;  /* 0x000000ffff0e7224 */ /* 0x000fe400078e00ff */
[----:B------:R-:W-:Y:S01]  /*2f860*/  IMAD.MOV.U32 R27, RZ, RZ, 0x3fd80000 ;  /* 0x3fd80000ff1b7424 */ /* 0x000fe200078e00ff */
[----:B------:R-:W0:Y:S03]  /*2f870*/  MUFU.RSQ64H R15, R25 ;  /* 0x00000019000f7308 */ /* 0x000e260000001c00 */
[----:B0-----:R-:W-:-:S08]  /*2f880*/  DMUL R18, R14, R14 ;  /* 0x0000000e0e127228 */ /* 0x001fd00000000000 */
[----:B------:R-:W-:-:S08]  /*2f890*/  DFMA R18, R24, -R18, 1 ;  /* 0x3ff000001812742b */ /* 0x000fd00000000812 */
[----:B------:R-:W-:Y:S02]  /*2f8a0*/  DFMA R26, R18, R26, 0.5 ;  /* 0x3fe00000121a742b */ /* 0x000fe4000000001a */
[----:B------:R-:W-:-:S08]  /*2f8b0*/  DMUL R18, R14, R18 ;  /* 0x000000120e127228 */ /* 0x000fd00000000000 */
[----:B------:R-:W-:-:S08]  /*2f8c0*/  DFMA R14, R26, R18, R14 ;  /* 0x000000121a0e722b */ /* 0x000fd0000000000e */
[----:B------:R-:W-:Y:S02]  /*2f8d0*/  DMUL R18, R24, R14 ;  /* 0x0000000e18127228 */ /* 0x000fe40000000000 */
[----:B------:R-:W-:-:S06]  /*2f8e0*/  VIADD R15, R15, 0xfff00000 ;  /* 0xfff000000f0f7836 */ /* 0x000fcc0000000000 */
[----:B------:R-:W-:-:S08]  /*2f8f0*/  DFMA R24, R18, -R18, R24 ;  /* 0x800000121218722b */ /* 0x000fd00000000018 */
[----:B------:R-:W-:-:S10]  /*2f900*/  DFMA R14, R14, R24, R18 ;  /* 0x000000180e0e722b */ /* 0x000fd40000000012 */
[----:B------:R-:W-:Y:S02]  /*2f910*/  VIADD R19, R15, 0xfcb00000 ;  /* 0xfcb000000f137836 */ /* 0x000fe40000000000 */
[----:B------:R-:W-:Y:S01]  /*2f920*/  IMAD.MOV.U32 R18, RZ, RZ, R14 ;  /* 0x000000ffff127224 */ /* 0x000fe200078e000e */
[----:B------:R-:W-:Y:S06]  /*2f930*/  BRA `(.L_x_783) ;  /* 0x0000000000047947 */ /* 0x000fec0003800000 */
.L_x_784:
[----:B------:R-:W-:-:S11]  /*2f940*/  DADD R18, R14, R14 ;  /* 0x000000000e127229 */ /* 0x000fd6000000000e */
.L_x_783:
[----:B------:R-:W-:Y:S05]  /*2f950*/  BSYNC.RECONVERGENT B0 ;  /* 0x0000000000007941 */ /* 0x000fea0003800200 */
.L_x_781:
[----:B------:R-:W-:Y:S02]  /*2f960*/  IMAD.MOV.U32 R29, RZ, RZ, 0x0 ;  /* 0x00000000ff1d7424 */ /* 0x000fe400078e00ff */
[----:B------:R-:W-:Y:S02]  /*2f970*/  IMAD.MOV.U32 R0, RZ, RZ, R19 ;  /* 0x000000ffff007224 */ /* 0x000fe400078e0013 */
[----:B------:R-:W-:Y:S05]  /*2f980*/  RET.REL.NODEC R28 `(_Z32DPRK_solver_threshold_fix_tissuePdS_iii) ;  /* 0xfffffd041c9c7950 */ /* 0x000fea0003c3ffff */
        .type           $_Z32DPRK_solver_threshold_fix_tissuePdS_iii$__internal_accurate_pow,@function
        .size           $_Z32DPRK_solver_threshold_fix_tissuePdS_iii$__internal_accurate_pow,($_Z32DPRK_solver_threshold_fix_tissuePdS_iii$__internal_trig_reduction_slowpathd - $_Z32DPRK_solver_threshold_fix_tissuePdS_iii$__internal_accurate_pow)
$_Z32DPRK_solver_threshold_fix_tissuePdS_iii$__internal_accurate_pow:
[----:B------:R-:W-:Y:S01]  /*2f990*/  ISETP.GT.U32.AND P4, PT, R35, 0xfffff, PT ;  /* 0x000fffff2300780c */ /* 0x000fe20003f84070 */
[----:B------:R-:W-:Y:S01]  /*2f9a0*/  IMAD.MOV.U32 R36, RZ, RZ, R38 ;  /* 0x000000ffff247224 */ /* 0x000fe200078e0026 */
[----:B------:R-:W-:Y:S01]  /*2f9b0*/  UMOV UR4, 0x7d2cafe2 ;  /* 0x7d2cafe200047882 */ /* 0x000fe20000000000 */
[--C-:B------:R-:W-:Y:S01]  /*2f9c0*/  IMAD.MOV.U32 R37, RZ, RZ, R35.reuse ;  /* 0x000000ffff257224 */ /* 0x100fe200078e0023 */
[----:B------:R-:W-:Y:S01]  /*2f9d0*/  UMOV UR5, 0x3eb0f5ff ;  /* 0x3eb0f5ff00057882 */ /* 0x000fe20000000000 */
[--C-:B------:R-:W-:Y:S01]  /*2f9e0*/  IMAD.MOV.U32 R58, RZ, RZ, R35.reuse ;  /* 0x000000ffff3a7224 */ /* 0x100fe200078e0023 */
[----:B------:R-:W-:Y:S01]  /*2f9f0*/  SHF.R.U32.HI R35, RZ, 0x14, R35 ;  /* 0x00000014ff237819 */ /* 0x000fe20000011623 */
[----:B------:R-:W-:Y:S01]  /*2fa00*/  IMAD.MOV.U32 R70, RZ, RZ, 0x41ad3b5a ;  /* 0x41ad3b5aff467424 */ /* 0x000fe200078e00ff */
[----:B------:R-:W-:Y:S01]  /*2fa10*/  UMOV UR6, 0x3b39803f ;  /* 0x3b39803f00067882 */ /* 0x000fe20000000000 */
[----:B------:R-:W-:Y:S01]  /*2fa20*/  IMAD.MOV.U32 R71, RZ, RZ, 0x3ed0f5d2 ;  /* 0x3ed0f5d2ff477424 */ /* 0x000fe200078e00ff */
[----:B------:R-:W-:-:S03]  /*2fa30*/  UMOV UR7, 0x3c7abc9e ;  /* 0x3c7abc9e00077882 */ /* 0x000fc60000000000 */
[----:B------:R-:W-:-:S10]  /*2fa40*/  @!P4 DMUL R36, R36, 1.80143985094819840000e+16 ;  /* 0x435000002424c828 */ /* 0x000fd40000000000 */
[----:B------:R-:W-:Y:S01]  /*2fa50*/  @!P4 IMAD.MOV.U32 R58, RZ, RZ, R37 ;  /* 0x000000ffff3ac224 */ /* 0x000fe200078e0025 */
[----:B------:R-:W-:Y:S01]  /*2fa60*/  @!P4 LEA.HI R35, R37, 0xffffffca, RZ, 0xc ;  /* 0xffffffca2523c811 */ /* 0x000fe200078f60ff */
[----:B------:R-:W-:-:S03]  /*2fa70*/  @!P4 IMAD.MOV.U32 R38, RZ, RZ, R36 ;  /* 0x000000ffff26c224 */ /* 0x000fc600078e0024 */
[----:B------:R-:W-:Y:S01]  /*2fa80*/  LOP3.LUT R58, R58, 0x800fffff, RZ, 0xc0, !PT ;  /* 0x800fffff3a3a7812 */ /* 0x000fe200078ec0ff */
[----:B------:R-:W-:-:S03]  /*2fa90*/  IMAD.MOV.U32 R66, RZ, RZ, R38 ;  /* 0x000000ffff427224 */ /* 0x000fc600078e0026 */
[----:B------:R-:W-:-:S04]  /*2faa0*/  LOP3.LUT R58, R58, 0x3ff00000, RZ, 0xfc, !PT ;  /* 0x3ff000003a3a7812 */ /* 0x000fc800078efcff */
[----:B------:R-:W-:Y:S01]  /*2fab0*/  ISETP.GE.U32.AND P1, PT, R58, 0x3ff6a09f, PT ;  /* 0x3ff6a09f3a00780c */ /* 0x000fe20003f26070 */
[----:B------:R-:W-:Y:S02]  /*2fac0*/  IMAD.MOV.U32 R67, RZ, RZ, R58 ;  /* 0x000000ffff437224 */ /* 0x000fe400078e003a */
[----:B------:R-:W-:-:S10]  /*2fad0*/  IMAD.MOV.U32 R58, RZ, RZ, RZ ;  /* 0x000000ffff3a7224 */ /* 0x000fd400078e00ff */
[----:B------:R-:W-:-:S04]  /*2fae0*/  @P1 VIADD R36, R67, 0xfff00000 ;  /* 0xfff0000043241836 */ /* 0x000fc80000000000 */
[----:B------:R-:W-:Y:S02]  /*2faf0*/  @P1 IMAD.MOV.U32 R67, RZ, RZ, R36 ;  /* 0x000000ffff431224 */ /* 0x000fe400078e0024 */
[C---:B------:R-:W-:Y:S02]  /*2fb00*/  VIADD R36, R35.reuse, 0xfffffc01 ;  /* 0xfffffc0123247836 */ /* 0x040fe40000000000 */
[----:B------:R-:W-:Y:S02]  /*2fb10*/  @P1 VIADD R36, R35, 0xfffffc02 ;  /* 0xfffffc0223241836 */ /* 0x000fe40000000000 */
[C---:B------:R-:W-:Y:S02]  /*2fb20*/  DADD R60, R66.reuse, 1 ;  /* 0x3ff00000423c7429 */ /* 0x040fe40000000000 */
[----:B------:R-:W-:-:S04]  /*2fb30*/  DADD R66, R66, -1 ;  /* 0xbff0000042427429 */ /* 0x000fc80000000000 */
[----:B------:R-:W0:Y:S02]  /*2fb40*/  MUFU.RCP64H R59, R61 ;  /* 0x0000003d003b7308 */ /* 0x000e240000001800 */
[----:B0-----:R-:W-:-:S08]  /*2fb50*/  DFMA R60, -R60, R58, 1 ;  /* 0x3ff000003c3c742b */ /* 0x001fd0000000013a */
[----:B------:R-:W-:-:S08]  /*2fb60*/  DFMA R60, R60, R60, R60 ;  /* 0x0000003c3c3c722b */ /* 0x000fd0000000003c */
[----:B------:R-:W-:-:S08]  /*2fb70*/  DFMA R58, R58, R60, R58 ;  /* 0x0000003c3a3a722b */ /* 0x000fd0000000003a */
[----:B------:R-:W-:-:S08]  /*2fb80*/  DMUL R60, R66, R58 ;  /* 0x0000003a423c7228 */ /* 0x000fd00000000000 */
[----:B------:R-:W-:-:S08]  /*2fb90*/  DFMA R60, R66, R58, R60 ;  /* 0x0000003a423c722b */ /* 0x000fd0000000003c */
[----:B------:R-:W-:Y:S02]  /*2fba0*/  DMUL R68, R60, R60 ;  /* 0x0000003c3c447228 */ /* 0x000fe40000000000 */
[----:B------:R-:W-:-:S06]  /*2fbb0*/  DADD R64, R66, -R60 ;  /* 0x0000000042407229 */ /* 0x000fcc000000083c */
[----:B------:R-:W-:Y:S01]  /*2fbc0*/  DFMA R70, R68, UR4, R70 ;  /* 0x0000000444467c2b */ /* 0x000fe20008000046 */
[----:B------:R-:W-:Y:S01]  /*2fbd0*/  UMOV UR4, 0x75488a3f ;  /* 0x75488a3f00047882 */ /* 0x000fe20000000000 */
[----:B------:R-:W-:Y:S01]  /*2fbe0*/  UMOV UR5, 0x3ef3b20a ;  /* 0x3ef3b20a00057882 */ /* 0x000fe20000000000 */
[----:B------:R-:W-:Y:S02]  /*2fbf0*/  DADD R120, R64, R64 ;  /* 0x0000000040787229 */ /* 0x000fe40000000040 */
[----:B------:R-:W-:-:S03]  /*2fc00*/  DMUL R64, R60, R60 ;  /* 0x0000003c3c407228 */ /* 0x000fc60000000000 */
[----:B------:R-:W-:Y:S01]  /*2fc10*/  DFMA R70, R68, R70, UR4 ;  /* 0x0000000444467e2b */ /* 0x000fe20008000046 */
[----:B------:R-:W-:Y:S01]  /*2fc20*/  UMOV UR4, 0xe4faecd5 ;  /* 0xe4faecd500047882 */ /* 0x000fe20000000000 */
[----:B------:R-:W-:Y:S01]  /*2fc30*/  UMOV UR5, 0x3f1745cd ;  /* 0x3f1745cd00057882 */ /* 0x000fe20000000000 */
[----:B------:R-:W-:Y:S02]  /*2fc40*/  DFMA R120, R66, -R60, R120 ;  /* 0x8000003c4278722b */ /* 0x000fe40000000078 */
[C---:B------:R-:W-:Y:S02]  /*2fc50*/  DMUL R66, R60.reuse, R64 ;  /* 0x000000403c427228 */ /* 0x040fe40000000000 */
[----:B------:R-:W-:Y:S02]  /*2fc60*/  DFMA R122, R60, R60, -R64 ;  /* 0x0000003c3c7a722b */ /* 0x000fe40000000840 */
[----:B------:R-:W-:Y:S01]  /*2fc70*/  DFMA R70, R68, R70, UR4 ;  /* 0x0000000444467e2b */ /* 0x000fe20008000046 */
[----:B------:R-:W-:Y:S01]  /*2fc80*/  UMOV UR4, 0x258a578b ;  /* 0x258a578b00047882 */ /* 0x000fe20000000000 */
[----:B------:R-:W-:Y:S01]  /*2fc90*/  UMOV UR5, 0x3f3c71c7 ;  /* 0x3f3c71c700057882 */ /* 0x000fe20000000000 */
[----:B------:R-:W-:-:S02]  /*2fca0*/  DMUL R58, R58, R120 ;  /* 0x000000783a3a7228 */ /* 0x000fc40000000000 */
[----:B------:R-:W-:-:S03]  /*2fcb0*/  DFMA R120, R60, R64, -R66 ;  /* 0x000000403c78722b */ /* 0x000fc60000000842 */
[----:B------:R-:W-:Y:S01]  /*2fcc0*/  DFMA R70, R68, R70, UR4 ;  /* 0x0000000444467e2b */ /* 0x000fe20008000046 */
[----:B------:R-:W-:Y:S01]  /*2fcd0*/  UMOV UR4, 0x9242b910 ;  /* 0x9242b91000047882 */ /* 0x000fe20000000000 */
[----:B------:R-:W-:-:S03]  /*2fce0*/  UMOV UR5, 0x3f624924 ;  /* 0x3f62492400057882 */ /* 0x000fc60000000000 */
[----:B------:R-:W-:-:S03]  /*2fcf0*/  DFMA R120, R58, R64, R120 ;  /* 0x000000403a78722b */ /* 0x000fc60000000078 */
[----:B------:R-:W-:Y:S01]  /*2fd00*/  DFMA R70, R68, R70, UR4 ;  /* 0x0000000444467e2b */ /* 0x000fe20008000046 */
[----:B------:R-:W-:Y:S01]  /*2fd10*/  UMOV UR4, 0x99999dfb ;  /* 0x99999dfb00047882 */ /* 0x000fe20000000000 */
[----:B------:R-:W-:-:S06]  /*2fd20*/  UMOV UR5, 0x3f899999 ;  /* 0x3f89999900057882 */ /* 0x000fcc0000000000 */
[----:B------:R-:W-:Y:S01]  /*2fd30*/  DFMA R70, R68, R70, UR4 ;  /* 0x0000000444467e2b */ /* 0x000fe20008000046 */
[----:B------:R-:W-:Y:S01]  /*2fd40*/  UMOV UR4, 0x55555555 ;  /* 0x5555555500047882 */ /* 0x000fe20000000000 */
[----:B------:R-:W-:-:S06]  /*2fd50*/  UMOV UR5, 0x3fb55555 ;  /* 0x3fb5555500057882 */ /* 0x000fcc0000000000 */
[----:B------:R-:W-:-:S08]  /*2fd60*/  DFMA R62, R68, R70, UR4 ;  /* 0x00000004443e7e2b */ /* 0x000fd00008000046 */
[----:B------:R-:W-:Y:S01]  /*2fd70*/  DADD R72, -R62, UR4 ;  /* 0x000000043e487e29 */ /* 0x000fe20008000100 */
[----:B------:R-:W-:Y:S01]  /*2fd80*/  UMOV UR4, 0xb9e7b0 ;  /* 0x00b9e7b000047882 */ /* 0x000fe20000000000 */
[----:B------:R-:W-:-:S06]  /*2fd90*/  UMOV UR5, 0x3c46a4cb ;  /* 0x3c46a4cb00057882 */ /* 0x000fcc0000000000 */
[----:B------:R-:W-:Y:S01]  /*2fda0*/  DFMA R68, R68, R70, R72 ;  /* 0x000000464444722b */ /* 0x000fe20000000048 */
[----:B------:R-:W-:Y:S02]  /*2fdb0*/  VIADD R73, R59, 0x100000 ;  /* 0x001000003b497836 */ /* 0x000fe40000000000 */
[----:B------:R-:W-:-:S05]  /*2fdc0*/  IMAD.MOV.U32 R72, RZ, RZ, R58 ;  /* 0x000000ffff487224 */ /* 0x000fca00078e003a */
[----:B------:R-:W-:Y:S01]  /*2fdd0*/  DADD R68, R68, -UR4 ;  /* 0x8000000444447e29 */ /* 0x000fe20008000000 */
[----:B------:R-:W-:Y:S01]  /*2fde0*/  UMOV UR4, 0x80000000 ;  /* 0x8000000000047882 */ /* 0x000fe20000000000 */
[----:B------:R-:W-:Y:S01]  /*2fdf0*/  DFMA R72, R60, R72, R122 ;  /* 0x000000483c48722b */ /* 0x000fe2000000007a */
[----:B------:R-:W-:-:S05]  /*2fe00*/  UMOV UR5, 0x43300000 ;  /* 0x4330000000057882 */ /* 0x000fca0000000000 */
[----:B------:R-:W-:Y:S02]  /*2fe10*/  DADD R70, R62, R68 ;  /* 0x000000003e467229 */ /* 0x000fe40000000044 */
[----:B------:R-:W-:-:S06]  /*2fe20*/  DFMA R120, R60, R72, R120 ;  /* 0x000000483c78722b */ /* 0x000fcc0000000078 */
[----:B------:R-:W-:Y:S02]  /*2fe30*/  DMUL R64, R70, R66 ;  /* 0x0000004246407228 */ /* 0x000fe40000000000 */
[----:B------:R-:W-:-:S06]  /*2fe40*/  DADD R62, R62, -R70 ;  /* 0x000000003e3e7229 */ /* 0x000fcc0000000846 */
[----:B------:R-:W-:Y:S02]  /*2fe50*/  DFMA R72, R70, R66, -R64 ;  /* 0x000000424648722b */ /* 0x000fe40000000840 */
[----:B------:R-:W-:-:S06]  /*2fe60*/  DADD R68, R68, R62 ;  /* 0x0000000044447229 */ /* 0x000fcc000000003e */
[----:B------:R-:W-:-:S08]  /*2fe70*/  DFMA R70, R70, R120, R72 ;  /* 0x000000784646722b */ /* 0x000fd00000000048 */
[----:B------:R-:W-:-:S08]  /*2fe80*/  DFMA R66, R68, R66, R70 ;  /* 0x000000424442722b */ /* 0x000fd00000000046 */
[----:B------:R-:W-:-:S08]  /*2fe90*/  DADD R68, R64, R66 ;  /* 0x0000000040447229 */ /* 0x000fd00000000042 */
[--C-:B------:R-:W-:Y:S02]  /*2fea0*/  DADD R62, R60, R68.reuse ;  /* 0x000000003c3e7229 */ /* 0x100fe40000000044 */
[----:B------:R-:W-:-:S06]  /*2feb0*/  DADD R64, R64, -R68 ;  /* 0x0000000040407229 */ /* 0x000fcc0000000844 */
[----:B------:R-:W-:Y:S02]  /*2fec0*/  DADD R60, R60, -R62 ;  /* 0x000000003c3c7229 */ /* 0x000fe4000000083e */
[----:B------:R-:W-:-:S06]  /*2fed0*/  DADD R66, R66, R64 ;  /* 0x0000000042427229 */ /* 0x000fcc0000000040 */
[----:B------:R-:W-:-:S08]  /*2fee0*/  DADD R60, R68, R60 ;  /* 0x00000000443c7229 */ /* 0x000fd0000000003c */
[----:B------:R-:W-:-:S08]  /*2fef0*/  DADD R60, R66, R60 ;  /* 0x00000000423c7229 */ /* 0x000fd0000000003c */
[----:B------:R-:W-:Y:S01]  /*2ff00*/  DADD R60, R58, R60 ;  /* 0x000000003a3c7229 */ /* 0x000fe2000000003c */
[----:B------:R-:W-:Y:S01]  /*2ff10*/  LOP3.LUT R58, R36, 0x80000000, RZ, 0x3c, !PT ;  /* 0x80000000243a7812 */ /* 0x000fe200078e3cff */
[----:B------:R-:W-:-:S06]  /*2ff20*/  IMAD.MOV.U32 R59, RZ, RZ, 0x43300000 ;  /* 0x43300000ff3b7424 */ /* 0x000fcc00078e00ff */
[----:B------:R-:W-:Y:S02]  /*2ff30*/  DADD R64, R62, R60 ;  /* 0x000000003e407229 */ /* 0x000fe4000000003c */
[----:B------:R-:W-:Y:S01]  /*2ff40*/  DADD R58, R58, -UR4 ;  /* 0x800000043a3a7e29 */ /* 0x000fe20008000000 */
[----:B------:R-:W-:Y:S01]  /*2ff50*/  UMOV UR4, 0xfefa39ef ;  /* 0xfefa39ef00047882 */ /* 0x000fe20000000000 */
[----:B------:R-:W-:-:S04]  /*2ff60*/  UMOV UR5, 0x3fe62e42 ;  /* 0x3fe62e4200057882 */ /* 0x000fc80000000000 */
[--C-:B------:R-:W-:Y:S02]  /*2ff70*/  DADD R62, R62, -R64.reuse ;  /* 0x000000003e3e7229 */ /* 0x100fe40000000840 */
[----:B------:R-:W-:-:S06]  /*2ff80*/  DFMA R36, R58, UR4, R64 ;  /* 0x000000043a247c2b */ /* 0x000fcc0008000040 */
[----:B------:R-:W-:Y:S02]  /*2ff90*/  DADD R60, R60, R62 ;  /* 0x000000003c3c7229 */ /* 0x000fe4000000003e */
[----:B------:R-:W-:Y:S01]  /*2ffa0*/  DFMA R66, R58, -UR4, R36 ;  /* 0x800000043a427c2b */ /* 0x000fe20008000024 */
[----:B------:R-:W-:Y:S02]  /*2ffb0*/  IMAD.MOV.U32 R63, RZ, RZ, R33 ;  /* 0x000000ffff3f7224 */ /* 0x000fe400078e0021 */
[----:B------:R-:W-:Y:S02]  /*2ffc0*/  IMAD.MOV.U32 R62, RZ, RZ, R34 ;  /* 0x000000ffff3e7224 */ /* 0x000fe400078e0022 */
[C---:B------:R-:W-:Y:S01]  /*2ffd0*/  IMAD.SHL.U32 R33, R63.reuse, 0x2, RZ ;  /* 0x000000023f217824 */ /* 0x040fe200078e00ff */
[----:B------:R-:W-:Y:S02]  /*2ffe0*/  LOP3.LUT R34, R63, 0xff0fffff, RZ, 0xc0, !PT ;  /* 0xff0fffff3f227812 */ /* 0x000fe400078ec0ff */
[----:B------:R-:W-:-:S02]  /*2fff0*/  DADD R64, -R64, R66 ;  /* 0x0000000040407229 */ /* 0x000fc40000000142 */
[----:B------:R-:W-:-:S04]  /*30000*/  ISETP.GT.U32.AND P1, PT, R33, -0x2000001, PT ;  /* 0xfdffffff2100780c */ /* 0x000fc80003f24070 */
[----:B------:R-:W-:Y:S02]  /*30010*/  SEL R63, R34, R63, P1 ;  /* 0x0000003f223f7207 */ /* 0x000fe40000800000 */
[----:B------:R-:W-:-:S08]  /*30020*/  DADD R64, R60, -R64 ;  /* 0x000000003c407229 */ /* 0x000fd00000000840 */
[----:B------:R-:W-:-:S08]  /*30030*/  DFMA R58, R58, UR6, R64 ;  /* 0x000000063a3a7c2b */ /* 0x000fd00008000040 */
[----:B------:R-:W-:-:S08]  /*30040*/  DADD R60, R36, R58 ;  /* 0x00000000243c7229 */ /* 0x000fd0000000003a */
[----:B------:R-:W-:Y:S02]  /*30050*/  DADD R36, R36, -R60 ;  /* 0x0000000024247229 */ /* 0x000fe4000000083c */
[----:B------:R-:W-:-:S06]  /*30060*/  DMUL R34, R60, R62 ;  /* 0x0000003e3c227228 */ /* 0x000fcc0000000000 */
[----:B------:R-:W-:Y:S02]  /*30070*/  DADD R58, R58, R36 ;  /* 0x000000003a3a7229 */ /* 0x000fe40000000024 */
[----:B------:R-:W-:-:S08]  /*30080*/  DFMA R60, R60, R62, -R34 ;  /* 0x0000003e3c3c722b */ /* 0x000fd00000000822 */
[----:B------:R-:W-:Y:S01]  /*30090*/  DFMA R60, R58, R62, R60 ;  /* 0x0000003e3a3c722b */ /* 0x000fe2000000003c */
[----:B------:R-:W-:Y:S02]  /*300a0*/  IMAD.MOV.U32 R58, RZ, RZ, 0x652b82fe ;  /* 0x652b82feff3a7424 */ /* 0x000fe400078e00ff */
[----:B------:R-:W-:-:S05]  /*300b0*/  IMAD.MOV.U32 R59, RZ, RZ, 0x3ff71547 ;  /* 0x3ff71547ff3b7424 */ /* 0x000fca00078e00ff */
[----:B------:R-:W-:-:S08]  /*300c0*/  DADD R36, R34, R60 ;  /* 0x0000000022247229 */ /* 0x000fd0000000003c */
[----:B------:R-:W-:Y:S02]  /*300d0*/  DFMA R58, R36, R58, 6.75539944105574400000e+15 ;  /* 0x43380000243a742b */ /* 0x000fe4000000003a */
[----:B------:R-:W-:Y:S01]  /*300e0*/  FSETP.GEU.AND P1, PT, |R37|, 4.1917929649353027344, PT ;  /* 0x4086232b2500780b */ /* 0x000fe20003f2e200 */
[----:B------:R-:W-:-:S05]  /*300f0*/  DADD R34, R34, -R36 ;  /* 0x0000000022227229 */ /* 0x000fca0000000824 */
[----:B------:R-:W-:-:S03]  /*30100*/  DADD R62, R58, -6.75539944105574400000e+15 ;  /* 0xc33800003a3e7429 */ /* 0x000fc60000000000 */
[----:B------:R-:W-:-:S05]  /*30110*/  DADD R60, R60, R34 ;  /* 0x000000003c3c7229 */ /* 0x000fca0000000022 */
[----:B------:R-:W-:Y:S01]  /*30120*/  DFMA R64, R62, -UR4, R36 ;  /* 0x800000043e407c2b */ /* 0x000fe20008000024 */
[----:B------:R-:W-:Y:S01]  /*30130*/  UMOV UR4, 0x3b39803f ;  /* 0x3b39803f00047882 */ /* 0x000fe20000000000 */
[----:B------:R-:W-:-:S06]  /*30140*/  UMOV UR5, 0x3c7abc9e ;  /* 0x3c7abc9e00057882 */ /* 0x000fcc0000000000 */
[----:B------:R-:W-:Y:S01]  /*30150*/  DFMA R62, R62, -UR4, R64 ;  /* 0x800000043e3e7c2b */ /* 0x000fe20008000040 */
[----:B------:R-:W-:Y:S01]  /*30160*/  UMOV UR4, 0x69ce2bdf ;  /* 0x69ce2bdf00047882 */ /* 0x000fe20000000000 */
[----:B------:R-:W-:Y:S01]  /*30170*/  IMAD.MOV.U32 R64, RZ, RZ, -0x35dec16 ;  /* 0xfca213eaff407424 */ /* 0x000fe200078e00ff */
[----:B------:R-:W-:Y:S01]  /*30180*/  UMOV UR5, 0x3e5ade15 ;  /* 0x3e5ade1500057882 */ /* 0x000fe20000000000 */
[----:B------:R-:W-:-:S06]  /*30190*/  IMAD.MOV.U32 R65, RZ, RZ, 0x3e928af3 ;  /* 0x3e928af3ff417424 */ /* 0x000fcc00078e00ff */
[----:B------:R-:W-:Y:S01]  /*301a0*/  DFMA R64, R62, UR4, R64 ;  /* 0x000000043e407c2b */ /* 0x000fe20008000040 */
[----:B------:R-:W-:Y:S01]  /*301b0*/  UMOV UR4, 0x62401315 ;  /* 0x6240131500047882 */ /* 0x000fe20000000000 */
[----:B------:R-:W-:-:S06]  /*301c0*/  UMOV UR5, 0x3ec71dee ;  /* 0x3ec71dee00057882 */ /* 0x000fcc0000000000 */
[----:B------:R-:W-:Y:S01]  /*301d0*/  DFMA R64, R62, R64, UR4 ;  /* 0x000000043e407e2b */ /* 0x000fe20008000040 */
        /* <DEDUP_REMOVED lines=20> */
[----:B------:R-:W-:-:S08]  /*30320*/  DFMA R64, R62, R64, UR4 ;  /* 0x000000043e407e2b */ /* 0x000fd00008000040 */
[----:B------:R-:W-:-:S08]  /*30330*/  DFMA R64, R62, R64, 1 ;  /* 0x3ff000003e40742b */ /* 0x000fd00000000040 */
[----:B------:R-:W-:-:S10]  /*30340*/  DFMA R64, R62, R64, 1 ;  /* 0x3ff000003e40742b */ /* 0x000fd40000000040 */
[----:B------:R-:W-:Y:S02]  /*30350*/  IMAD R35, R58, 0x100000, R65 ;  /* 0x001000003a237824 */ /* 0x000fe400078e0241 */
[----:B------:R-:W-:Y:S01]  /*30360*/  IMAD.MOV.U32 R34, RZ, RZ, R64 ;  /* 0x000000ffff227224 */ /* 0x000fe200078e0040 */
[----:B------:R-:W-:Y:S06]  /*30370*/  @!P1 BRA `(.L_x_785) ;  /* 0x0000000000309947 */ /* 0x000fec0003800000 */
[----:B------:R-:W-:Y:S01]  /*30380*/  FSETP.GEU.AND P1, PT, |R37|, 4.2275390625, PT ;  /* 0x408748002500780b */ /* 0x000fe20003f2e200 */
[C---:B------:R-:W-:Y:S02]  /*30390*/  DADD R34, R36.reuse, +INF ;  /* 0x7ff0000024227429 */ /* 0x040fe40000000000 */
[----:B------:R-:W-:-:S08]  /*303a0*/  DSETP.GEU.AND P4, PT, R36, RZ, PT ;  /* 0x000000ff2400722a */ /* 0x000fd00003f8e000 */
[----:B------:R-:W-:Y:S02]  /*303b0*/  FSEL R34, R34, RZ, P4 ;  /* 0x000000ff22227208 */ /* 0x000fe40002000000 */
[----:B------:R-:W-:Y:S02]  /*303c0*/  @!P1 LEA.HI R33, R58, R58, RZ, 0x1 ;  /* 0x0000003a3a219211 */ /* 0x000fe400078f08ff */
[----:B------:R-:W-:Y:S02]  /*303d0*/  FSEL R35, R35, RZ, P4 ;  /* 0x000000ff23237208 */ /* 0x000fe40002000000 */
[----:B------:R-:W-:-:S05]  /*303e0*/  @!P1 SHF.R.S32.HI R33, RZ, 0x1, R33 ;  /* 0x00000001ff219819 */ /* 0x000fca0000011421 */
[----:B------:R-:W-:Y:S02]  /*303f0*/  @!P1 IMAD.IADD R36, R58, 0x1, -R33 ;  /* 0x000000013a249824 */ /* 0x000fe400078e0a21 */
[----:B------:R-:W-:-:S03]  /*30400*/  @!P1 IMAD R65, R33, 0x100000, R65 ;  /* 0x0010000021419824 */ /* 0x000fc600078e0241 */
[----:B------:R-:W-:Y:S01]  /*30410*/  @!P1 LEA R37, R36, 0x3ff00000, 0x14 ;  /* 0x3ff0000024259811 */ /* 0x000fe200078ea0ff */
[----:B------:R-:W-:-:S06]  /*30420*/  @!P1 IMAD.MOV.U32 R36, RZ, RZ, RZ ;  /* 0x000000ffff249224 */ /* 0x000fcc00078e00ff */
[----:B------:R-:W-:-:S11]  /*30430*/  @!P1 DMUL R34, R64, R36 ;  /* 0x0000002440229228 */ /* 0x000fd60000000000 */
.L_x_785:
[----:B------:R-:W-:Y:S01]  /*30440*/  DFMA R36, R60, R34, R34 ;  /* 0x000000223c24722b */ /* 0x000fe20000000022 */
[----:B------:R-:W-:Y:S01]  /*30450*/  IMAD.MOV.U32 R33, RZ, RZ, 0x0 ;  /* 0x00000000ff217424 */ /* 0x000fe200078e00ff */
[----:B------:R-:W-:-:S08]  /*30460*/  DSETP.NEU.AND P1, PT, |R34|, +INF , PT ;  /* 0x7ff000002200742a */ /* 0x000fd00003f2d200 */
[----:B------:R-:W-:Y:S02]  /*30470*/  FSEL R36, R34, R36, !P1 ;  /* 0x0000002422247208 */ /* 0x000fe40004800000 */
[----:B------:R-:W-:Y:S01]  /*30480*/  FSEL R37, R35, R37, !P1 ;  /* 0x0000002523257208 */ /* 0x000fe20004800000 */
[----:B------:R-:W-:Y:S06]  /*30490*/  RET.REL.NODEC R32 `(_Z32DPRK_solver_threshold_fix_tissuePdS_iii) ;  /* 0xfffffcf820d87950 */ /* 0x000fec0003c3ffff */
        .type           $_Z32DPRK_solver_threshold_fix_tissuePdS_iii$__internal_trig_reduction_slowpathd,@function
        .size           $_Z32DPRK_solver_threshold_fix_tissuePdS_iii$__internal_trig_reduction_slowpathd,(.L_x_798 - $_Z32DPRK_solver_threshold_fix_tissuePdS_iii$__internal_trig_reduction_slowpathd)
$_Z32DPRK_solver_threshold_fix_tissuePdS_iii$__internal_trig_reduction_slowpathd:
[--C-:B------:R-:W-:Y:S01]  /*304a0*/  SHF.R.U32.HI R36, RZ, 0x14, R59.reuse ;  /* 0x00000014ff247819 */ /* 0x100fe2000001163b */
[----:B------:R-:W-:Y:S02]  /*304b0*/  IMAD.MOV.U32 R35, RZ, RZ, R59 ;  /* 0x000000ffff237224 */ /* 0x000fe400078e003b */
[----:B------:R-:W-:Y:S01]  /*304c0*/  IMAD.MOV.U32 R32, RZ, RZ, RZ ;  /* 0x000000ffff207224 */ /* 0x000fe200078e00ff */
[----:B------:R-:W-:-:S04]  /*304d0*/  LOP3.LUT R33, R36, 0x7ff, RZ, 0xc0, !PT ;  /* 0x000007ff24217812 */ /* 0x000fc800078ec0ff */
[----:B------:R-:W-:-:S13]  /*304e0*/  ISETP.NE.AND P1, PT, R33, 0x7ff, PT ;  /* 0x000007ff2100780c */ /* 0x000fda0003f25270 */
[----:B------:R-:W-:Y:S05]  /*304f0*/  @!P1 BRA `(.L_x_786) ;  /* 0x0000000800509947 */ /* 0x000fea0003800000 */
[----:B------:R-:W-:Y:S01]  /*30500*/  VIADD R33, R33, 0xfffffc00 ;  /* 0xfffffc0021217836 */ /* 0x000fe20000000000 */
[----:B------:R-:W-:Y:S01]  /*30510*/  BSSY.RECONVERGENT B0, `(.L_x_787) ;  /* 0x0000031000007945 */ /* 0x000fe20003800200 */
[----:B------:R-:W-:-:S03]  /*30520*/  VIADD R67, R1, 0x338 ;  /* 0x0000033801437836 */ /* 0x000fc60000000000 */
[----:B------:R-:W-:Y:S02]  /*30530*/  SHF.R.U32.HI R37, RZ, 0x6, R33 ;  /* 0x00000006ff257819 */ /* 0x000fe40000011621 */
[----:B------:R-:W-:Y:S02]  /*30540*/  ISETP.GE.U32.AND P1, PT, R33, 0x80, PT ;  /* 0x000000802100780c */ /* 0x000fe40003f26070 */
[----:B------:R-:W-:Y:S02]  /*30550*/  CS2R R32, SRZ ;  /* 0x0000000000207805 */ /* 0x000fe4000001ff00 */
[C---:B------:R-:W-:Y:S02]  /*30560*/  IADD3 R58, PT, PT, -R37.reuse, 0x13, RZ ;  /* 0x00000013253a7810 */ /* 0x040fe40007ffe1ff */
[----:B------:R-:W-:Y:S02]  /*30570*/  IADD3 R34, PT, PT, -R37, 0xf, RZ ;  /* 0x0000000f25227810 */ /* 0x000fe40007ffe1ff */
[----:B------:R-:W-:-:S04]  /*30580*/  SEL R58, R58, 0x12, P1 ;  /* 0x000000123a3a7807 */ /* 0x000fc80000800000 */
[----:B------:R-:W-:-:S13]  /*30590*/  ISETP.GE.AND P1, PT, R34, R58, PT ;  /* 0x0000003a2200720c */ /* 0x000fda0003f26270 */
[----:B------:R-:W-:Y:S05]  /*305a0*/  @P1 BRA `(.L_x_788) ;  /* 0x00000000009c1947 */ /* 0x000fea0003800000 */
[----:B------:R-:W0:Y:S01]  /*305b0*/  LDC.64 R70, c[0x0][0x358] ;  /* 0x0000d600ff467b82 */ /* 0x000e220000000a00 */
[C---:B------:R-:W-:Y:S01]  /*305c0*/  SHF.L.U64.HI R64, R60.reuse, 0xb, R35 ;  /* 0x0000000b3c407819 */ /* 0x040fe20000010223 */
[----:B------:R-:W-:Y:S01]  /*305d0*/  BSSY.RECONVERGENT B1, `(.L_x_789) ;  /* 0x0000023000017945 */ /* 0x000fe20003800200 */
[----:B------:R-:W-:Y:S01]  /*305e0*/  IMAD.SHL.U32 R60, R60, 0x800, RZ ;  /* 0x000008003c3c7824 */ /* 0x000fe200078e00ff */
[----:B------:R-:W-:Y:S01]  /*305f0*/  IADD3 R62, PT, PT, RZ, -R37, -R58 ;  /* 0x80000025ff3e7210 */ /* 0x000fe20007ffe83a */
[----:B------:R-:W-:Y:S01]  /*30600*/  IMAD.MOV.U32 R61, RZ, RZ, R34 ;  /* 0x000000ffff3d7224 */ /* 0x000fe200078e0022 */
[----:B------:R-:W-:Y:S01]  /*30610*/  CS2R R32, SRZ ;  /* 0x0000000000207805 */ /* 0x000fe2000001ff00 */
[----:B------:R-:W-:Y:S01]  /*30620*/  IMAD.MOV.U32 R63, RZ, RZ, RZ ;  /* 0x000000ffff3f7224 */ /* 0x000fe200078e00ff */
[----:B------:R-:W-:-:S07]  /*30630*/  LOP3.LUT R64, R64, 0x80000000, RZ, 0xfc, !PT ;  /* 0x8000000040407812 */ /* 0x000fce00078efcff */
.L_x_790:
[----:B------:R-:W1:Y:S01]  /*30640*/  LDC.64 R34, c[0x4][0xa8] ;  /* 0x01002a00ff227b82 */ /* 0x000e620000000a00 */
[----:B0-----:R-:W-:Y:S02]  /*30650*/  R2UR UR4, R70 ;  /* 0x00000000460472ca */ /* 0x001fe400000e0000 */
[----:B------:R-:W-:Y:S01]  /*30660*/  R2UR UR5, R71 ;  /* 0x00000000470572ca */ /* 0x000fe200000e0000 */
[----:B-1----:R-:W-:-:S12]  /*30670*/  IMAD.WIDE R34, R61, 0x8, R34 ;  /* 0x000000083d227825 */ /* 0x002fd800078e0222 */
[----:B------:R-:W2:Y:S01]  /*30680*/  LDG.E.64.CONSTANT R34, desc[UR4][R34.64] ;  /* 0x0000000422227981 */ /* 0x000ea2000c1e9b00 */
[----:B------:R-:W-:Y:S02]  /*30690*/  VIADD R62, R62, 0x1 ;  /* 0x000000013e3e7836 */ /* 0x000fe40000000000 */
[----:B------:R-:W-:Y:S02]  /*306a0*/  VIADD R61, R61, 0x1 ;  /* 0x000000013d3d7836 */ /* 0x000fe40000000000 */
[----:B--2---:R-:W-:-:S04]  /*306b0*/  IMAD.WIDE.U32 R32, P1, R34, R60, R32 ;  /* 0x0000003c22207225 */ /* 0x004fc80007820020 */
[C---:B------:R-:W-:Y:S02]  /*306c0*/  IMAD R66, R34.reuse, R64, RZ ;  /* 0x0000004022427224 */ /* 0x040fe400078e02ff */
[----:B------:R-:W-:Y:S02]  /*306d0*/  IMAD R65, R35, R60, RZ ;  /* 0x0000003c23417224 */ /* 0x000fe400078e02ff */
[----:B------:R-:W-:Y:S01]  /*306e0*/  IMAD.HI.U32 R34, R34, R64, RZ ;  /* 0x0000004022227227 */ /* 0x000fe200078e00ff */
[----:B------:R-:W-:-:S03]  /*306f0*/  IADD3 R66, P2, PT, R66, R33, RZ ;  /* 0x0000002142427210 */ /* 0x000fc60007f5e0ff */
[----:B------:R-:W-:Y:S01]  /*30700*/  IMAD.X R34, RZ, RZ, R34, P1 ;  /* 0x000000ffff227224 */ /* 0x000fe200008e0622 */
[----:B------:R-:W-:Y:S01]  /*30710*/  IADD3 R33, P3, PT, R65, R66, RZ ;  /* 0x0000004241217210 */ /* 0x000fe20007f7e0ff */
[----:B------:R-:W-:Y:S01]  /*30720*/  IMAD R65, R63, 0x8, R67 ;  /* 0x000000083f417824 */ /* 0x000fe200078e0243 */
[----:B------:R-:W-:Y:S01]  /*30730*/  ISETP.NE.AND P1, PT, R62, -0xf, PT ;  /* 0xfffffff13e00780c */ /* 0x000fe20003f25270 */
[----:B------:R-:W-:-:S03]  /*30740*/  IMAD.HI.U32 R66, R35, R60, RZ ;  /* 0x0000003c23427227 */ /* 0x000fc600078e00ff */
[----:B------:R0:W-:Y:S01]  /*30750*/  STL.64 [R65], R32 ;  /* 0x0000002041007387 */ /* 0x0001e20000100a00 */
[----:B------:R-:W-:Y:S01]  /*30760*/  VIADD R63, R63, 0x1 ;  /* 0x000000013f3f7836 */ /* 0x000fe20000000000 */
[----:B------:R-:W-:Y:S01]  /*30770*/  IADD3.X R34, P2, PT, R66, R34, RZ, P2, !PT ;  /* 0x0000002242227210 */ /* 0x000fe2000175e4ff */
[----:B0-----:R-:W-:-:S04]  /*30780*/  IMAD.HI.U32 R32, R35, R64, RZ ;  /* 0x0000004023207227 */ /* 0x001fc800078e00ff */
[----:B------:R-:W-:Y:S02]  /*30790*/  IMAD R35, R35, R64, RZ ;  /* 0x0000004023237224 */ /* 0x000fe400078e02ff */
[----:B------:R-:W-:-:S03]  /*307a0*/  IMAD.X R32, RZ, RZ, R32, P2 ;  /* 0x000000ffff207224 */ /* 0x000fc600010e0620 */
[----:B------:R-:W-:-:S05]  /*307b0*/  IADD3.X R34, P3, PT, R35, R34, RZ, P3, !PT ;  /* 0x0000002223227210 */ /* 0x000fca0001f7e4ff */
[----:B------:R-:W-:-:S04]  /*307c0*/  IMAD.X R32, RZ, RZ, R32, P3 ;  /* 0x000000ffff207224 */ /* 0x000fc800018e0620 */
[----:B------:R-:W-:Y:S02]  /*307d0*/  IMAD.MOV.U32 R33, RZ, RZ, R32 ;  /* 0x000000ffff217224 */ /* 0x000fe400078e0020 */
[----:B------:R-:W-:Y:S01]  /*307e0*/  IMAD.MOV.U32 R32, RZ, RZ, R34 ;  /* 0x000000ffff207224 */ /* 0x000fe200078e0022 */
[----:B------:R-:W-:Y:S06]  /*307f0*/  @P1 BRA `(.L_x_790) ;  /* 0xfffffffc00901947 */ /* 0x000fec000383ffff */
[----:B------:R-:W-:Y:S05]  /*30800*/  BSYNC.RECONVERGENT B1 ;  /* 0x0000000000017941 */ /* 0x000fea0003800200 */
.L_x_789:
[----:B------:R-:W-:-:S07]  /*30810*/  IMAD.MOV.U32 R34, RZ, RZ, R58 ;  /* 0x000000ffff227224 */ /* 0x000fce00078e003a */
.L_x_788:
[----:B------:R-:W-:Y:S05]  /*30820*/  BSYNC.RECONVERGENT B0 ;  /* 0x0000000000007941 */ /* 0x000fea0003800200 */
.L_x_787:
[----:B------:R-:W-:Y:S01]  /*30830*/  LOP3.LUT P1, R58, R36, 0x3f, RZ, 0xc0, !PT ;  /* 0x0000003f243a7812 */ /* 0x000fe2000782c0ff */
[----:B------:R-:W-:-:S04]  /*30840*/  IMAD.IADD R34, R37, 0x1, R34 ;  /* 0x0000000125227824 */ /* 0x000fc800078e0222 */
[----:B------:R-:W-:-:S05]  /*30850*/  IMAD.U32 R34, R34, 0x8, R67 ;  /* 0x0000000822227824 */ /* 0x000fca00078e0043 */
[----:B------:R0:W-:Y:S04]  /*30860*/  STL.64 [R34+-0x78], R32 ;  /* 0xffff882022007387 */ /* 0x0001e80000100a00 */
[----:B------:R-:W2:Y:S04]  /*30870*/  @P1 LDL.64 R36, [R1+0x340] ;  /* 0x0003400001241983 */ /* 0x000ea80000100a00 */
[----:B0-----:R-:W3:Y:S04]  /*30880*/  LDL.64 R34, [R1+0x348] ;  /* 0x0003480001227983 */ /* 0x001ee80000100a00 */
[----:B------:R-:W4:Y:S01]  /*30890*/  LDL.64 R32, [R1+0x350] ;  /* 0x0003500001207983 */ /* 0x000f220000100a00 */
[----:B------:R-:W-:Y:S01]  /*308a0*/  @P1 LOP3.LUT R64, R58, 0x3f, RZ, 0x3c, !PT ;  /* 0x0000003f3a401812 */ /* 0x000fe200078e3cff */
[----:B------:R-:W-:Y:S01]  /*308b0*/  BSSY.RECONVERGENT B0, `(.L_x_791) ;  /* 0x0000034000007945 */ /* 0x000fe20003800200 */
[----:B--2---:R-:W-:-:S02]  /*308c0*/  @P1 SHF.R.U64 R63, R36, 0x1, R37 ;  /* 0x00000001243f1819 */ /* 0x004fc40000001225 */
[----:B------:R-:W-:-:S04]  /*308d0*/  @P1 SHF.R.U32.HI R65, RZ, 0x1, R37 ;  /* 0x00000001ff411819 */ /* 0x000fc80000011625 */
[----:B------:R-:W-:Y:S02]  /*308e0*/  @P1 SHF.R.U64 R63, R63, R64, R65 ;  /* 0x000000403f3f1219 */ /* 0x000fe40000001241 */
[--C-:B---3--:R-:W-:Y:S02]  /*308f0*/  @P1 SHF.R.U32.HI R36, RZ, 0x1, R35.reuse ;  /* 0x00000001ff241819 */ /* 0x108fe40000011623 */
[C-C-:B------:R-:W-:Y:S02]  /*30900*/  @P1 SHF.R.U64 R37, R34.reuse, 0x1, R35.reuse ;  /* 0x0000000122251819 */ /* 0x140fe40000001223 */
[CC--:B------:R-:W-:Y:S02]  /*30910*/  @P1 SHF.L.U32 R61, R34.reuse, R58.reuse, RZ ;  /* 0x0000003a223d1219 */ /* 0x0c0fe400000006ff */
[----:B------:R-:W-:Y:S02]  /*30920*/  @P1 SHF.L.U64.HI R60, R34, R58, R35 ;  /* 0x0000003a223c1219 */ /* 0x000fe40000010223 */
[----:B------:R-:W-:-:S02]  /*30930*/  @P1 SHF.R.U32.HI R65, RZ, R64, R65 ;  /* 0x00000040ff411219 */ /* 0x000fc40000011641 */
[----:B----4-:R-:W-:Y:S02]  /*30940*/  @P1 SHF.L.U32 R62, R32, R58, RZ ;  /* 0x0000003a203e1219 */ /* 0x010fe400000006ff */
[----:B------:R-:W-:Y:S02]  /*30950*/  @P1 SHF.R.U64 R37, R37, R64, R36 ;  /* 0x0000004025251219 */ /* 0x000fe40000001224 */
[----:B------:R-:W-:Y:S02]  /*30960*/  @P1 LOP3.LUT R34, R61, R63, RZ, 0xfc, !PT ;  /* 0x0000003f3d221212 */ /* 0x000fe400078efcff */
[----:B------:R-:W-:Y:S02]  /*30970*/  @P1 LOP3.LUT R35, R60, R65, RZ, 0xfc, !PT ;  /* 0x000000413c231212 */ /* 0x000fe400078efcff */
[----:B------:R-:W-:Y:S02]  /*30980*/  @P1 SHF.L.U64.HI R58, R32, R58, R33 ;  /* 0x0000003a203a1219 */ /* 0x000fe40000010221 */
[----:B------:R-:W-:-:S02]  /*30990*/  @P1 LOP3.LUT R32, R62, R37, RZ, 0xfc, !PT ;  /* 0x000000253e201212 */ /* 0x000fc400078efcff */
[----:B------:R-:W-:Y:S01]  /*309a0*/  @P1 SHF.R.U32.HI R37, RZ, R64, R36 ;  /* 0x00000040ff251219 */ /* 0x000fe20000011624 */
[C---:B------:R-:W-:Y:S01]  /*309b0*/  IMAD.SHL.U32 R36, R34.reuse, 0x4, RZ ;  /* 0x0000000422247824 */ /* 0x040fe200078e00ff */
[----:B------:R-:W-:Y:S02]  /*309c0*/  SHF.L.U64.HI R34, R34, 0x2, R35 ;  /* 0x0000000222227819 */ /* 0x000fe40000010223 */
[----:B------:R-:W-:Y:S02]  /*309d0*/  @P1 LOP3.LUT R33, R58, R37, RZ, 0xfc, !PT ;  /* 0x000000253a211212 */ /* 0x000fe400078efcff */
[----:B------:R-:W-:Y:S02]  /*309e0*/  SHF.L.W.U32.HI R35, R35, 0x2, R32 ;  /* 0x0000000223237819 */ /* 0x000fe40000010e20 */
[----:B------:R-:W-:Y:S02]  /*309f0*/  IADD3 RZ, P2, PT, RZ, -R36, RZ ;  /* 0x80000024ffff7210 */ /* 0x000fe40007f5e0ff */
[----:B------:R-:W-:-:S02]  /*30a00*/  LOP3.LUT R58, RZ, R34, RZ, 0x33, !PT ;  /* 0x00000022ff3a7212 */ /* 0x000fc400078e33ff */
[----:B------:R-:W-:Y:S02]  /*30a10*/  SHF.L.W.U32.HI R32, R32, 0x2, R33 ;  /* 0x0000000220207819 */ /* 0x000fe40000010e21 */
[----:B------:R-:W-:Y:S02]  /*30a20*/  LOP3.LUT R37, RZ, R35, RZ, 0x33, !PT ;  /* 0x00000023ff257212 */ /* 0x000fe400078e33ff */
[----:B------:R-:W-:Y:S02]  /*30a30*/  IADD3.X R62, P2, PT, RZ, R58, RZ, P2, !PT ;  /* 0x0000003aff3e7210 */ /* 0x000fe4000175e4ff */
[----:B------:R-:W-:Y:S02]  /*30a40*/  LOP3.LUT R58, RZ, R32, RZ, 0x33, !PT ;  /* 0x00000020ff3a7212 */ /* 0x000fe400078e33ff */
[----:B------:R-:W-:Y:S02]  /*30a50*/  IADD3.X R37, P2, PT, RZ, R37, RZ, P2, !PT ;  /* 0x00000025ff257210 */ /* 0x000fe4000175e4ff */
[----:B------:R-:W-:-:S03]  /*30a60*/  ISETP.GT.U32.AND P1, PT, R35, -0x1, PT ;  /* 0xffffffff2300780c */ /* 0x000fc60003f24070 */
[----:B------:R-:W-:Y:S01]  /*30a70*/  IMAD.X R58, RZ, RZ, R58, P2 ;  /* 0x000000ffff3a7224 */ /* 0x000fe200010e063a */
[----:B------:R-:W-:-:S04]  /*30a80*/  ISETP.GT.AND.EX P1, PT, R32, -0x1, PT, P1 ;  /* 0xffffffff2000780c */ /* 0x000fc80003f24310 */
[----:B------:R-:W-:Y:S02]  /*30a90*/  SEL R58, R32, R58, P1 ;  /* 0x0000003a203a7207 */ /* 0x000fe40000800000 */
[----:B------:R-:W-:Y:S02]  /*30aa0*/  SEL R61, R35, R37, P1 ;  /* 0x00000025233d7207 */ /* 0x000fe40000800000 */
[----:B------:R-:W-:Y:S02]  /*30ab0*/  ISETP.NE.U32.AND P2, PT, R58, RZ, PT ;  /* 0x000000ff3a00720c */ /* 0x000fe40003f45070 */
[----:B------:R-:W-:Y:S02]  /*30ac0*/  SEL R34, R34, R62, P1 ;  /* 0x0000003e22227207 */ /* 0x000fe40000800000 */
[----:B------:R-:W-:Y:S01]  /*30ad0*/  SEL R60, R61, R58, !P2 ;  /* 0x0000003a3d3c7207 */ /* 0x000fe20005000000 */
[----:B------:R-:W-:-:S05]  /*30ae0*/  @!P1 IMAD.MOV R36, RZ, RZ, -R36 ;  /* 0x000000ffff249224 */ /* 0x000fca00078e0a24 */
[----:B------:R-:W0:Y:S02]  /*30af0*/  FLO.U32 R60, R60 ;  /* 0x0000003c003c7300 */ /* 0x000e2400000e0000 */
[C---:B0-----:R-:W-:Y:S02]  /*30b00*/  IADD3 R35, PT, PT, -R60.reuse, 0x1f, RZ ;  /* 0x0000001f3c237810 */ /* 0x041fe40007ffe1ff */
[----:B------:R-:W-:-:S03]  /*30b10*/  IADD3 R60, PT, PT, -R60, 0x3f, RZ ;  /* 0x0000003f3c3c7810 */ /* 0x000fc60007ffe1ff */
[----:B------:R-:W-:-:S05]  /*30b20*/  @P2 IMAD.MOV R60, RZ, RZ, R35 ;  /* 0x000000ffff3c2224 */ /* 0x000fca00078e0223 */
[----:B------:R-:W-:-:S13]  /*30b30*/  ISETP.NE.AND P2, PT, R60, RZ, PT ;  /* 0x000000ff3c00720c */ /* 0x000fda0003f45270 */
[----:B------:R-:W-:Y:S05]  /*30b40*/  @!P2 BRA `(.L_x_792) ;  /* 0x000000000028a947 */ /* 0x000fea0003800000 */
[----:B------:R-:W-:Y:S02]  /*30b50*/  LOP3.LUT R35, R60, 0x3f, RZ, 0xc0, !PT ;  /* 0x0000003f3c237812 */ /* 0x000fe400078ec0ff */
[----:B------:R-:W-:Y:S02]  /*30b60*/  SHF.R.U64 R37, R36, 0x1, R34 ;  /* 0x0000000124257819 */ /* 0x000fe40000001222 */
[CC--:B------:R-:W-:Y:S02]  /*30b70*/  SHF.L.U64.HI R58, R61.reuse, R35.reuse, R58 ;  /* 0x000000233d3a7219 */ /* 0x0c0fe4000001023a */
[----:B------:R-:W-:Y:S02]  /*30b80*/  SHF.L.U32 R36, R61, R35, RZ ;  /* 0x000000233d247219 */ /* 0x000fe400000006ff */
[----:B------:R-:W-:Y:S02]  /*30b90*/  SHF.R.U32.HI R34, RZ, 0x1, R34 ;  /* 0x00000001ff227819 */ /* 0x000fe40000011622 */
[----:B------:R-:W-:-:S04]  /*30ba0*/  LOP3.LUT R35, R60, 0x3f, RZ, 0xc, !PT ;  /* 0x0000003f3c237812 */ /* 0x000fc800078e0cff */
[-CC-:B------:R-:W-:Y:S02]  /*30bb0*/  SHF.R.U64 R61, R37, R35.reuse, R34.reuse ;  /* 0x00000023253d7219 */ /* 0x180fe40000001222 */
[----:B------:R-:W-:Y:S02]  /*30bc0*/  SHF.R.U32.HI R34, RZ, R35, R34 ;  /* 0x00000023ff227219 */ /* 0x000fe40000011622 */
[----:B------:R-:W-:Y:S02]  /*30bd0*/  LOP3.LUT R61, R36, R61, RZ, 0xfc, !PT ;  /* 0x0000003d243d7212 */ /* 0x000fe400078efcff */
[----:B------:R-:W-:-:S07]  /*30be0*/  LOP3.LUT R58, R58, R34, RZ, 0xfc, !PT ;  /* 0x000000223a3a7212 */ /* 0x000fce00078efcff */
.L_x_792:
[----:B------:R-:W-:Y:S05]  /*30bf0*/  BSYNC.RECONVERGENT B0 ;  /* 0x0000000000007941 */ /* 0x000fea0003800200 */
.L_x_791:
[----:B------:R-:W-:-:S04]  /*30c00*/  IMAD.WIDE.U32 R34, R61, 0x2168c235, RZ ;  /* 0x2168c2353d227825 */ /* 0x000fc800078e00ff */
[----:B------:R-:W-:Y:S01]  /*30c10*/  IMAD.MOV.U32 R36, RZ, RZ, R35 ;  /* 0x000000ffff247224 */ /* 0x000fe200078e0023 */
[----:B------:R-:W-:Y:S01]  /*30c20*/  IADD3 RZ, P2, PT, R34, R34, RZ ;  /* 0x0000002222ff7210 */ /* 0x000fe20007f5e0ff */
[----:B------:R-:W-:Y:S02]  /*30c30*/  IMAD.MOV.U32 R37, RZ, RZ, RZ ;  /* 0x000000ffff257224 */ /* 0x000fe400078e00ff */
[----:B------:R-:W-:-:S04]  /*30c40*/  IMAD.HI.U32 R35, R58, -0x36f0255e, RZ ;  /* 0xc90fdaa23a237827 */ /* 0x000fc800078e00ff */
[----:B------:R-:W-:-:S04]  /*30c50*/  IMAD.WIDE.U32 R36, R61, -0x36f0255e, R36 ;  /* 0xc90fdaa23d247825 */ /* 0x000fc800078e0024 */
[----:B------:R-:W-:-:S04]  /*30c60*/  IMAD.WIDE.U32 R36, P3, R58, 0x2168c235, R36 ;  /* 0x2168c2353a247825 */ /* 0x000fc80007860024 */
[----:B------:R-:W-:Y:S01]  /*30c70*/  IMAD R58, R58, -0x36f0255e, RZ ;  /* 0xc90fdaa23a3a7824 */ /* 0x000fe200078e02ff */
[----:B------:R-:W-:Y:S01]  /*30c80*/  IADD3.X RZ, P2, PT, R36, R36, RZ, P2, !PT ;  /* 0x0000002424ff7210 */ /* 0x000fe2000175e4ff */
[----:B------:R-:W-:-:S03]  /*30c90*/  IMAD.X R35, RZ, RZ, R35, P3 ;  /* 0x000000ffff237224 */ /* 0x000fc600018e0623 */
[----:B------:R-:W-:-:S04]  /*30ca0*/  IADD3 R34, P3, PT, R58, R37, RZ ;  /* 0x000000253a227210 */ /* 0x000fc80007f7e0ff */
[C---:B------:R-:W-:Y:S01]  /*30cb0*/  ISETP.GT.U32.AND P4, PT, R34.reuse, RZ, PT ;  /* 0x000000ff2200720c */ /* 0x040fe20003f84070 */
[----:B------:R-:W-:Y:S01]  /*30cc0*/  IMAD.X R36, RZ, RZ, R35, P3 ;  /* 0x000000ffff247224 */ /* 0x000fe200018e0623 */
[----:B------:R-:W-:-:S04]  /*30cd0*/  IADD3.X R35, P3, PT, R34, R34, RZ, P2, !PT ;  /* 0x0000002222237210 */ /* 0x000fc8000177e4ff */
[C---:B------:R-:W-:Y:S01]  /*30ce0*/  ISETP.GT.AND.EX P2, PT, R36.reuse, RZ, PT, P4 ;  /* 0x000000ff2400720c */ /* 0x040fe20003f44340 */
[----:B------:R-:W-:-:S03]  /*30cf0*/  IMAD.X R37, R36, 0x1, R36, P3 ;  /* 0x0000000124257824 */ /* 0x000fc600018e0624 */
[----:B------:R-:W-:Y:S02]  /*30d00*/  SEL R35, R35, R34, P2 ;  /* 0x0000002223237207 */ /* 0x000fe40001000000 */
[----:B------:R-:W-:Y:S02]  /*30d10*/  SEL R34, R37, R36, P2 ;  /* 0x0000002425227207 */ /* 0x000fe40001000000 */
[----:B------:R-:W-:Y:S02]  /*30d20*/  IADD3 R35, P3, PT, R35, 0x1, RZ ;  /* 0x0000000123237810 */ /* 0x000fe40007f7e0ff */
[----:B------:R-:W-:-:S03]  /*30d30*/  SEL R36, RZ, 0xffffffff, !P2 ;  /* 0xffffffffff247807 */ /* 0x000fc60005000000 */
[----:B------:R-:W-:Y:S02]  /*30d40*/  IMAD.X R34, RZ, RZ, R34, P3 ;  /* 0x000000ffff227224 */ /* 0x000fe400018e0622 */
[----:B------:R-:W-:Y:S01]  /*30d50*/  IMAD.IADD R60, R36, 0x1, -R60 ;  /* 0x00000001243c7824 */ /* 0x000fe200078e0a3c */
[----:B------:R-:W-:Y:S02]  /*30d60*/  SHF.R.U32.HI R36, RZ, 0x1e, R33 ;  /* 0x0000001eff247819 */ /* 0x000fe40000011621 */
[----:B------:R-:W-:Y:S01]  /*30d70*/  SHF.R.U64 R35, R35, 0xa, R34 ;  /* 0x0000000a23237819 */ /* 0x000fe20000001222 */
[----:B------:R-:W-:Y:S01]  /*30d80*/  IMAD.SHL.U32 R58, R60, 0x100000, RZ ;  /* 0x001000003c3a7824 */ /* 0x000fe200078e00ff */
[----:B------:R-:W-:Y:S02]  /*30d90*/  LEA.HI R32, R32, R36, RZ, 0x1 ;  /* 0x0000002420207211 */ /* 0x000fe400078f08ff */
[----:B------:R-:W-:Y:S02]  /*30da0*/  IADD3 R37, P3, PT, R35, 0x1, RZ ;  /* 0x0000000123257810 */ /* 0x000fe40007f7e0ff */
[----:B------:R-:W-:-:S02]  /*30db0*/  LOP3.LUT P4, R35, R59, 0x80000000, RZ, 0xc0, !PT ;  /* 0x800000003b237812 */ /* 0x000fc4000788c0ff */
[----:B------:R-:W-:Y:S02]  /*30dc0*/  LEA.HI.X R34, R34, RZ, RZ, 0x16, P3 ;  /* 0x000000ff22227211 */ /* 0x000fe400018fb4ff */
[----:B------:R-:W-:Y:S02]  /*30dd0*/  @!P1 LOP3.LUT R35, R35, 0x80000000, RZ, 0x3c, !PT ;  /* 0x8000000023239812 */ /* 0x000fe400078e3cff */
[--C-:B------:R-:W-:Y:S02]  /*30de0*/  SHF.R.U64 R37, R37, 0x1, R34.reuse ;  /* 0x0000000125257819 */ /* 0x100fe40000001222 */
[----:B------:R-:W-:Y:S02]  /*30df0*/  SHF.R.U32.HI R33, RZ, 0x1, R34 ;  /* 0x00000001ff217819 */ /* 0x000fe40000011622 */
[----:B------:R-:W-:-:S03]  /*30e00*/  IADD3 R60, P2, P3, RZ, RZ, R37 ;  /* 0x000000ffff3c7210 */ /* 0x000fc60007b5e025 */
[----:B------:R-:W-:Y:S01]  /*30e10*/  @P4 IMAD.MOV R32, RZ, RZ, -R32 ;  /* 0x000000ffff204224 */ /* 0x000fe200078e0a20 */
[----:B------:R-:W-:-:S04]  /*30e20*/  IADD3.X R33, PT, PT, R58, 0x3fe00000, R33, P2, P3 ;  /* 0x3fe000003a217810 */ /* 0x000fc800017e6421 */
[----:B------:R-:W-:-:S07]  /*30e30*/  LOP3.LUT R35, R33, R35, RZ, 0xfc, !PT ;  /* 0x0000002321237212 */ /* 0x000fce00078efcff */
.L_x_786:
[----:B------:R-:W-:Y:S02]  /*30e40*/  IMAD.MOV.U32 R33, RZ, RZ, R35 ;  /* 0x000000ffff217224 */ /* 0x000fe400078e0023 */
[----:B------:R-:W-:Y:S02]  /*30e50*/  IMAD.MOV.U32 R34, RZ, RZ, R38 ;  /* 0x000000ffff227224 */ /* 0x000fe400078e0026 */
[----:B------:R-:W-:Y:S02]  /*30e60*/  IMAD.MOV.U32 R35, RZ, RZ, 0x0 ;  /* 0x00000000ff237424 */ /* 0x000fe400078e00ff */
[----:B------:R-:W-:Y:S02]  /*30e70*/  IMAD.MOV.U32 R36, RZ, RZ, R32 ;  /* 0x000000ffff247224 */ /* 0x000fe400078e0020 */
[----:B------:R-:W-:Y:S01]  /*30e80*/  IMAD.MOV.U32 R32, RZ, RZ, R60 ;  /* 0x000000ffff207224 */ /* 0x000fe200078e003c */
[----:B------:R-:W-:Y:S06]  /*30e90*/  RET.REL.NODEC R34 `(_Z32DPRK_solver_threshold_fix_tissuePdS_iii) ;  /* 0xfffffcf022587950 */ /* 0x000fec0003c3ffff */
.L_x_793:
[----:B------:R-:W-:-:S00]  /*30ea0*/  BRA `(.L_x_793) ;  /* 0xfffffffc00fc7947 */ /* 0x000fc0000383ffff */
[----:B------:R-:W-:-:S00]  /*30eb0*/  NOP ;  /* 0x0000000000007918 */ /* 0x000fc00000000000 */
        /* <DEDUP_REMOVED lines=12> */
.L_x_798:


//--------------------- .nv.global.init           --------------------------
	.section	.nv.global.init,"aw",@progbits
	.align	16
.nv.global.init:
	.type		__cudart_sin_cos_coeffs,@object
	.size		__cudart_sin_cos_coeffs,(__cudart_i2opi_d - __cudart_sin_cos_coeffs)
__cudart_sin_cos_coeffs:
        /*0000*/ 	.byte	0x46, 0xd2, 0xb0, 0x2c, 0xf1, 0xe5, 0x5a, 0xbe, 0x92, 0xe3, 0xac, 0x69, 0xe3, 0x1d, 0xc7, 0x3e
        /*0010*/ 	.byte	0xa1, 0x62, 0xdb, 0x19, 0xa0, 0x01, 0x2a, 0xbf, 0x18, 0x08, 0x11, 0x11, 0x11, 0x11, 0x81, 0x3f
        /*0020*/ 	.byte	0x54, 0x55, 0x55, 0x55, 0x55, 0x55, 0xc5, 0xbf, 0x00, 0x00, 0x00, 0x00, 0x00, 0x00, 0x00, 0x00
        /*0030*/ 	.byte	0x00, 0x00, 0x00, 0x00, 0x00, 0x00, 0x00, 0x00, 0x64, 0x81, 0xfd, 0x20, 0x83, 0xff, 0xa8, 0xbd
        /*0040*/ 	.byte	0x28, 0x85, 0xef, 0xc1, 0xa7, 0xee, 0x21, 0x3e, 0xd9, 0xe6, 0x06, 0x8e, 0x4f, 0x7e, 0x92, 0xbe
        /*0050*/ 	.byte	0xe9, 0xbc, 0xdd, 0x19, 0xa0, 0x01, 0xfa, 0x3e, 0x47, 0x5d, 0xc1, 0x16, 0x6c, 0xc1, 0x56, 0xbf
        /*0060*/ 	.byte	0x51, 0x55, 0x55, 0x55, 0x55, 0x55, 0xa5, 0x3f, 0x00, 0x00, 0x00, 0x00, 0x00, 0x00, 0xe0, 0xbf
        /*0070*/ 	.byte	0x00, 0x00, 0x00, 0x00, 0x00, 0x00, 0xf0, 0x3f, 0x00, 0x00, 0x00, 0x00, 0x00, 0x00, 0x00, 0x00
	.type		__cudart_i2opi_d,@object
	.size		__cudart_i2opi_d,($str - __cudart_i2opi_d)
__cudart_i2opi_d:
        /* <DEDUP_REMOVED lines=9> */
	.type		$str,@object
	.size		$str,($str$2 - $str)
$str:
        /*0110*/ 	.byte	0x0a, 0x20, 0x52, 0x30, 0x20, 0x3d, 0x20, 0x25, 0x2e, 0x33, 0x66, 0x3b, 0x20, 0x41, 0x20, 0x3d
        /*0120*/ 	.byte	0x20, 0x25, 0x2e, 0x33, 0x66, 0x28, 0x35, 0x29, 0x3b, 0x20, 0x66, 0x72, 0x31, 0x20, 0x3d, 0x20
        /*0130*/ 	.byte	0x25, 0x2e, 0x34, 0x66, 0x3b, 0x20, 0x66, 0x72, 0x32, 0x20, 0x3d, 0x20, 0x25, 0x2e, 0x34, 0x66
        /*0140*/ 	.byte	0x2c, 0x20, 0x66, 0x72, 0x33, 0x20, 0x3d, 0x20, 0x25, 0x2e, 0x34, 0x66, 0x20, 0x0a, 0x00
	.type		$str$2,@object
	.size		$str$2,($str$3 - $str$2)
$str$2:
        /*014f*/ 	.byte	0x0a, 0x20, 0x52, 0x30, 0x20, 0x3d, 0x20, 0x25, 0x2e, 0x33, 0x66, 0x3b, 0x20, 0x41, 0x20, 0x3d
        /*015f*/ 	.byte	0x20, 0x25, 0x2e, 0x33, 0x66, 0x28, 0x34, 0x29, 0x3b, 0x20, 0x66, 0x72, 0x31, 0x20, 0x3d, 0x20
        /*016f*/ 	.byte	0x25, 0x2e, 0x34, 0x66, 0x3b, 0x20, 0x66, 0x72, 0x32, 0x20, 0x3d, 0x20, 0x25, 0x2e, 0x34, 0x66
        /*017f*/ 	.byte	0x2c, 0x20, 0x66, 0x72, 0x33, 0x20, 0x3d, 0x20, 0x25, 0x2e, 0x34, 0x66, 0x20, 0x0a, 0x00
	.type		$str$3,@object
	.size		$str$3,($str$1 - $str$3)
$str$3:
        /*018e*/ 	.byte	0x0a, 0x20, 0x52, 0x30, 0x20, 0x3d, 0x20, 0x25, 0x2e, 0x33, 0x66, 0x3b, 0x20, 0x41, 0x20, 0x3d
        /*019e*/ 	.byte	0x20, 0x25, 0x2e, 0x33, 0x66, 0x28, 0x33, 0x29, 0x3b, 0x20, 0x66, 0x72, 0x31, 0x20, 0x3d, 0x20
        /*01ae*/ 	.byte	0x25, 0x2e, 0x34, 0x66, 0x3b, 0x20, 0x66, 0x72, 0x32, 0x20, 0x3d, 0x20, 0x25, 0x2e, 0x34, 0x66
        /*01be*/ 	.byte	0x2c, 0x20, 0x66, 0x72, 0x33, 0x20, 0x3d, 0x20, 0x25, 0x2e, 0x34, 0x66, 0x20, 0x0a, 0x00
	.type		$str$1,@object
	.size		$str$1,(.L_17 - $str$1)
$str$1:
        /*01cd*/ 	.byte	0x0a, 0x20, 0x52, 0x30, 0x20, 0x3d, 0x20, 0x25, 0x2e, 0x33, 0x66, 0x3b, 0x20, 0x41, 0x20, 0x3d
        /*01dd*/ 	.byte	0x20, 0x25, 0x2e, 0x33, 0x66, 0x28, 0x6d, 0x61, 0x78, 0x29, 0x3b, 0x20, 0x66, 0x72, 0x31, 0x20
        /*01ed*/ 	.byte	0x3d, 0x20, 0x25, 0x2e, 0x34, 0x66, 0x3b, 0x20, 0x66, 0x72, 0x32, 0x20, 0x3d, 0x20, 0x25, 0x2e
        /*01fd*/ 	.byte	0x34, 0x66, 0x2c, 0x20, 0x66, 0x72, 0x33, 0x20, 0x3d, 0x20, 0x25, 0x2e, 0x34, 0x66, 0x20, 0x0a
        /*020d*/ 	.byte	0x00
.L_17:


//--------------------- .nv.shared.reserved.0     --------------------------
	.section	.nv.shared.reserved.0,"aw",@nobits
	.weak		__nv_reservedSMEM_offset_0_alias
	.size		__nv_reservedSMEM_offset_0_alias, 0, 64
	.other		__nv_reservedSMEM_offset_0_alias,@"STO_CUDA_RESERVED_SHARED STV_DEFAULT"
__nv_reservedSMEM_offset_0_alias:
	.zero		0
	.zero		64


//--------------------- .nv.global                --------------------------
	.section	.nv.global,"aw",@nobits
	.align	8
.nv.global:
	.type		G4_3,@object
	.size		G4_3,(S2 - G4_3)
G4_3:
	.zero		8
	.type		S2,@object
	.size		S2,(minR0 - S2)
S2:
	.zero		8
	.type		minR0,@object
	.size		minR0,(B - minR0)
minR0:
	.zero		8
	.type		B,@object
	.size		B,(gamma3 - B)
B:
	.zero		8
	.type		gamma3,@object
	.size		gamma3,(rho - gamma3)
gamma3:
	.zero		8
	.type		rho,@object
	.size		rho,(minA - rho)
rho:
	.zero		8
	.type		minA,@object
	.size		minA,(lambda - minA)
minA:
	.zero		8
	.type		lambda,@object
	.size		lambda,(C_inf - lambda)
lambda:
	.zero		8
	.type		C_inf,@object
	.size		C_inf,(stepR0 - C_inf)
C_inf:
	.zero		8
	.type		stepR0,@object
	.size		stepR0,(gamma1 - stepR0)
stepR0:
	.zero		8
	.type		gamma1,@object
	.size		gamma1,(mu4 - gamma1)
gamma1:
	.zero		8
	.type		mu4,@object
	.size		mu4,(P0 - mu4)
mu4:
	.zero		8
	.type		P0,@object
	.size		P0,(stepA - P0)
P0:
	.zero		8
	.type		stepA,@object
	.size		stepA,(n - stepA)
stepA:
	.zero		8
	.type		n,@object
	.size		n,(triple_fr - n)
n:
	.zero		8
	.type		triple_fr,@object
	.size		triple_fr,(.L_11 - triple_fr)
triple_fr:
	.zero		1
.L_11:


//--------------------- .nv.constant0._Z32DPRK_solver_threshold_fix_tissuePdS_iii --------------------------
	.section	.nv.constant0._Z32DPRK_solver_threshold_fix_tissuePdS_iii,"a",@progbits
	.sectionflags	@""
	.align	4
.nv.constant0._Z32DPRK_solver_threshold_fix_tissuePdS_iii:
	.zero		924


//--------------------- SYMBOLS --------------------------

	.type		.nv.reservedSmem.offset0,@object
	.size		.nv.reservedSmem.offset0,0x4
	.type		vprintf,@function
